// auto-generated by cutlass_sweep.grouped_gemm — config: {"arch": "sm_90", "cluster_m": 1, "cluster_n": 1, "dtype": "e4m3", "schedule": "cooperative", "tile_k": 128, "tile_m": 128, "tile_n": 128}
#include "cutlass/cutlass.h"
#include "cutlass/gemm/group_array_problem_shape.hpp"
#include "cutlass/gemm/collective/collective_builder.hpp"
#include "cutlass/gemm/device/gemm_universal_adapter.h"
#include "cutlass/gemm/kernel/gemm_universal.hpp"
#include "cutlass/epilogue/collective/collective_builder.hpp"

using Elem = cutlass::float_e4m3_t;
using Acc  = float;
using ElemC = cutlass::half_t;
using TileShape    = cute::Shape<cute::_128, cute::_128, cute::_128>;
using ClusterShape = cute::Shape<cute::_1, cute::_1, cute::_1>;
using ProblemShape = cutlass::gemm::GroupProblemShape<cute::Shape<int,int,int>>;

using CollectiveEpilogue = typename cutlass::epilogue::collective::CollectiveBuilder<
    cutlass::arch::Sm90, cutlass::arch::OpClassTensorOp,
    TileShape, ClusterShape,
    cutlass::epilogue::collective::EpilogueTileAuto,
    Acc, Acc,
    ElemC, cutlass::layout::ColumnMajor *, 128 / cutlass::sizeof_bits<ElemC>::value,
    ElemC, cutlass::layout::ColumnMajor *, 128 / cutlass::sizeof_bits<ElemC>::value,
    cutlass::epilogue::PtrArrayTmaWarpSpecializedCooperative
  >::CollectiveOp;

using CollectiveMainloop = typename cutlass::gemm::collective::CollectiveBuilder<
    cutlass::arch::Sm90, cutlass::arch::OpClassTensorOp,
    Elem, cutlass::layout::RowMajor *, 128 / cutlass::sizeof_bits<Elem>::value,
    Elem, cutlass::layout::ColumnMajor *, 128 / cutlass::sizeof_bits<Elem>::value,
    Acc,
    TileShape, ClusterShape,
    cutlass::gemm::collective::StageCountAutoCarveout<
        static_cast<int>(sizeof(typename CollectiveEpilogue::SharedStorage))>,
    cutlass::gemm::KernelPtrArrayTmaWarpSpecializedCooperativeFP8FastAccum
  >::CollectiveOp;

using GemmKernel = cutlass::gemm::kernel::GemmUniversal<
    ProblemShape, CollectiveMainloop, CollectiveEpilogue>;
using Gemm = cutlass::gemm::device::GemmUniversalAdapter<GemmKernel>;

auto* _anchor = &cutlass::device_kernel<GemmKernel>;


// ===== COMPILED SASS (sm_90a) =====

	.target	sm_90a

	.elftype	@"ET_EXEC"


//--------------------- .note.nv.tkinfo           --------------------------
	.section	.note.nv.tkinfo,"",@"SHT_NOTE"
	.sectionflags	@"SHF_NOTE_NV_TKINFO"
	.tkinfo
        /*0018*/ 	.word	0x00000002
        /*0030*/ 	.string	""
        /*0030*/ 	.string	"ptxas"
        /*0030*/ 	.string	"Cuda compilation tools, release 13.0, V13.0.88"
        /*0030*/ 	.string	"Build cuda_13.0.r13.0/compiler.36424714_0"
        /*0030*/ 	.string	"-arch sm_90a -m 64 "



//--------------------- .note.nv.cuinfo           --------------------------
	.section	.note.nv.cuinfo,"",@"SHT_NOTE"
	.sectionflags	@"SHF_NOTE_NV_CUINFO"
        /*0018*/ 	.short	0x0002
        /*001a*/ 	.short	0x005a
        /*001c*/ 	.short	0x0082
	.zero		2


//--------------------- .nv.info                  --------------------------
	.section	.nv.info,"",@"SHT_CUDA_INFO"
	.align	4


	//----- nvinfo : EIATTR_REGCOUNT
	.align		4
        /*0000*/ 	.byte	0x04, 0x2f
        /*0002*/ 	.short	(.L_15 - .L_14)
	.align		4
.L_14:
        /*0004*/ 	.word	index@(_ZN7cutlass13device_kernelINS_4gemm6kernel13GemmUniversalINS1_17GroupProblemShapeIN4cute5tupleIJiiiEEEEENS1_10collective13CollectiveMmaINS1_39MainloopSm90ArrayTmaGmmaWarpSpecializedILi6ENS6_IJNS5_1CILi1EEESD_SD_EEENS1_55KernelPtrArrayTmaWarpSpecializedCooperativeFP8FastAccumEEENS6_IJNSC_ILi128EEESH_SH_EEENS_12float_e4m3_tEPNS6_IJlSD_NSC_ILi0EEEEEESJ_SM_NS5_8TiledMMAINS5_8MMA_AtomIJNS5_4SM904GMMA31MMA_64x128x32_F32E4M3E4M3_SS_TNILNSQ_7ScaleInE1ELSS_1EEEEEENS5_6LayoutINS6_IJNSC_ILi2EEESD_SD_EEENS6_IJSD_SK_SK_EEEEENS6_IJNS5_10UnderscoreES10_S10_EEEEENS5_13SM90_TMA_LOADENS5_14ComposedLayoutINS5_7SwizzleILi3ELi4ELi3EEENS5_18smem_ptr_flag_bitsILi8EEENSV_INS6_IJNSC_ILi8EEESH_EEENS6_IJSH_SD_EEEEEEEvNS5_8identityES13_S1D_vS1E_EENS_8epilogue10collective18CollectiveEpilogueINS1G_30Sm90PtrArrayTmaWarpSpecializedILi4ELi2ELi16ELb1ELb0ELi2EEEJSI_NS6_IJSH_NSC_ILi32EEEEEENS_6half_tEPNS6_IJSD_lSK_EEES1N_S1P_NS1G_6fusion15FusionCallbacksIS1K_NS1Q_17LinearCombinationIS1N_fS1N_fLNS_15FloatRoundStyleE2EEESI_S1M_JEEES13_NS14_IS16_NS17_ILi16EEENSV_INS6_IJNSC_ILi64EEES19_EEENS6_IJSD_S1X_EEEEEEENS5_17SM75_U16x8_LDSM_TENS5_14SM90_TMA_STOREES21_NS5_17SM90_U16x8_STSM_TENS5_9Copy_AtomIJNS5_17SM90_U32x4_STSM_NES1N_EEEvEEEvvEEEEvNT_6ParamsE)
        /*0008*/ 	.word	0x000000a8


	//----- nvinfo : EIATTR_FRAME_SIZE
	.align		4
.L_15:
        /*000c*/ 	.byte	0x04, 0x11
        /*000e*/ 	.short	(.L_17 - .L_16)
	.align		4
.L_16:
        /*0010*/ 	.word	index@($__internal_0_$__cuda_sm20_div_u64)
        /*0014*/ 	.word	0x00000000


	//----- nvinfo : EIATTR_FRAME_SIZE
	.align		4
.L_17:
        /*0018*/ 	.byte	0x04, 0x11
        /*001a*/ 	.short	(.L_19 - .L_18)
	.align		4
.L_18:
        /*001c*/ 	.word	index@(_ZN7cutlass13device_kernelINS_4gemm6kernel13GemmUniversalINS1_17GroupProblemShapeIN4cute5tupleIJiiiEEEEENS1_10collective13CollectiveMmaINS1_39MainloopSm90ArrayTmaGmmaWarpSpecializedILi6ENS6_IJNS5_1CILi1EEESD_SD_EEENS1_55KernelPtrArrayTmaWarpSpecializedCooperativeFP8FastAccumEEENS6_IJNSC_ILi128EEESH_SH_EEENS_12float_e4m3_tEPNS6_IJlSD_NSC_ILi0EEEEEESJ_SM_NS5_8TiledMMAINS5_8MMA_AtomIJNS5_4SM904GMMA31MMA_64x128x32_F32E4M3E4M3_SS_TNILNSQ_7ScaleInE1ELSS_1EEEEEENS5_6LayoutINS6_IJNSC_ILi2EEESD_SD_EEENS6_IJSD_SK_SK_EEEEENS6_IJNS5_10UnderscoreES10_S10_EEEEENS5_13SM90_TMA_LOADENS5_14ComposedLayoutINS5_7SwizzleILi3ELi4ELi3EEENS5_18smem_ptr_flag_bitsILi8EEENSV_INS6_IJNSC_ILi8EEESH_EEENS6_IJSH_SD_EEEEEEEvNS5_8identityES13_S1D_vS1E_EENS_8epilogue10collective18CollectiveEpilogueINS1G_30Sm90PtrArrayTmaWarpSpecializedILi4ELi2ELi16ELb1ELb0ELi2EEEJSI_NS6_IJSH_NSC_ILi32EEEEEENS_6half_tEPNS6_IJSD_lSK_EEES1N_S1P_NS1G_6fusion15FusionCallbacksIS1K_NS1Q_17LinearCombinationIS1N_fS1N_fLNS_15FloatRoundStyleE2EEESI_S1M_JEEES13_NS14_IS16_NS17_ILi16EEENSV_INS6_IJNSC_ILi64EEES19_EEENS6_IJSD_S1X_EEEEEEENS5_17SM75_U16x8_LDSM_TENS5_14SM90_TMA_STOREES21_NS5_17SM90_U16x8_STSM_TENS5_9Copy_AtomIJNS5_17SM90_U32x4_STSM_NES1N_EEEvEEEvvEEEEvNT_6ParamsE)
        /*0020*/ 	.word	0x00000000


	//----- nvinfo : EIATTR_MIN_STACK_SIZE
	.align		4
.L_19:
        /*0024*/ 	.byte	0x04, 0x12
        /*0026*/ 	.short	(.L_21 - .L_20)
	.align		4
.L_20:
        /*0028*/ 	.word	index@(_ZN7cutlass13device_kernelINS_4gemm6kernel13GemmUniversalINS1_17GroupProblemShapeIN4cute5tupleIJiiiEEEEENS1_10collective13CollectiveMmaINS1_39MainloopSm90ArrayTmaGmmaWarpSpecializedILi6ENS6_IJNS5_1CILi1EEESD_SD_EEENS1_55KernelPtrArrayTmaWarpSpecializedCooperativeFP8FastAccumEEENS6_IJNSC_ILi128EEESH_SH_EEENS_12float_e4m3_tEPNS6_IJlSD_NSC_ILi0EEEEEESJ_SM_NS5_8TiledMMAINS5_8MMA_AtomIJNS5_4SM904GMMA31MMA_64x128x32_F32E4M3E4M3_SS_TNILNSQ_7ScaleInE1ELSS_1EEEEEENS5_6LayoutINS6_IJNSC_ILi2EEESD_SD_EEENS6_IJSD_SK_SK_EEEEENS6_IJNS5_10UnderscoreES10_S10_EEEEENS5_13SM90_TMA_LOADENS5_14ComposedLayoutINS5_7SwizzleILi3ELi4ELi3EEENS5_18smem_ptr_flag_bitsILi8EEENSV_INS6_IJNSC_ILi8EEESH_EEENS6_IJSH_SD_EEEEEEEvNS5_8identityES13_S1D_vS1E_EENS_8epilogue10collective18CollectiveEpilogueINS1G_30Sm90PtrArrayTmaWarpSpecializedILi4ELi2ELi16ELb1ELb0ELi2EEEJSI_NS6_IJSH_NSC_ILi32EEEEEENS_6half_tEPNS6_IJSD_lSK_EEES1N_S1P_NS1G_6fusion15FusionCallbacksIS1K_NS1Q_17LinearCombinationIS1N_fS1N_fLNS_15FloatRoundStyleE2EEESI_S1M_JEEES13_NS14_IS16_NS17_ILi16EEENSV_INS6_IJNSC_ILi64EEES19_EEENS6_IJSD_S1X_EEEEEEENS5_17SM75_U16x8_LDSM_TENS5_14SM90_TMA_STOREES21_NS5_17SM90_U16x8_STSM_TENS5_9Copy_AtomIJNS5_17SM90_U32x4_STSM_NES1N_EEEvEEEvvEEEEvNT_6ParamsE)
        /*002c*/ 	.word	0x00000000
.L_21:


//--------------------- .nv.compat                --------------------------
	.section	.nv.compat,"",@"SHT_CUDA_COMPAT_INFO"
	.align	4
        /*0000*/ 	.byte	0x02, 0x09, 0x01, 0x00, 0x02, 0x02, 0x04, 0x00, 0x02, 0x05, 0x05, 0x00, 0x03, 0x07, 0x01, 0x01
        /*0010*/ 	.byte	0x02, 0x03, 0x03, 0x00, 0x02, 0x06, 0x01, 0x00, 0x04, 0x0b, 0x08, 0x00, 0x00, 0x00, 0x00, 0x00
        /*0020*/ 	.byte	0x00, 0x00, 0x00, 0x00


//--------------------- .nv.info._ZN7cutlass13device_kernelINS_4gemm6kernel13GemmUniversalINS1_17GroupProblemShapeIN4cute5tupleIJiiiEEEEENS1_10collective13CollectiveMmaINS1_39MainloopSm90ArrayTmaGmmaWarpSpecializedILi6ENS6_IJNS5_1CILi1EEESD_SD_EEENS1_55KernelPtrArrayTmaWarpSpecializedCooperativeFP8FastAccumEEENS6_IJNSC_ILi128EEESH_SH_EEENS_12float_e4m3_tEPNS6_IJlSD_NSC_ILi0EEEEEESJ_SM_NS5_8TiledMMAINS5_8MMA_AtomIJNS5_4SM904GMMA31MMA_64x128x32_F32E4M3E4M3_SS_TNILNSQ_7ScaleInE1ELSS_1EEEEEENS5_6LayoutINS6_IJNSC_ILi2EEESD_SD_EEENS6_IJSD_SK_SK_EEEEENS6_IJNS5_10UnderscoreES10_S10_EEEEENS5_13SM90_TMA_LOADENS5_14ComposedLayoutINS5_7SwizzleILi3ELi4ELi3EEENS5_18smem_ptr_flag_bitsILi8EEENSV_INS6_IJNSC_ILi8EEESH_EEENS6_IJSH_SD_EEEEEEEvNS5_8identityES13_S1D_vS1E_EENS_8epilogue10collective18CollectiveEpilogueINS1G_30Sm90PtrArrayTmaWarpSpecializedILi4ELi2ELi16ELb1ELb0ELi2EEEJSI_NS6_IJSH_NSC_ILi32EEEEEENS_6half_tEPNS6_IJSD_lSK_EEES1N_S1P_NS1G_6fusion15FusionCallbacksIS1K_NS1Q_17LinearCombinationIS1N_fS1N_fLNS_15FloatRoundStyleE2EEESI_S1M_JEEES13_NS14_IS16_NS17_ILi16EEENSV_INS6_IJNSC_ILi64EEES19_EEENS6_IJSD_S1X_EEEEEEENS5_17SM75_U16x8_LDSM_TENS5_14SM90_TMA_STOREES21_NS5_17SM90_U16x8_STSM_TENS5_9Copy_AtomIJNS5_17SM90_U32x4_STSM_NES1N_EEEvEEEvvEEEEvNT_6ParamsE --------------------------
	.section	.nv.info._ZN7cutlass13device_kernelINS_4gemm6kernel13GemmUniversalINS1_17GroupProblemShapeIN4cute5tupleIJiiiEEEEENS1_10collective13CollectiveMmaINS1_39MainloopSm90ArrayTmaGmmaWarpSpecializedILi6ENS6_IJNS5_1CILi1EEESD_SD_EEENS1_55KernelPtrArrayTmaWarpSpecializedCooperativeFP8FastAccumEEENS6_IJNSC_ILi128EEESH_SH_EEENS_12float_e4m3_tEPNS6_IJlSD_NSC_ILi0EEEEEESJ_SM_NS5_8TiledMMAINS5_8MMA_AtomIJNS5_4SM904GMMA31MMA_64x128x32_F32E4M3E4M3_SS_TNILNSQ_7ScaleInE1ELSS_1EEEEEENS5_6LayoutINS6_IJNSC_ILi2EEESD_SD_EEENS6_IJSD_SK_SK_EEEEENS6_IJNS5_10UnderscoreES10_S10_EEEEENS5_13SM90_TMA_LOADENS5_14ComposedLayoutINS5_7SwizzleILi3ELi4ELi3EEENS5_18smem_ptr_flag_bitsILi8EEENSV_INS6_IJNSC_ILi8EEESH_EEENS6_IJSH_SD_EEEEEEEvNS5_8identityES13_S1D_vS1E_EENS_8epilogue10collective18CollectiveEpilogueINS1G_30Sm90PtrArrayTmaWarpSpecializedILi4ELi2ELi16ELb1ELb0ELi2EEEJSI_NS6_IJSH_NSC_ILi32EEEEEENS_6half_tEPNS6_IJSD_lSK_EEES1N_S1P_NS1G_6fusion15FusionCallbacksIS1K_NS1Q_17LinearCombinationIS1N_fS1N_fLNS_15FloatRoundStyleE2EEESI_S1M_JEEES13_NS14_IS16_NS17_ILi16EEENSV_INS6_IJNSC_ILi64EEES19_EEENS6_IJSD_S1X_EEEEEEENS5_17SM75_U16x8_LDSM_TENS5_14SM90_TMA_STOREES21_NS5_17SM90_U16x8_STSM_TENS5_9Copy_AtomIJNS5_17SM90_U32x4_STSM_NES1N_EEEvEEEvvEEEEvNT_6ParamsE,"",@"SHT_CUDA_INFO"
	.sectionflags	@""
	.align	4


	//----- nvinfo : EIATTR_CUDA_API_VERSION
	.align		4
        /*0000*/ 	.byte	0x04, 0x37
        /*0002*/ 	.short	(.L_23 - .L_22)
.L_22:
        /*0004*/ 	.word	0x00000082


	//----- nvinfo : EIATTR_KPARAM_INFO
	.align		4
.L_23:
        /*0008*/ 	.byte	0x04, 0x17
        /*000a*/ 	.short	(.L_25 - .L_24)
.L_24:
        /*000c*/ 	.word	0x00000000
        /*0010*/ 	.short	0x0000
        /*0012*/ 	.short	0x0070
        /*0014*/ 	.byte	0x00, 0xf0, 0x01, 0x1c


	//----- nvinfo : EIATTR_SPARSE_MMA_MASK
	.align		4
.L_25:
        /*0018*/ 	.byte	0x03, 0x50
        /*001a*/ 	.short	0x0000


	//----- nvinfo : EIATTR_MAXREG_COUNT
	.align		4
        /*001c*/ 	.byte	0x03, 0x1b
        /*001e*/ 	.short	0x00a8


	//----- nvinfo : EIATTR_NUM_BARRIERS
	.align		4
        /*0020*/ 	.byte	0x02, 0x4c
        /*0022*/ 	.byte	0x02
	.zero		1


	//----- nvinfo : EIATTR_EXTERNS
	.align		4
        /*0024*/ 	.byte	0x04, 0x0f
        /*0026*/ 	.short	(.L_27 - .L_26)


	//   ....[0]....
	.align		4
.L_26:
        /*0028*/ 	.word	index@(__assertfail)


	//----- nvinfo : EIATTR_MERCURY_ISA_VERSION
	.align		4
.L_27:
        /*002c*/ 	.byte	0x03, 0x5f
        /*002e*/ 	.short	0x0101


	//----- nvinfo : EIATTR_INT_WARP_WIDE_INSTR_OFFSETS
	.align		4
        /*0030*/ 	.byte	0x04, 0x31
        /*0032*/ 	.short	(.L_29 - .L_28)


	//   ....[0]....
.L_28:
        /*0034*/ 	.word	0x00001190


	//   ....[1]....
        /*0038*/ 	.word	0x000011a0


	//   ....[2]....
        /*003c*/ 	.word	0x00001210


	//----- nvinfo : EIATTR_COOP_GROUP_MASK_REGIDS
	.align		4
.L_29:
        /*0040*/ 	.byte	0x04, 0x29
        /*0042*/ 	.short	(.L_31 - .L_30)


	//   ....[0]....
.L_30:
        /*0044*/ 	.word	0xffffffff


	//   ....[1]....
        /*0048*/ 	.word	0xffffffff


	//   ....[2]....
        /*004c*/ 	.word	0xffffffff


	//   ....[3]....
        /*0050*/ 	.word	0xffffffff


	//   ....[4]....
        /*0054*/ 	.word	0xffffffff


	//   ....[5]....
        /*0058*/ 	.word	0xffffffff


	//   ....[6]....
        /*005c*/ 	.word	0xffffffff


	//   ....[7]....
        /*0060*/ 	.word	0xffffffff


	//   ....[8]....
        /*0064*/ 	.word	0xffffffff


	//   ....[9]....
        /*0068*/ 	.word	0xffffffff


	//   ....[10]....
        /*006c*/ 	.word	0xffffffff


	//   ....[11]....
        /*0070*/ 	.word	0xffffffff


	//   ....[12]....
        /*0074*/ 	.word	0xffffffff


	//   ....[13]....
        /*0078*/ 	.word	0xffffffff


	//   ....[14]....
        /*007c*/ 	.word	0xffffffff


	//   ....[15]....
        /*0080*/ 	.word	0xffffffff


	//   ....[16]....
        /*0084*/ 	.word	0xffffffff


	//   ....[17]....
        /*0088*/ 	.word	0xffffffff


	//   ....[18]....
        /*008c*/ 	.word	0xffffffff


	//   ....[19]....
        /*0090*/ 	.word	0xffffffff


	//   ....[20]....
        /*0094*/ 	.word	0xffffffff


	//   ....[21]....
        /*0098*/ 	.word	0xffffffff


	//   ....[22]....
        /*009c*/ 	.word	0xffffffff


	//   ....[23]....
        /*00a0*/ 	.word	0xffffffff


	//   ....[24]....
        /*00a4*/ 	.word	0xffffffff


	//   ....[25]....
        /*00a8*/ 	.word	0xffffffff


	//   ....[26]....
        /*00ac*/ 	.word	0xffffffff


	//   ....[27]....
        /*00b0*/ 	.word	0xffffffff


	//   ....[28]....
        /*00b4*/ 	.word	0xffffffff


	//   ....[29]....
        /*00b8*/ 	.word	0xffffffff


	//   ....[30]....
        /*00bc*/ 	.word	0xffffffff


	//   ....[31]....
        /*00c0*/ 	.word	0xffffffff


	//   ....[32]....
        /*00c4*/ 	.word	0xffffffff


	//   ....[33]....
        /*00c8*/ 	.word	0xffffffff


	//   ....[34]....
        /*00cc*/ 	.word	0xffffffff


	//   ....[35]....
        /*00d0*/ 	.word	0xffffffff


	//   ....[36]....
        /*00d4*/ 	.word	0xffffffff


	//   ....[37]....
        /*00d8*/ 	.word	0xffffffff


	//   ....[38]....
        /*00dc*/ 	.word	0xffffffff


	//   ....[39]....
        /*00e0*/ 	.word	0xffffffff


	//   ....[40]....
        /*00e4*/ 	.word	0xffffffff


	//   ....[41]....
        /*00e8*/ 	.word	0xffffffff


	//   ....[42]....
        /*00ec*/ 	.word	0xffffffff


	//   ....[43]....
        /*00f0*/ 	.word	0xffffffff


	//   ....[44]....
        /*00f4*/ 	.word	0xffffffff


	//   ....[45]....
        /*00f8*/ 	.word	0xffffffff


	//   ....[46]....
        /*00fc*/ 	.word	0xffffffff


	//   ....[47]....
        /*0100*/ 	.word	0xffffffff


	//   ....[48]....
        /*0104*/ 	.word	0xffffffff


	//   ....[49]....
        /*0108*/ 	.word	0xffffffff


	//   ....[50]....
        /*010c*/ 	.word	0xffffffff


	//   ....[51]....
        /*0110*/ 	.word	0xffffffff


	//   ....[52]....
        /*0114*/ 	.word	0xffffffff


	//   ....[53]....
        /*0118*/ 	.word	0xffffffff


	//   ....[54]....
        /*011c*/ 	.word	0xffffffff


	//   ....[55]....
        /*0120*/ 	.word	0xffffffff


	//   ....[56]....
        /*0124*/ 	.word	0xffffffff


	//   ....[57]....
        /*0128*/ 	.word	0xffffffff


	//   ....[58]....
        /*012c*/ 	.word	0xffffffff


	//   ....[59]....
        /*0130*/ 	.word	0xffffffff


	//   ....[60]....
        /*0134*/ 	.word	0xffffffff


	//   ....[61]....
        /*0138*/ 	.word	0xffffffff


	//   ....[62]....
        /*013c*/ 	.word	0xffffffff


	//   ....[63]....
        /*0140*/ 	.word	0xffffffff


	//   ....[64]....
        /*0144*/ 	.word	0xffffffff


	//   ....[65]....
        /*0148*/ 	.word	0xffffffff


	//   ....[66]....
        /*014c*/ 	.word	0xffffffff


	//   ....[67]....
        /*0150*/ 	.word	0xffffffff


	//   ....[68]....
        /*0154*/ 	.word	0xffffffff


	//   ....[69]....
        /*0158*/ 	.word	0xffffffff


	//   ....[70]....
        /*015c*/ 	.word	0xffffffff


	//   ....[71]....
        /*0160*/ 	.word	0xffffffff


	//   ....[72]....
        /*0164*/ 	.word	0xffffffff


	//   ....[73]....
        /*0168*/ 	.word	0xffffffff


	//   ....[74]....
        /*016c*/ 	.word	0xffffffff


	//   ....[75]....
        /*0170*/ 	.word	0xffffffff


	//   ....[76]....
        /*0174*/ 	.word	0xffffffff


	//   ....[77]....
        /*0178*/ 	.word	0xffffffff


	//   ....[78]....
        /*017c*/ 	.word	0x0500000f


	//----- nvinfo : EIATTR_COOP_GROUP_INSTR_OFFSETS
	.align		4
.L_31:
        /*0180*/ 	.byte	0x04, 0x28
        /*0182*/ 	.short	(.L_33 - .L_32)


	//   ....[0]....
.L_32:
        /*0184*/ 	.word	0x00000770


	//   ....[1]....
        /*0188*/ 	.word	0x00000840


	//   ....[2]....
        /*018c*/ 	.word	0x00000ce0


	//   ....[3]....
        /*0190*/ 	.word	0x00000f10


	//   ....[4]....
        /*0194*/ 	.word	0x000010e0


	//   ....[5]....
        /*0198*/ 	.word	0x00001920


	//   ....[6]....
        /*019c*/ 	.word	0x00001950


	//   ....[7]....
        /*01a0*/ 	.word	0x000019d0


	//   ....[8]....
        /*01a4*/ 	.word	0x000019e0


	//   ....[9]....
        /*01a8*/ 	.word	0x00001a20


	//   ....[10]....
        /*01ac*/ 	.word	0x00001a40


	//   ....[11]....
        /*01b0*/ 	.word	0x00001a80


	//   ....[12]....
        /*01b4*/ 	.word	0x00001aa0


	//   ....[13]....
        /*01b8*/ 	.word	0x00001ae0


	//   ....[14]....
        /*01bc*/ 	.word	0x00001b00


	//   ....[15]....
        /*01c0*/ 	.word	0x00001b70


	//   ....[16]....
        /*01c4*/ 	.word	0x00001cf0


	//   ....[17]....
        /*01c8*/ 	.word	0x00001d00


	//   ....[18]....
        /*01cc*/ 	.word	0x000022e0


	//   ....[19]....
        /*01d0*/ 	.word	0x000022f0


	//   ....[20]....
        /*01d4*/ 	.word	0x00002340


	//   ....[21]....
        /*01d8*/ 	.word	0x00002350


	//   ....[22]....
        /*01dc*/ 	.word	0x000023a0


	//   ....[23]....
        /*01e0*/ 	.word	0x000023b0


	//   ....[24]....
        /*01e4*/ 	.word	0x00002400


	//   ....[25]....
        /*01e8*/ 	.word	0x00002410


	//   ....[26]....
        /*01ec*/ 	.word	0x00002460


	//   ....[27]....
        /*01f0*/ 	.word	0x00002470


	//   ....[28]....
        /*01f4*/ 	.word	0x00002500


	//   ....[29]....
        /*01f8*/ 	.word	0x00002570


	//   ....[30]....
        /*01fc*/ 	.word	0x00002600


	//   ....[31]....
        /*0200*/ 	.word	0x00002620


	//   ....[32]....
        /*0204*/ 	.word	0x00002630


	//   ....[33]....
        /*0208*/ 	.word	0x00002640


	//   ....[34]....
        /*020c*/ 	.word	0x00002650


	//   ....[35]....
        /*0210*/ 	.word	0x00002660


	//   ....[36]....
        /*0214*/ 	.word	0x00002c00


	//   ....[37]....
        /*0218*/ 	.word	0x00002ea0


	//   ....[38]....
        /*021c*/ 	.word	0x00003250


	//   ....[39]....
        /*0220*/ 	.word	0x000036f0


	//   ....[40]....
        /*0224*/ 	.word	0x00006870


	//   ....[41]....
        /*0228*/ 	.word	0x00006d10


	//   ....[42]....
        /*022c*/ 	.word	0x000070b0


	//   ....[43]....
        /*0230*/ 	.word	0x00008040


	//   ....[44]....
        /*0234*/ 	.word	0x00008710


	//   ....[45]....
        /*0238*/ 	.word	0x00008be0


	//   ....[46]....
        /*023c*/ 	.word	0x000099d0


	//   ....[47]....
        /*0240*/ 	.word	0x0000a930


	//   ....[48]....
        /*0244*/ 	.word	0x0000a950


	//   ....[49]....
        /*0248*/ 	.word	0x0000a9a0


	//   ....[50]....
        /*024c*/ 	.word	0x0000a9c0


	//   ....[51]....
        /*0250*/ 	.word	0x0000aa00


	//   ....[52]....
        /*0254*/ 	.word	0x0000aa30


	//   ....[53]....
        /*0258*/ 	.word	0x0000aa70


	//   ....[54]....
        /*025c*/ 	.word	0x0000aaa0


	//   ....[55]....
        /*0260*/ 	.word	0x0000aae0


	//   ....[56]....
        /*0264*/ 	.word	0x0000ab10


	//   ....[57]....
        /*0268*/ 	.word	0x0000aba0


	//   ....[58]....
        /*026c*/ 	.word	0x0000acc0


	//   ....[59]....
        /*0270*/ 	.word	0x0000ace0


	//   ....[60]....
        /*0274*/ 	.word	0x0000b330


	//   ....[61]....
        /*0278*/ 	.word	0x0000b340


	//   ....[62]....
        /*027c*/ 	.word	0x0000b390


	//   ....[63]....
        /*0280*/ 	.word	0x0000b3a0


	//   ....[64]....
        /*0284*/ 	.word	0x0000b3f0


	//   ....[65]....
        /*0288*/ 	.word	0x0000b400


	//   ....[66]....
        /*028c*/ 	.word	0x0000b450


	//   ....[67]....
        /*0290*/ 	.word	0x0000b460


	//   ....[68]....
        /*0294*/ 	.word	0x0000b4b0


	//   ....[69]....
        /*0298*/ 	.word	0x0000b4c0


	//   ....[70]....
        /*029c*/ 	.word	0x0000b550


	//   ....[71]....
        /*02a0*/ 	.word	0x0000b5c0


	//   ....[72]....
        /*02a4*/ 	.word	0x0000b650


	//   ....[73]....
        /*02a8*/ 	.word	0x0000b670


	//   ....[74]....
        /*02ac*/ 	.word	0x0000b680


	//   ....[75]....
        /*02b0*/ 	.word	0x0000b690


	//   ....[76]....
        /*02b4*/ 	.word	0x0000b6a0


	//   ....[77]....
        /*02b8*/ 	.word	0x0000b6b0


	//   ....[78]....
        /*02bc*/ 	.word	0x0000cae0


	//----- nvinfo : EIATTR_REG_RECONFIG
	.align		4
.L_33:
        /*02c0*/ 	.byte	0x01, 0x54
	.zero		2


	//----- nvinfo : EIATTR_SYSCALL_OFFSETS
	.align		4
        /*02c4*/ 	.byte	0x04, 0x46
        /*02c6*/ 	.short	(.L_35 - .L_34)


	//   ....[0]....
.L_34:
        /*02c8*/ 	.word	0x000045c0


	//   ....[1]....
        /*02cc*/ 	.word	0x000046b0


	//----- nvinfo : EIATTR_MBARRIER_INSTR_OFFSETS
	.align		4
.L_35:
        /*02d0*/ 	.byte	0x04, 0x39
        /*02d2*/ 	.short	(.L_37 - .L_36)


	//   ....[0]....
.L_36:
        /*02d4*/ 	.word	0x00000bc0
        /*02d8*/ 	.word	0x000000ff
        /*02dc*/ 	.word	0x00038400
        /*02e0*/ 	.short	0x0100
        /*02e2*/ 	.byte	0x06
	.zero		1


	//   ....[1]....
        /*02e4*/ 	.word	0x00000bd0
        /*02e8*/ 	.word	0x000000ff
        /*02ec*/ 	.word	0x00038440
        /*02f0*/ 	.short	0x0100
        /*02f2*/ 	.byte	0x06
	.zero		1


	//   ....[2]....
        /*02f4*/ 	.word	0x00000be0
        /*02f8*/ 	.word	0x000000ff
        /*02fc*/ 	.word	0x00038408
        /*0300*/ 	.short	0x0100
        /*0302*/ 	.byte	0x06
	.zero		1


	//   ....[3]....
        /*0304*/ 	.word	0x00000bf0
        /*0308*/ 	.word	0x000000ff
        /*030c*/ 	.word	0x00038448
        /*0310*/ 	.short	0x0100
        /*0312*/ 	.byte	0x06
	.zero		1


	//   ....[4]....
        /*0314*/ 	.word	0x00000c00
        /*0318*/ 	.word	0x000000ff
        /*031c*/ 	.word	0x00038410
        /*0320*/ 	.short	0x0100
        /*0322*/ 	.byte	0x06
	.zero		1


	//   ....[5]....
        /*0324*/ 	.word	0x00000c10
        /*0328*/ 	.word	0x000000ff
        /*032c*/ 	.word	0x00038450
        /*0330*/ 	.short	0x0100
        /*0332*/ 	.byte	0x06
	.zero		1


	//   ....[6]....
        /*0334*/ 	.word	0x00000c20
        /*0338*/ 	.word	0x000000ff
        /*033c*/ 	.word	0x00038418
        /*0340*/ 	.short	0x0100
        /*0342*/ 	.byte	0x06
	.zero		1


	//   ....[7]....
        /*0344*/ 	.word	0x00000c30
        /*0348*/ 	.word	0x000000ff
        /*034c*/ 	.word	0x00038458
        /*0350*/ 	.short	0x0100
        /*0352*/ 	.byte	0x06
	.zero		1


	//   ....[8]....
        /*0354*/ 	.word	0x00000c40
        /*0358*/ 	.word	0x000000ff
        /*035c*/ 	.word	0x00038420
        /*0360*/ 	.short	0x0100
        /*0362*/ 	.byte	0x06
	.zero		1


	//   ....[9]....
        /*0364*/ 	.word	0x00000c50
        /*0368*/ 	.word	0x000000ff
        /*036c*/ 	.word	0x00038460
        /*0370*/ 	.short	0x0100
        /*0372*/ 	.byte	0x06
	.zero		1


	//   ....[10]....
        /*0374*/ 	.word	0x00000c60
        /*0378*/ 	.word	0x000000ff
        /*037c*/ 	.word	0x00038428
        /*0380*/ 	.short	0x0100
        /*0382*/ 	.byte	0x06
	.zero		1


	//   ....[11]....
        /*0384*/ 	.word	0x00000c70
        /*0388*/ 	.word	0x000000ff
        /*038c*/ 	.word	0x00038468
        /*0390*/ 	.short	0x0100
        /*0392*/ 	.byte	0x06
	.zero		1


	//   ....[12]....
        /*0394*/ 	.word	0x00000c80
        /*0398*/ 	.word	0x000000ff
        /*039c*/ 	.word	0x00038430
        /*03a0*/ 	.short	0x0100
        /*03a2*/ 	.byte	0x06
	.zero		1


	//   ....[13]....
        /*03a4*/ 	.word	0x00000c90
        /*03a8*/ 	.word	0x000000ff
        /*03ac*/ 	.word	0x00038470
        /*03b0*/ 	.short	0x0100
        /*03b2*/ 	.byte	0x06
	.zero		1


	//   ....[14]....
        /*03b4*/ 	.word	0x00000ca0
        /*03b8*/ 	.word	0x000000ff
        /*03bc*/ 	.word	0x00038438
        /*03c0*/ 	.short	0x0100
        /*03c2*/ 	.byte	0x06
	.zero		1


	//   ....[15]....
        /*03c4*/ 	.word	0x00000cb0
        /*03c8*/ 	.word	0x000000ff
        /*03cc*/ 	.word	0x00038478
        /*03d0*/ 	.short	0x0100
        /*03d2*/ 	.byte	0x06
	.zero		1


	//   ....[16]....
        /*03d4*/ 	.word	0x00000e40
        /*03d8*/ 	.word	0x000000ff
        /*03dc*/ 	.word	0x00038480
        /*03e0*/ 	.short	0x0100
        /*03e2*/ 	.byte	0x06
	.zero		1


	//   ....[17]....
        /*03e4*/ 	.word	0x00000e50
        /*03e8*/ 	.word	0x000000ff
        /*03ec*/ 	.word	0x000384b0
        /*03f0*/ 	.short	0x0100
        /*03f2*/ 	.byte	0x06
	.zero		1


	//   ....[18]....
        /*03f4*/ 	.word	0x00000e60
        /*03f8*/ 	.word	0x000000ff
        /*03fc*/ 	.word	0x00038488
        /*0400*/ 	.short	0x0100
        /*0402*/ 	.byte	0x06
	.zero		1


	//   ....[19]....
        /*0404*/ 	.word	0x00000e70
        /*0408*/ 	.word	0x000000ff
        /*040c*/ 	.word	0x000384b8
        /*0410*/ 	.short	0x0100
        /*0412*/ 	.byte	0x06
	.zero		1


	//   ....[20]....
        /*0414*/ 	.word	0x00000e80
        /*0418*/ 	.word	0x000000ff
        /*041c*/ 	.word	0x00038490
        /*0420*/ 	.short	0x0100
        /*0422*/ 	.byte	0x06
	.zero		1


	//   ....[21]....
        /*0424*/ 	.word	0x00000e90
        /*0428*/ 	.word	0x000000ff
        /*042c*/ 	.word	0x000384c0
        /*0430*/ 	.short	0x0100
        /*0432*/ 	.byte	0x06
	.zero		1


	//   ....[22]....
        /*0434*/ 	.word	0x00000ea0
        /*0438*/ 	.word	0x000000ff
        /*043c*/ 	.word	0x00038498
        /*0440*/ 	.short	0x0100
        /*0442*/ 	.byte	0x06
	.zero		1


	//   ....[23]....
        /*0444*/ 	.word	0x00000eb0
        /*0448*/ 	.word	0x000000ff
        /*044c*/ 	.word	0x000384c8
        /*0450*/ 	.short	0x0100
        /*0452*/ 	.byte	0x06
	.zero		1


	//   ....[24]....
        /*0454*/ 	.word	0x00000ec0
        /*0458*/ 	.word	0x000000ff
        /*045c*/ 	.word	0x000384a0
        /*0460*/ 	.short	0x0100
        /*0462*/ 	.byte	0x06
	.zero		1


	//   ....[25]....
        /*0464*/ 	.word	0x00000ed0
        /*0468*/ 	.word	0x000000ff
        /*046c*/ 	.word	0x000384d0
        /*0470*/ 	.short	0x0100
        /*0472*/ 	.byte	0x06
	.zero		1


	//   ....[26]....
        /*0474*/ 	.word	0x00000ee0
        /*0478*/ 	.word	0x000000ff
        /*047c*/ 	.word	0x000384a8
        /*0480*/ 	.short	0x0100
        /*0482*/ 	.byte	0x06
	.zero		1


	//   ....[27]....
        /*0484*/ 	.word	0x00000ef0
        /*0488*/ 	.word	0x000000ff
        /*048c*/ 	.word	0x000384d8
        /*0490*/ 	.short	0x0100
        /*0492*/ 	.byte	0x06
	.zero		1


	//   ....[28]....
        /*0494*/ 	.word	0x00001050
        /*0498*/ 	.word	0x000000ff
        /*049c*/ 	.word	0x000384e0
        /*04a0*/ 	.short	0x0100
        /*04a2*/ 	.byte	0x06
	.zero		1


	//   ....[29]....
        /*04a4*/ 	.word	0x00001060
        /*04a8*/ 	.word	0x000000ff
        /*04ac*/ 	.word	0x00038500
        /*04b0*/ 	.short	0x0100
        /*04b2*/ 	.byte	0x06
	.zero		1


	//   ....[30]....
        /*04b4*/ 	.word	0x00001070
        /*04b8*/ 	.word	0x000000ff
        /*04bc*/ 	.word	0x000384e8
        /*04c0*/ 	.short	0x0100
        /*04c2*/ 	.byte	0x06
	.zero		1


	//   ....[31]....
        /*04c4*/ 	.word	0x00001080
        /*04c8*/ 	.word	0x000000ff
        /*04cc*/ 	.word	0x00038508
        /*04d0*/ 	.short	0x0100
        /*04d2*/ 	.byte	0x06
	.zero		1


	//   ....[32]....
        /*04d4*/ 	.word	0x00001090
        /*04d8*/ 	.word	0x000000ff
        /*04dc*/ 	.word	0x000384f0
        /*04e0*/ 	.short	0x0100
        /*04e2*/ 	.byte	0x06
	.zero		1


	//   ....[33]....
        /*04e4*/ 	.word	0x000010a0
        /*04e8*/ 	.word	0x000000ff
        /*04ec*/ 	.word	0x00038510
        /*04f0*/ 	.short	0x0100
        /*04f2*/ 	.byte	0x06
	.zero		1


	//   ....[34]....
        /*04f4*/ 	.word	0x000010b0
        /*04f8*/ 	.word	0x000000ff
        /*04fc*/ 	.word	0x000384f8
        /*0500*/ 	.short	0x0100
        /*0502*/ 	.byte	0x06
	.zero		1


	//   ....[35]....
        /*0504*/ 	.word	0x000010c0
        /*0508*/ 	.word	0x000000ff
        /*050c*/ 	.word	0x00038518
        /*0510*/ 	.short	0x0100
        /*0512*/ 	.byte	0x06
	.zero		1


	//   ....[36]....
        /*0514*/ 	.word	0x00001260
        /*0518*/ 	.word	0x000000ff
        /*051c*/ 	.word	0x00038520
        /*0520*/ 	.short	0x0100
        /*0522*/ 	.byte	0x06
	.zero		1


	//   ....[37]....
        /*0524*/ 	.word	0x00001270
        /*0528*/ 	.word	0x000000ff
        /*052c*/ 	.word	0x00038528
        /*0530*/ 	.short	0x0100
        /*0532*/ 	.byte	0x06
	.zero		1


	//   ....[38]....
        /*0534*/ 	.word	0x00003a30
        /*0538*/ 	.word	0x000000ff
        /*053c*/ 	.word	0x00038480
        /*0540*/ 	.short	0x010a
        /*0542*/ 	.byte	0x04
	.zero		1


	//   ....[39]....
        /*0544*/ 	.word	0x00003a70
        /*0548*/ 	.word	0x000000ff
        /*054c*/ 	.word	0x00038480
        /*0550*/ 	.short	0x010a
        /*0552*/ 	.byte	0x04
	.zero		1


	//   ....[40]....
        /*0554*/ 	.word	0x00003e20
        /*0558*/ 	.word	0x000000ff
        /*055c*/ 	.word	0x00038480
        /*0560*/ 	.short	0x010a
        /*0562*/ 	.byte	0x04
	.zero		1


	//   ....[41]....
        /*0564*/ 	.word	0x00003e60
        /*0568*/ 	.word	0x000000ff
        /*056c*/ 	.word	0x00038480
        /*0570*/ 	.short	0x010a
        /*0572*/ 	.byte	0x04
	.zero		1


	//   ....[42]....
        /*0574*/ 	.word	0x00004120
        /*0578*/ 	.word	0x000000ff
        /*057c*/ 	.word	0x00000000
        /*0580*/ 	.short	0x0101
        /*0582*/ 	.byte	0x04
	.zero		1


	//   ....[43]....
        /*0584*/ 	.word	0x000042f0
        /*0588*/ 	.word	0x00000000
        /*058c*/ 	.word	0x00000000
        /*0590*/ 	.short	0x0101
        /*0592*/ 	.byte	0x3f
	.zero		1


	//   ....[44]....
        /*0594*/ 	.word	0x00004a80
        /*0598*/ 	.word	0x000000ff
        /*059c*/ 	.word	0x000384e0
        /*05a0*/ 	.short	0x010a
        /*05a2*/ 	.byte	0x2b
	.zero		1


	//   ....[45]....
        /*05a4*/ 	.word	0x00005100
        /*05a8*/ 	.word	0x000000ff
        /*05ac*/ 	.word	0x00000000
        /*05b0*/ 	.short	0x0101
        /*05b2*/ 	.byte	0x04
	.zero		1


	//   ....[46]....
        /*05b4*/ 	.word	0x00005130
        /*05b8*/ 	.word	0x000000ff
        /*05bc*/ 	.word	0x000384e8
        /*05c0*/ 	.short	0x010a
        /*05c2*/ 	.byte	0x2b
	.zero		1


	//   ....[47]....
        /*05c4*/ 	.word	0x000056f0
        /*05c8*/ 	.word	0x000000ff
        /*05cc*/ 	.word	0x00000000
        /*05d0*/ 	.short	0x0101
        /*05d2*/ 	.byte	0x04
	.zero		1


	//   ....[48]....
        /*05d4*/ 	.word	0x00005720
        /*05d8*/ 	.word	0x000000ff
        /*05dc*/ 	.word	0x000384f0
        /*05e0*/ 	.short	0x010a
        /*05e2*/ 	.byte	0x2b
	.zero		1


	//   ....[49]....
        /*05e4*/ 	.word	0x00005d10
        /*05e8*/ 	.word	0x000000ff
        /*05ec*/ 	.word	0x00000000
        /*05f0*/ 	.short	0x0101
        /*05f2*/ 	.byte	0x04
	.zero		1


	//   ....[50]....
        /*05f4*/ 	.word	0x00005d40
        /*05f8*/ 	.word	0x000000ff
        /*05fc*/ 	.word	0x000384f8
        /*0600*/ 	.short	0x010a
        /*0602*/ 	.byte	0x2b
	.zero		1


	//   ....[51]....
        /*0604*/ 	.word	0x000063b0
        /*0608*/ 	.word	0x000000ff
        /*060c*/ 	.word	0x00000000
        /*0610*/ 	.short	0x0101
        /*0612*/ 	.byte	0x05
	.zero		1


	//   ....[52]....
        /*0614*/ 	.word	0x00006400
        /*0618*/ 	.word	0x000000ff
        /*061c*/ 	.word	0x00038400
        /*0620*/ 	.short	0x010a
        /*0622*/ 	.byte	0x04
	.zero		1


	//   ....[53]....
        /*0624*/ 	.word	0x00006510
        /*0628*/ 	.word	0x000000ff
        /*062c*/ 	.word	0x00000000
        /*0630*/ 	.short	0x0101
        /*0632*/ 	.byte	0x04
	.zero		1


	//   ....[54]....
        /*0634*/ 	.word	0x00006a40
        /*0638*/ 	.word	0x000000ff
        /*063c*/ 	.word	0x00000000
        /*0640*/ 	.short	0x0101
        /*0642*/ 	.byte	0x2b
	.zero		1


	//   ....[55]....
        /*0644*/ 	.word	0x000071c0
        /*0648*/ 	.word	0x000000ff
        /*064c*/ 	.word	0x00038528
        /*0650*/ 	.short	0x010a
        /*0652*/ 	.byte	0x05
	.zero		1


	//   ....[56]....
        /*0654*/ 	.word	0x000072d0
        /*0658*/ 	.word	0x000000ff
        /*065c*/ 	.word	0x00038400
        /*0660*/ 	.short	0x010a
        /*0662*/ 	.byte	0x08
	.zero		1


	//   ....[57]....
        /*0664*/ 	.word	0x00007400
        /*0668*/ 	.word	0x000000ff
        /*066c*/ 	.word	0x00000000
        /*0670*/ 	.short	0x0101
        /*0672*/ 	.byte	0x08
	.zero		1


	//   ....[58]....
        /*0674*/ 	.word	0x000075e0
        /*0678*/ 	.word	0x000000ff
        /*067c*/ 	.word	0x00038500
        /*0680*/ 	.short	0x010a
        /*0682*/ 	.byte	0x05
	.zero		1


	//   ....[59]....
        /*0684*/ 	.word	0x000076f0
        /*0688*/ 	.word	0x000000ff
        /*068c*/ 	.word	0x000384e0
        /*0690*/ 	.short	0x010b
        /*0692*/ 	.byte	0x05
	.zero		1


	//   ....[60]....
        /*0694*/ 	.word	0x00007750
        /*0698*/ 	.word	0x000000ff
        /*069c*/ 	.word	0x00000000
        /*06a0*/ 	.short	0x0101
        /*06a2*/ 	.byte	0x08
	.zero		1


	//   ....[61]....
        /*06a4*/ 	.word	0x00007780
        /*06a8*/ 	.word	0x000000ff
        /*06ac*/ 	.word	0x00038508
        /*06b0*/ 	.short	0x010a
        /*06b2*/ 	.byte	0x05
	.zero		1


	//   ....[62]....
        /*06b4*/ 	.word	0x000078b0
        /*06b8*/ 	.word	0x000000ff
        /*06bc*/ 	.word	0x000384e8
        /*06c0*/ 	.short	0x010b
        /*06c2*/ 	.byte	0x05
	.zero		1


	//   ....[63]....
        /*06c4*/ 	.word	0x00007910
        /*06c8*/ 	.word	0x000000ff
        /*06cc*/ 	.word	0x00000000
        /*06d0*/ 	.short	0x0101
        /*06d2*/ 	.byte	0x08
	.zero		1


	//   ....[64]....
        /*06d4*/ 	.word	0x00007940
        /*06d8*/ 	.word	0x000000ff
        /*06dc*/ 	.word	0x00038510
        /*06e0*/ 	.short	0x010a
        /*06e2*/ 	.byte	0x05
	.zero		1


	//   ....[65]....
        /*06e4*/ 	.word	0x00007a70
        /*06e8*/ 	.word	0x000000ff
        /*06ec*/ 	.word	0x000384f0
        /*06f0*/ 	.short	0x010b
        /*06f2*/ 	.byte	0x05
	.zero		1


	//   ....[66]....
        /*06f4*/ 	.word	0x00007ad0
        /*06f8*/ 	.word	0x000000ff
        /*06fc*/ 	.word	0x00000000
        /*0700*/ 	.short	0x0101
        /*0702*/ 	.byte	0x08
	.zero		1


	//   ....[67]....
        /*0704*/ 	.word	0x00007b00
        /*0708*/ 	.word	0x000000ff
        /*070c*/ 	.word	0x00038518
        /*0710*/ 	.short	0x010a
        /*0712*/ 	.byte	0x05
	.zero		1


	//   ....[68]....
        /*0714*/ 	.word	0x00007c30
        /*0718*/ 	.word	0x000000ff
        /*071c*/ 	.word	0x000384f8
        /*0720*/ 	.short	0x010b
        /*0722*/ 	.byte	0x05
	.zero		1


	//   ....[69]....
        /*0724*/ 	.word	0x00007cd0
        /*0728*/ 	.word	0x000000ff
        /*072c*/ 	.word	0x00000000
        /*0730*/ 	.short	0x0101
        /*0732*/ 	.byte	0x08
	.zero		1


	//   ....[70]....
        /*0734*/ 	.word	0x00008210
        /*0738*/ 	.word	0x000000ff
        /*073c*/ 	.word	0x00038500
        /*0740*/ 	.short	0x010a
        /*0742*/ 	.byte	0x05
	.zero		1


	//   ....[71]....
        /*0744*/ 	.word	0x00008250
        /*0748*/ 	.word	0x000000ff
        /*074c*/ 	.word	0x00038508
        /*0750*/ 	.short	0x010a
        /*0752*/ 	.byte	0x05
	.zero		1


	//   ....[72]....
        /*0754*/ 	.word	0x00008290
        /*0758*/ 	.word	0x000000ff
        /*075c*/ 	.word	0x00038510
        /*0760*/ 	.short	0x010a
        /*0762*/ 	.byte	0x05
	.zero		1


	//   ....[73]....
        /*0764*/ 	.word	0x000082f0
        /*0768*/ 	.word	0x00000003
        /*076c*/ 	.word	0x00038518
        /*0770*/ 	.short	0x010a
        /*0772*/ 	.byte	0x3f
	.zero		1


	//   ....[74]....
        /*0774*/ 	.word	0x00008fe0
        /*0778*/ 	.word	0x00000008
        /*077c*/ 	.word	0x000384b0
        /*0780*/ 	.short	0x010a
        /*0782*/ 	.byte	0x3f
	.zero		1


	//   ....[75]....
        /*0784*/ 	.word	0x00009280
        /*0788*/ 	.word	0x000000ff
        /*078c*/ 	.word	0x00038528
        /*0790*/ 	.short	0x0101
        /*0792*/ 	.byte	0x0c
	.zero		1


	//   ....[76]....
        /*0794*/ 	.word	0x00009340
        /*0798*/ 	.word	0x00000003
        /*079c*/ 	.word	0x00038400
        /*07a0*/ 	.short	0x010a
        /*07a2*/ 	.byte	0x3f
	.zero		1


	//   ....[77]....
        /*07a4*/ 	.word	0x00009480
        /*07a8*/ 	.word	0x00000002
        /*07ac*/ 	.word	0x00000000
        /*07b0*/ 	.short	0x0101
        /*07b2*/ 	.byte	0x3f
	.zero		1


	//   ....[78]....
        /*07b4*/ 	.word	0x00009c60
        /*07b8*/ 	.word	0x00000007
        /*07bc*/ 	.word	0x00000000
        /*07c0*/ 	.short	0x010a
        /*07c2*/ 	.byte	0x3f
	.zero		1


	//   ....[79]....
        /*07c4*/ 	.word	0x00009ce0
        /*07c8*/ 	.word	0x00000009
        /*07cc*/ 	.word	0x00000000
        /*07d0*/ 	.short	0x010a
        /*07d2*/ 	.byte	0x3f
	.zero		1


	//   ....[80]....
        /*07d4*/ 	.word	0x00009d70
        /*07d8*/ 	.word	0x00000006
        /*07dc*/ 	.word	0x00000000
        /*07e0*/ 	.short	0x010a
        /*07e2*/ 	.byte	0x3f
	.zero		1


	//   ....[81]....
        /*07e4*/ 	.word	0x00009e00
        /*07e8*/ 	.word	0x00000009
        /*07ec*/ 	.word	0x00000000
        /*07f0*/ 	.short	0x010a
        /*07f2*/ 	.byte	0x3f
	.zero		1


	//   ....[82]....
        /*07f4*/ 	.word	0x00009e90
        /*07f8*/ 	.word	0x00000006
        /*07fc*/ 	.word	0x00000000
        /*0800*/ 	.short	0x010a
        /*0802*/ 	.byte	0x3f
	.zero		1


	//   ....[83]....
        /*0804*/ 	.word	0x00009f20
        /*0808*/ 	.word	0x00000003
        /*080c*/ 	.word	0x00000000
        /*0810*/ 	.short	0x010a
        /*0812*/ 	.byte	0x3f
	.zero		1


	//   ....[84]....
        /*0814*/ 	.word	0x0000bba0
        /*0818*/ 	.word	0x00000011
        /*081c*/ 	.word	0x00038440
        /*0820*/ 	.short	0x010a
        /*0822*/ 	.byte	0x3f
	.zero		1


	//   ....[85]....
        /*0824*/ 	.word	0x0000bcc0
        /*0828*/ 	.word	0x00000011
        /*082c*/ 	.word	0x00038400
        /*0830*/ 	.short	0x0101
        /*0832*/ 	.byte	0x3f
	.zero		1


	//   ....[86]....
        /*0834*/ 	.word	0x0000bd90
        /*0838*/ 	.word	0x00000005
        /*083c*/ 	.word	0x00038440
        /*0840*/ 	.short	0x010a
        /*0842*/ 	.byte	0x3f
	.zero		1


	//   ....[87]....
        /*0844*/ 	.word	0x0000be40
        /*0848*/ 	.word	0x00000007
        /*084c*/ 	.word	0x00038440
        /*0850*/ 	.short	0x010a
        /*0852*/ 	.byte	0x3f
	.zero		1


	//   ....[88]....
        /*0854*/ 	.word	0x0000bef0
        /*0858*/ 	.word	0x00000007
        /*085c*/ 	.word	0x00038440
        /*0860*/ 	.short	0x010a
        /*0862*/ 	.byte	0x3f
	.zero		1


	//   ....[89]....
        /*0864*/ 	.word	0x0000bfa0
        /*0868*/ 	.word	0x00000007
        /*086c*/ 	.word	0x00038440
        /*0870*/ 	.short	0x010a
        /*0872*/ 	.byte	0x3f
	.zero		1


	//   ....[90]....
        /*0874*/ 	.word	0x0000c050
        /*0878*/ 	.word	0x00000007
        /*087c*/ 	.word	0x00038440
        /*0880*/ 	.short	0x010a
        /*0882*/ 	.byte	0x3f
	.zero		1


	//   ....[91]....
        /*0884*/ 	.word	0x0000c100
        /*0888*/ 	.word	0x00000007
        /*088c*/ 	.word	0x00038440
        /*0890*/ 	.short	0x010a
        /*0892*/ 	.byte	0x3f
	.zero		1


	//   ....[92]....
        /*0894*/ 	.word	0x0000c1b0
        /*0898*/ 	.word	0x00000007
        /*089c*/ 	.word	0x00038440
        /*08a0*/ 	.short	0x010a
        /*08a2*/ 	.byte	0x3f
	.zero		1


	//   ....[93]....
        /*08a4*/ 	.word	0x0000c260
        /*08a8*/ 	.word	0x00000003
        /*08ac*/ 	.word	0x00038440
        /*08b0*/ 	.short	0x010a
        /*08b2*/ 	.byte	0x3f
	.zero		1


	//   ....[94]....
        /*08b4*/ 	.word	0x0000c2c0
        /*08b8*/ 	.word	0x00000003
        /*08bc*/ 	.word	0x00038480
        /*08c0*/ 	.short	0x010a
        /*08c2*/ 	.byte	0x3f
	.zero		1


	//   ....[95]....
        /*08c4*/ 	.word	0x0000c320
        /*08c8*/ 	.word	0x00000008
        /*08cc*/ 	.word	0x00038480
        /*08d0*/ 	.short	0x010a
        /*08d2*/ 	.byte	0x3f
	.zero		1


	//   ....[96]....
        /*08d4*/ 	.word	0x0000c3e0
        /*08d8*/ 	.word	0x00000004
        /*08dc*/ 	.word	0x000384e0
        /*08e0*/ 	.short	0x010a
        /*08e2*/ 	.byte	0x3f
	.zero		1


	//   ....[97]....
        /*08e4*/ 	.word	0x0000c440
        /*08e8*/ 	.word	0x0000000e
        /*08ec*/ 	.word	0x000384e8
        /*08f0*/ 	.short	0x010a
        /*08f2*/ 	.byte	0x3f
	.zero		1


	//   ....[98]....
        /*08f4*/ 	.word	0x0000c4a0
        /*08f8*/ 	.word	0x0000000e
        /*08fc*/ 	.word	0x000384f0
        /*0900*/ 	.short	0x010a
        /*0902*/ 	.byte	0x3f
	.zero		1


	//   ....[99]....
        /*0904*/ 	.word	0x0000c500
        /*0908*/ 	.word	0x0000000e
        /*090c*/ 	.word	0x000384f8
        /*0910*/ 	.short	0x010a
        /*0912*/ 	.byte	0x3f
	.zero		1


	//   ....[100]....
        /*0914*/ 	.word	0x0000c560
        /*0918*/ 	.word	0x00000003
        /*091c*/ 	.word	0x00038400
        /*0920*/ 	.short	0x010a
        /*0922*/ 	.byte	0x3f
	.zero		1


	//   ....[101]....
        /*0924*/ 	.word	0x0000c5c0
        /*0928*/ 	.word	0x00000003
        /*092c*/ 	.word	0x00038528
        /*0930*/ 	.short	0x010a
        /*0932*/ 	.byte	0x3f
	.zero		1


	//   ....[102]....
        /*0934*/ 	.word	0x0000c620
        /*0938*/ 	.word	0x00000004
        /*093c*/ 	.word	0x00038400
        /*0940*/ 	.short	0x010a
        /*0942*/ 	.byte	0x3f
	.zero		1


	//   ....[103]....
        /*0944*/ 	.word	0x0000c680
        /*0948*/ 	.word	0x00000003
        /*094c*/ 	.word	0x00038500
        /*0950*/ 	.short	0x010a
        /*0952*/ 	.byte	0x3f
	.zero		1


	//   ....[104]....
        /*0954*/ 	.word	0x0000c6e0
        /*0958*/ 	.word	0x00000003
        /*095c*/ 	.word	0x00038508
        /*0960*/ 	.short	0x010a
        /*0962*/ 	.byte	0x3f
	.zero		1


	//   ....[105]....
        /*0964*/ 	.word	0x0000c740
        /*0968*/ 	.word	0x00000003
        /*096c*/ 	.word	0x00038510
        /*0970*/ 	.short	0x010a
        /*0972*/ 	.byte	0x3f
	.zero		1


	//   ....[106]....
        /*0974*/ 	.word	0x0000c7a0
        /*0978*/ 	.word	0x00000003
        /*097c*/ 	.word	0x00038518
        /*0980*/ 	.short	0x010a
        /*0982*/ 	.byte	0x3f
	.zero		1


	//   ....[107]....
        /*0984*/ 	.word	0x0000c800
        /*0988*/ 	.word	0x00000003
        /*098c*/ 	.word	0x00038500
        /*0990*/ 	.short	0x010a
        /*0992*/ 	.byte	0x3f
	.zero		1


	//   ....[108]....
        /*0994*/ 	.word	0x0000c860
        /*0998*/ 	.word	0x00000003
        /*099c*/ 	.word	0x00038508
        /*09a0*/ 	.short	0x010a
        /*09a2*/ 	.byte	0x3f
	.zero		1


	//   ....[109]....
        /*09a4*/ 	.word	0x0000c8c0
        /*09a8*/ 	.word	0x00000003
        /*09ac*/ 	.word	0x00038510
        /*09b0*/ 	.short	0x010a
        /*09b2*/ 	.byte	0x3f
	.zero		1


	//   ....[110]....
        /*09b4*/ 	.word	0x0000c990
        /*09b8*/ 	.word	0x00000008
        /*09bc*/ 	.word	0x000384b0
        /*09c0*/ 	.short	0x010a
        /*09c2*/ 	.byte	0x3f
	.zero		1


	//   ....[111]....
        /*09c4*/ 	.word	0x0000c9e0
        /*09c8*/ 	.word	0x00000003
        /*09cc*/ 	.word	0x00038400
        /*09d0*/ 	.short	0x010a
        /*09d2*/ 	.byte	0x3f
	.zero		1


	//   ....[112]....
        /*09d4*/ 	.word	0x0000cbf0
        /*09d8*/ 	.word	0x00000007
        /*09dc*/ 	.word	0x00000000
        /*09e0*/ 	.short	0x010a
        /*09e2*/ 	.byte	0x3f
	.zero		1


	//   ....[113]....
        /*09e4*/ 	.word	0x0000cc40
        /*09e8*/ 	.word	0x00000009
        /*09ec*/ 	.word	0x00000000
        /*09f0*/ 	.short	0x010a
        /*09f2*/ 	.byte	0x3f
	.zero		1


	//   ....[114]....
        /*09f4*/ 	.word	0x0000cc90
        /*09f8*/ 	.word	0x00000006
        /*09fc*/ 	.word	0x00000000
        /*0a00*/ 	.short	0x010a
        /*0a02*/ 	.byte	0x3f
	.zero		1


	//   ....[115]....
        /*0a04*/ 	.word	0x0000cce0
        /*0a08*/ 	.word	0x00000009
        /*0a0c*/ 	.word	0x00000000
        /*0a10*/ 	.short	0x010a
        /*0a12*/ 	.byte	0x3f
	.zero		1


	//   ....[116]....
        /*0a14*/ 	.word	0x0000cd30
        /*0a18*/ 	.word	0x00000006
        /*0a1c*/ 	.word	0x00000000
        /*0a20*/ 	.short	0x010a
        /*0a22*/ 	.byte	0x3f
	.zero		1


	//   ....[117]....
        /*0a24*/ 	.word	0x0000cd80
        /*0a28*/ 	.word	0x00000011
        /*0a2c*/ 	.word	0x00038440
        /*0a30*/ 	.short	0x010a
        /*0a32*/ 	.byte	0x3f
	.zero		1


	//   ....[118]....
        /*0a34*/ 	.word	0x0000cdd0
        /*0a38*/ 	.word	0x00000005
        /*0a3c*/ 	.word	0x00038440
        /*0a40*/ 	.short	0x010a
        /*0a42*/ 	.byte	0x3f
	.zero		1


	//   ....[119]....
        /*0a44*/ 	.word	0x0000ce20
        /*0a48*/ 	.word	0x00000007
        /*0a4c*/ 	.word	0x00038440
        /*0a50*/ 	.short	0x010a
        /*0a52*/ 	.byte	0x3f
	.zero		1


	//   ....[120]....
        /*0a54*/ 	.word	0x0000ce70
        /*0a58*/ 	.word	0x00000007
        /*0a5c*/ 	.word	0x00038440
        /*0a60*/ 	.short	0x010a
        /*0a62*/ 	.byte	0x3f
	.zero		1


	//   ....[121]....
        /*0a64*/ 	.word	0x0000cec0
        /*0a68*/ 	.word	0x00000007
        /*0a6c*/ 	.word	0x00038440
        /*0a70*/ 	.short	0x010a
        /*0a72*/ 	.byte	0x3f
	.zero		1


	//   ....[122]....
        /*0a74*/ 	.word	0x0000cf10
        /*0a78*/ 	.word	0x00000007
        /*0a7c*/ 	.word	0x00038440
        /*0a80*/ 	.short	0x010a
        /*0a82*/ 	.byte	0x3f
	.zero		1


	//   ....[123]....
        /*0a84*/ 	.word	0x0000cf60
        /*0a88*/ 	.word	0x00000007
        /*0a8c*/ 	.word	0x00038440
        /*0a90*/ 	.short	0x010a
        /*0a92*/ 	.byte	0x3f
	.zero		1


	//   ....[124]....
        /*0a94*/ 	.word	0x0000cfb0
        /*0a98*/ 	.word	0x00000007
        /*0a9c*/ 	.word	0x00038440
        /*0aa0*/ 	.short	0x010a
        /*0aa2*/ 	.byte	0x3f
	.zero		1


	//----- nvinfo : EIATTR_NUM_MBARRIERS
	.align		4
.L_37:
        /*0aa4*/ 	.byte	0x03, 0x38
        /*0aa6*/ 	.short	0x0026


	//----- nvinfo : EIATTR_EXIT_INSTR_OFFSETS
	.align		4
        /*0aa8*/ 	.byte	0x04, 0x1c
        /*0aaa*/ 	.short	(.L_39 - .L_38)


	//   ....[0]....
.L_38:
        /*0aac*/ 	.word	0x00002af0


	//   ....[1]....
        /*0ab0*/ 	.word	0x00002bb0


	//   ....[2]....
        /*0ab4*/ 	.word	0x00006a50


	//   ....[3]....
        /*0ab8*/ 	.word	0x00006af0


	//   ....[4]....
        /*0abc*/ 	.word	0x00008340


	//   ....[5]....
        /*0ac0*/ 	.word	0x00009f70


	//   ....[6]....
        /*0ac4*/ 	.word	0x0000c290


	//----- nvinfo : EIATTR_MAX_THREADS
	.align		4
.L_39:
        /*0ac8*/ 	.byte	0x04, 0x05
        /*0aca*/ 	.short	(.L_41 - .L_40)
.L_40:
        /*0acc*/ 	.word	0x00000180
        /*0ad0*/ 	.word	0x00000001
        /*0ad4*/ 	.word	0x00000001


	//----- nvinfo : EIATTR_CRS_STACK_SIZE
	.align		4
.L_41:
        /*0ad8*/ 	.byte	0x04, 0x1e
        /*0ada*/ 	.short	(.L_43 - .L_42)
.L_42:
        /*0adc*/ 	.word	0x00000000


	//----- nvinfo : EIATTR_CBANK_PARAM_SIZE
	.align		4
.L_43:
        /*0ae0*/ 	.byte	0x03, 0x19
        /*0ae2*/ 	.short	0x0770


	//----- nvinfo : EIATTR_PARAM_CBANK
	.align		4
        /*0ae4*/ 	.byte	0x04, 0x0a
        /*0ae6*/ 	.short	(.L_45 - .L_44)
	.align		4
.L_44:
        /*0ae8*/ 	.word	index@(.nv.constant0._ZN7cutlass13device_kernelINS_4gemm6kernel13GemmUniversalINS1_17GroupProblemShapeIN4cute5tupleIJiiiEEEEENS1_10collective13CollectiveMmaINS1_39MainloopSm90ArrayTmaGmmaWarpSpecializedILi6ENS6_IJNS5_1CILi1EEESD_SD_EEENS1_55KernelPtrArrayTmaWarpSpecializedCooperativeFP8FastAccumEEENS6_IJNSC_ILi128EEESH_SH_EEENS_12float_e4m3_tEPNS6_IJlSD_NSC_ILi0EEEEEESJ_SM_NS5_8TiledMMAINS5_8MMA_AtomIJNS5_4SM904GMMA31MMA_64x128x32_F32E4M3E4M3_SS_TNILNSQ_7ScaleInE1ELSS_1EEEEEENS5_6LayoutINS6_IJNSC_ILi2EEESD_SD_EEENS6_IJSD_SK_SK_EEEEENS6_IJNS5_10UnderscoreES10_S10_EEEEENS5_13SM90_TMA_LOADENS5_14ComposedLayoutINS5_7SwizzleILi3ELi4ELi3EEENS5_18smem_ptr_flag_bitsILi8EEENSV_INS6_IJNSC_ILi8EEESH_EEENS6_IJSH_SD_EEEEEEEvNS5_8identityES13_S1D_vS1E_EENS_8epilogue10collective18CollectiveEpilogueINS1G_30Sm90PtrArrayTmaWarpSpecializedILi4ELi2ELi16ELb1ELb0ELi2EEEJSI_NS6_IJSH_NSC_ILi32EEEEEENS_6half_tEPNS6_IJSD_lSK_EEES1N_S1P_NS1G_6fusion15FusionCallbacksIS1K_NS1Q_17LinearCombinationIS1N_fS1N_fLNS_15FloatRoundStyleE2EEESI_S1M_JEEES13_NS14_IS16_NS17_ILi16EEENSV_INS6_IJNSC_ILi64EEES19_EEENS6_IJSD_S1X_EEEEEEENS5_17SM75_U16x8_LDSM_TENS5_14SM90_TMA_STOREES21_NS5_17SM90_U16x8_STSM_TENS5_9Copy_AtomIJNS5_17SM90_U32x4_STSM_NES1N_EEEvEEEvvEEEEvNT_6ParamsE)
        /*0aec*/ 	.short	0x0210
        /*0aee*/ 	.short	0x0770


	//----- nvinfo : EIATTR_SW_WAR
	.align		4
.L_45:
        /*0af0*/ 	.byte	0x04, 0x36
        /*0af2*/ 	.short	(.L_47 - .L_46)
.L_46:
        /*0af4*/ 	.word	0x00000008
.L_47:


//--------------------- .nv.callgraph             --------------------------
	.section	.nv.callgraph,"",@"SHT_CUDA_CALLGRAPH"
	.align	4
	.sectionentsize	8
	.align		4
        /*0000*/ 	.word	0x00000000
	.align		4
        /*0004*/ 	.word	0xffffffff
	.align		4
        /*0008*/ 	.word	index@(_ZN7cutlass13device_kernelINS_4gemm6kernel13GemmUniversalINS1_17GroupProblemShapeIN4cute5tupleIJiiiEEEEENS1_10collective13CollectiveMmaINS1_39MainloopSm90ArrayTmaGmmaWarpSpecializedILi6ENS6_IJNS5_1CILi1EEESD_SD_EEENS1_55KernelPtrArrayTmaWarpSpecializedCooperativeFP8FastAccumEEENS6_IJNSC_ILi128EEESH_SH_EEENS_12float_e4m3_tEPNS6_IJlSD_NSC_ILi0EEEEEESJ_SM_NS5_8TiledMMAINS5_8MMA_AtomIJNS5_4SM904GMMA31MMA_64x128x32_F32E4M3E4M3_SS_TNILNSQ_7ScaleInE1ELSS_1EEEEEENS5_6LayoutINS6_IJNSC_ILi2EEESD_SD_EEENS6_IJSD_SK_SK_EEEEENS6_IJNS5_10UnderscoreES10_S10_EEEEENS5_13SM90_TMA_LOADENS5_14ComposedLayoutINS5_7SwizzleILi3ELi4ELi3EEENS5_18smem_ptr_flag_bitsILi8EEENSV_INS6_IJNSC_ILi8EEESH_EEENS6_IJSH_SD_EEEEEEEvNS5_8identityES13_S1D_vS1E_EENS_8epilogue10collective18CollectiveEpilogueINS1G_30Sm90PtrArrayTmaWarpSpecializedILi4ELi2ELi16ELb1ELb0ELi2EEEJSI_NS6_IJSH_NSC_ILi32EEEEEENS_6half_tEPNS6_IJSD_lSK_EEES1N_S1P_NS1G_6fusion15FusionCallbacksIS1K_NS1Q_17LinearCombinationIS1N_fS1N_fLNS_15FloatRoundStyleE2EEESI_S1M_JEEES13_NS14_IS16_NS17_ILi16EEENSV_INS6_IJNSC_ILi64EEES19_EEENS6_IJSD_S1X_EEEEEEENS5_17SM75_U16x8_LDSM_TENS5_14SM90_TMA_STOREES21_NS5_17SM90_U16x8_STSM_TENS5_9Copy_AtomIJNS5_17SM90_U32x4_STSM_NES1N_EEEvEEEvvEEEEvNT_6ParamsE)
	.align		4
        /*000c*/ 	.word	index@(__assertfail)
	.align		4
        /*0010*/ 	.word	0x00000000
	.align		4
        /*0014*/ 	.word	0xfffffffe
	.align		4
        /*0018*/ 	.word	0x00000000
	.align		4
        /*001c*/ 	.word	0xfffffffd
	.align		4
        /*0020*/ 	.word	0x00000000
	.align		4
        /*0024*/ 	.word	0xfffffffc


//--------------------- .nv.constant4             --------------------------
	.section	.nv.constant4,"a",@progbits
	.align	8
	.align		8
.nv.constant4:
        /*0000*/ 	.dword	__assertfail
	.align		8
        /*0008*/ 	.dword	__unnamed_1
	.align		8
        /*0010*/ 	.dword	_ZN39_INTERNAL_5151c8e3_4_k_cu_86ac3bb1_31194cuda3std3__45__cpo5beginE
	.align		8
        /*0018*/ 	.dword	_ZN39_INTERNAL_5151c8e3_4_k_cu_86ac3bb1_31194cuda3std3__45__cpo3endE
	.align		8
        /*0020*/ 	.dword	_ZN39_INTERNAL_5151c8e3_4_k_cu_86ac3bb1_31194cuda3std3__45__cpo6cbeginE
	.align		8
        /*0028*/ 	.dword	_ZN39_INTERNAL_5151c8e3_4_k_cu_86ac3bb1_31194cuda3std3__45__cpo4cendE
	.align		8
        /*0030*/ 	.dword	_ZN39_INTERNAL_5151c8e3_4_k_cu_86ac3bb1_31194cuda3std3__441_GLOBAL__N__5151c8e3_4_k_cu_86ac3bb1_31196ignoreE
	.align		8
        /*0038*/ 	.dword	_ZN39_INTERNAL_5151c8e3_4_k_cu_86ac3bb1_31194cuda3std3__419piecewise_constructE
	.align		8
        /*0040*/ 	.dword	_ZN39_INTERNAL_5151c8e3_4_k_cu_86ac3bb1_31194cuda3std3__48in_placeE
	.align		8
        /*0048*/ 	.dword	_ZN39_INTERNAL_5151c8e3_4_k_cu_86ac3bb1_31194cuda3std6ranges3__45__cpo4swapE
	.align		8
        /*0050*/ 	.dword	_ZN39_INTERNAL_5151c8e3_4_k_cu_86ac3bb1_31194cuda3std6ranges3__45__cpo9iter_moveE
	.align		8
        /*0058*/ 	.dword	_ZN39_INTERNAL_5151c8e3_4_k_cu_86ac3bb1_31194cute7productE
	.align		8
        /*0060*/ 	.dword	_ZN39_INTERNAL_5151c8e3_4_k_cu_86ac3bb1_31194cute1_E
	.align		8
        /*0068*/ 	.dword	$str$24
	.align		8
        /*0070*/ 	.dword	$str$25


//--------------------- .text._ZN7cutlass13device_kernelINS_4gemm6kernel13GemmUniversalINS1_17GroupProblemShapeIN4cute5tupleIJiiiEEEEENS1_10collective13CollectiveMmaINS1_39MainloopSm90ArrayTmaGmmaWarpSpecializedILi6ENS6_IJNS5_1CILi1EEESD_SD_EEENS1_55KernelPtrArrayTmaWarpSpecializedCooperativeFP8FastAccumEEENS6_IJNSC_ILi128EEESH_SH_EEENS_12float_e4m3_tEPNS6_IJlSD_NSC_ILi0EEEEEESJ_SM_NS5_8TiledMMAINS5_8MMA_AtomIJNS5_4SM904GMMA31MMA_64x128x32_F32E4M3E4M3_SS_TNILNSQ_7ScaleInE1ELSS_1EEEEEENS5_6LayoutINS6_IJNSC_ILi2EEESD_SD_EEENS6_IJSD_SK_SK_EEEEENS6_IJNS5_10UnderscoreES10_S10_EEEEENS5_13SM90_TMA_LOADENS5_14ComposedLayoutINS5_7SwizzleILi3ELi4ELi3EEENS5_18smem_ptr_flag_bitsILi8EEENSV_INS6_IJNSC_ILi8EEESH_EEENS6_IJSH_SD_EEEEEEEvNS5_8identityES13_S1D_vS1E_EENS_8epilogue10collective18CollectiveEpilogueINS1G_30Sm90PtrArrayTmaWarpSpecializedILi4ELi2ELi16ELb1ELb0ELi2EEEJSI_NS6_IJSH_NSC_ILi32EEEEEENS_6half_tEPNS6_IJSD_lSK_EEES1N_S1P_NS1G_6fusion15FusionCallbacksIS1K_NS1Q_17LinearCombinationIS1N_fS1N_fLNS_15FloatRoundStyleE2EEESI_S1M_JEEES13_NS14_IS16_NS17_ILi16EEENSV_INS6_IJNSC_ILi64EEES19_EEENS6_IJSD_S1X_EEEEEEENS5_17SM75_U16x8_LDSM_TENS5_14SM90_TMA_STOREES21_NS5_17SM90_U16x8_STSM_TENS5_9Copy_AtomIJNS5_17SM90_U32x4_STSM_NES1N_EEEvEEEvvEEEEvNT_6ParamsE --------------------------
	.section	.text._ZN7cutlass13device_kernelINS_4gemm6kernel13GemmUniversalINS1_17GroupProblemShapeIN4cute5tupleIJiiiEEEEENS1_10collective13CollectiveMmaINS1_39MainloopSm90ArrayTmaGmmaWarpSpecializedILi6ENS6_IJNS5_1CILi1EEESD_SD_EEENS1_55KernelPtrArrayTmaWarpSpecializedCooperativeFP8FastAccumEEENS6_IJNSC_ILi128EEESH_SH_EEENS_12float_e4m3_tEPNS6_IJlSD_NSC_ILi0EEEEEESJ_SM_NS5_8TiledMMAINS5_8MMA_AtomIJNS5_4SM904GMMA31MMA_64x128x32_F32E4M3E4M3_SS_TNILNSQ_7ScaleInE1ELSS_1EEEEEENS5_6LayoutINS6_IJNSC_ILi2EEESD_SD_EEENS6_IJSD_SK_SK_EEEEENS6_IJNS5_10UnderscoreES10_S10_EEEEENS5_13SM90_TMA_LOADENS5_14ComposedLayoutINS5_7SwizzleILi3ELi4ELi3EEENS5_18smem_ptr_flag_bitsILi8EEENSV_INS6_IJNSC_ILi8EEESH_EEENS6_IJSH_SD_EEEEEEEvNS5_8identityES13_S1D_vS1E_EENS_8epilogue10collective18CollectiveEpilogueINS1G_30Sm90PtrArrayTmaWarpSpecializedILi4ELi2ELi16ELb1ELb0ELi2EEEJSI_NS6_IJSH_NSC_ILi32EEEEEENS_6half_tEPNS6_IJSD_lSK_EEES1N_S1P_NS1G_6fusion15FusionCallbacksIS1K_NS1Q_17LinearCombinationIS1N_fS1N_fLNS_15FloatRoundStyleE2EEESI_S1M_JEEES13_NS14_IS16_NS17_ILi16EEENSV_INS6_IJNSC_ILi64EEES19_EEENS6_IJSD_S1X_EEEEEEENS5_17SM75_U16x8_LDSM_TENS5_14SM90_TMA_STOREES21_NS5_17SM90_U16x8_STSM_TENS5_9Copy_AtomIJNS5_17SM90_U32x4_STSM_NES1N_EEEvEEEvvEEEEvNT_6ParamsE,"ax",@progbits
	.align	128
.text._ZN7cutlass13device_kernelINS_4gemm6kernel13GemmUniversalINS1_17GroupProblemShapeIN4cute5tupleIJiiiEEEEENS1_10collective13CollectiveMmaINS1_39MainloopSm90ArrayTmaGmmaWarpSpecializedILi6ENS6_IJNS5_1CILi1EEESD_SD_EEENS1_55KernelPtrArrayTmaWarpSpecializedCooperativeFP8FastAccumEEENS6_IJNSC_ILi128EEESH_SH_EEENS_12float_e4m3_tEPNS6_IJlSD_NSC_ILi0EEEEEESJ_SM_NS5_8TiledMMAINS5_8MMA_AtomIJNS5_4SM904GMMA31MMA_64x128x32_F32E4M3E4M3_SS_TNILNSQ_7ScaleInE1ELSS_1EEEEEENS5_6LayoutINS6_IJNSC_ILi2EEESD_SD_EEENS6_IJSD_SK_SK_EEEEENS6_IJNS5_10UnderscoreES10_S10_EEEEENS5_13SM90_TMA_LOADENS5_14ComposedLayoutINS5_7SwizzleILi3ELi4ELi3EEENS5_18smem_ptr_flag_bitsILi8EEENSV_INS6_IJNSC_ILi8EEESH_EEENS6_IJSH_SD_EEEEEEEvNS5_8identityES13_S1D_vS1E_EENS_8epilogue10collective18CollectiveEpilogueINS1G_30Sm90PtrArrayTmaWarpSpecializedILi4ELi2ELi16ELb1ELb0ELi2EEEJSI_NS6_IJSH_NSC_ILi32EEEEEENS_6half_tEPNS6_IJSD_lSK_EEES1N_S1P_NS1G_6fusion15FusionCallbacksIS1K_NS1Q_17LinearCombinationIS1N_fS1N_fLNS_15FloatRoundStyleE2EEESI_S1M_JEEES13_NS14_IS16_NS17_ILi16EEENSV_INS6_IJNSC_ILi64EEES19_EEENS6_IJSD_S1X_EEEEEEENS5_17SM75_U16x8_LDSM_TENS5_14SM90_TMA_STOREES21_NS5_17SM90_U16x8_STSM_TENS5_9Copy_AtomIJNS5_17SM90_U32x4_STSM_NES1N_EEEvEEEvvEEEEvNT_6ParamsE:
        .type           _ZN7cutlass13device_kernelINS_4gemm6kernel13GemmUniversalINS1_17GroupProblemShapeIN4cute5tupleIJiiiEEEEENS1_10collective13CollectiveMmaINS1_39MainloopSm90ArrayTmaGmmaWarpSpecializedILi6ENS6_IJNS5_1CILi1EEESD_SD_EEENS1_55KernelPtrArrayTmaWarpSpecializedCooperativeFP8FastAccumEEENS6_IJNSC_ILi128EEESH_SH_EEENS_12float_e4m3_tEPNS6_IJlSD_NSC_ILi0EEEEEESJ_SM_NS5_8TiledMMAINS5_8MMA_AtomIJNS5_4SM904GMMA31MMA_64x128x32_F32E4M3E4M3_SS_TNILNSQ_7ScaleInE1ELSS_1EEEEEENS5_6LayoutINS6_IJNSC_ILi2EEESD_SD_EEENS6_IJSD_SK_SK_EEEEENS6_IJNS5_10UnderscoreES10_S10_EEEEENS5_13SM90_TMA_LOADENS5_14ComposedLayoutINS5_7SwizzleILi3ELi4ELi3EEENS5_18smem_ptr_flag_bitsILi8EEENSV_INS6_IJNSC_ILi8EEESH_EEENS6_IJSH_SD_EEEEEEEvNS5_8identityES13_S1D_vS1E_EENS_8epilogue10collective18CollectiveEpilogueINS1G_30Sm90PtrArrayTmaWarpSpecializedILi4ELi2ELi16ELb1ELb0ELi2EEEJSI_NS6_IJSH_NSC_ILi32EEEEEENS_6half_tEPNS6_IJSD_lSK_EEES1N_S1P_NS1G_6fusion15FusionCallbacksIS1K_NS1Q_17LinearCombinationIS1N_fS1N_fLNS_15FloatRoundStyleE2EEESI_S1M_JEEES13_NS14_IS16_NS17_ILi16EEENSV_INS6_IJNSC_ILi64EEES19_EEENS6_IJSD_S1X_EEEEEEENS5_17SM75_U16x8_LDSM_TENS5_14SM90_TMA_STOREES21_NS5_17SM90_U16x8_STSM_TENS5_9Copy_AtomIJNS5_17SM90_U32x4_STSM_NES1N_EEEvEEEvvEEEEvNT_6ParamsE,@function
        .size           _ZN7cutlass13device_kernelINS_4gemm6kernel13GemmUniversalINS1_17GroupProblemShapeIN4cute5tupleIJiiiEEEEENS1_10collective13CollectiveMmaINS1_39MainloopSm90ArrayTmaGmmaWarpSpecializedILi6ENS6_IJNS5_1CILi1EEESD_SD_EEENS1_55KernelPtrArrayTmaWarpSpecializedCooperativeFP8FastAccumEEENS6_IJNSC_ILi128EEESH_SH_EEENS_12float_e4m3_tEPNS6_IJlSD_NSC_ILi0EEEEEESJ_SM_NS5_8TiledMMAINS5_8MMA_AtomIJNS5_4SM904GMMA31MMA_64x128x32_F32E4M3E4M3_SS_TNILNSQ_7ScaleInE1ELSS_1EEEEEENS5_6LayoutINS6_IJNSC_ILi2EEESD_SD_EEENS6_IJSD_SK_SK_EEEEENS6_IJNS5_10UnderscoreES10_S10_EEEEENS5_13SM90_TMA_LOADENS5_14ComposedLayoutINS5_7SwizzleILi3ELi4ELi3EEENS5_18smem_ptr_flag_bitsILi8EEENSV_INS6_IJNSC_ILi8EEESH_EEENS6_IJSH_SD_EEEEEEEvNS5_8identityES13_S1D_vS1E_EENS_8epilogue10collective18CollectiveEpilogueINS1G_30Sm90PtrArrayTmaWarpSpecializedILi4ELi2ELi16ELb1ELb0ELi2EEEJSI_NS6_IJSH_NSC_ILi32EEEEEENS_6half_tEPNS6_IJSD_lSK_EEES1N_S1P_NS1G_6fusion15FusionCallbacksIS1K_NS1Q_17LinearCombinationIS1N_fS1N_fLNS_15FloatRoundStyleE2EEESI_S1M_JEEES13_NS14_IS16_NS17_ILi16EEENSV_INS6_IJNSC_ILi64EEES19_EEENS6_IJSD_S1X_EEEEEEENS5_17SM75_U16x8_LDSM_TENS5_14SM90_TMA_STOREES21_NS5_17SM90_U16x8_STSM_TENS5_9Copy_AtomIJNS5_17SM90_U32x4_STSM_NES1N_EEEvEEEvvEEEEvNT_6ParamsE,(.L_x_270 - _ZN7cutlass13device_kernelINS_4gemm6kernel13GemmUniversalINS1_17GroupProblemShapeIN4cute5tupleIJiiiEEEEENS1_10collective13CollectiveMmaINS1_39MainloopSm90ArrayTmaGmmaWarpSpecializedILi6ENS6_IJNS5_1CILi1EEESD_SD_EEENS1_55KernelPtrArrayTmaWarpSpecializedCooperativeFP8FastAccumEEENS6_IJNSC_ILi128EEESH_SH_EEENS_12float_e4m3_tEPNS6_IJlSD_NSC_ILi0EEEEEESJ_SM_NS5_8TiledMMAINS5_8MMA_AtomIJNS5_4SM904GMMA31MMA_64x128x32_F32E4M3E4M3_SS_TNILNSQ_7ScaleInE1ELSS_1EEEEEENS5_6LayoutINS6_IJNSC_ILi2EEESD_SD_EEENS6_IJSD_SK_SK_EEEEENS6_IJNS5_10UnderscoreES10_S10_EEEEENS5_13SM90_TMA_LOADENS5_14ComposedLayoutINS5_7SwizzleILi3ELi4ELi3EEENS5_18smem_ptr_flag_bitsILi8EEENSV_INS6_IJNSC_ILi8EEESH_EEENS6_IJSH_SD_EEEEEEEvNS5_8identityES13_S1D_vS1E_EENS_8epilogue10collective18CollectiveEpilogueINS1G_30Sm90PtrArrayTmaWarpSpecializedILi4ELi2ELi16ELb1ELb0ELi2EEEJSI_NS6_IJSH_NSC_ILi32EEEEEENS_6half_tEPNS6_IJSD_lSK_EEES1N_S1P_NS1G_6fusion15FusionCallbacksIS1K_NS1Q_17LinearCombinationIS1N_fS1N_fLNS_15FloatRoundStyleE2EEESI_S1M_JEEES13_NS14_IS16_NS17_ILi16EEENSV_INS6_IJNSC_ILi64EEES19_EEENS6_IJSD_S1X_EEEEEEENS5_17SM75_U16x8_LDSM_TENS5_14SM90_TMA_STOREES21_NS5_17SM90_U16x8_STSM_TENS5_9Copy_AtomIJNS5_17SM90_U32x4_STSM_NES1N_EEEvEEEvvEEEEvNT_6ParamsE)
        .other          _ZN7cutlass13device_kernelINS_4gemm6kernel13GemmUniversalINS1_17GroupProblemShapeIN4cute5tupleIJiiiEEEEENS1_10collective13CollectiveMmaINS1_39MainloopSm90ArrayTmaGmmaWarpSpecializedILi6ENS6_IJNS5_1CILi1EEESD_SD_EEENS1_55KernelPtrArrayTmaWarpSpecializedCooperativeFP8FastAccumEEENS6_IJNSC_ILi128EEESH_SH_EEENS_12float_e4m3_tEPNS6_IJlSD_NSC_ILi0EEEEEESJ_SM_NS5_8TiledMMAINS5_8MMA_AtomIJNS5_4SM904GMMA31MMA_64x128x32_F32E4M3E4M3_SS_TNILNSQ_7ScaleInE1ELSS_1EEEEEENS5_6LayoutINS6_IJNSC_ILi2EEESD_SD_EEENS6_IJSD_SK_SK_EEEEENS6_IJNS5_10UnderscoreES10_S10_EEEEENS5_13SM90_TMA_LOADENS5_14ComposedLayoutINS5_7SwizzleILi3ELi4ELi3EEENS5_18smem_ptr_flag_bitsILi8EEENSV_INS6_IJNSC_ILi8EEESH_EEENS6_IJSH_SD_EEEEEEEvNS5_8identityES13_S1D_vS1E_EENS_8epilogue10collective18CollectiveEpilogueINS1G_30Sm90PtrArrayTmaWarpSpecializedILi4ELi2ELi16ELb1ELb0ELi2EEEJSI_NS6_IJSH_NSC_ILi32EEEEEENS_6half_tEPNS6_IJSD_lSK_EEES1N_S1P_NS1G_6fusion15FusionCallbacksIS1K_NS1Q_17LinearCombinationIS1N_fS1N_fLNS_15FloatRoundStyleE2EEESI_S1M_JEEES13_NS14_IS16_NS17_ILi16EEENSV_INS6_IJNSC_ILi64EEES19_EEENS6_IJSD_S1X_EEEEEEENS5_17SM75_U16x8_LDSM_TENS5_14SM90_TMA_STOREES21_NS5_17SM90_U16x8_STSM_TENS5_9Copy_AtomIJNS5_17SM90_U32x4_STSM_NES1N_EEEvEEEvvEEEEvNT_6ParamsE,@"STO_CUDA_ENTRY STV_DEFAULT"
_ZN7cutlass13device_kernelINS_4gemm6kernel13GemmUniversalINS1_17GroupProblemShapeIN4cute5tupleIJiiiEEEEENS1_10collective13CollectiveMmaINS1_39MainloopSm90ArrayTmaGmmaWarpSpecializedILi6ENS6_IJNS5_1CILi1EEESD_SD_EEENS1_55KernelPtrArrayTmaWarpSpecializedCooperativeFP8FastAccumEEENS6_IJNSC_ILi128EEESH_SH_EEENS_12float_e4m3_tEPNS6_IJlSD_NSC_ILi0EEEEEESJ_SM_NS5_8TiledMMAINS5_8MMA_AtomIJNS5_4SM904GMMA31MMA_64x128x32_F32E4M3E4M3_SS_TNILNSQ_7ScaleInE1ELSS_1EEEEEENS5_6LayoutINS6_IJNSC_ILi2EEESD_SD_EEENS6_IJSD_SK_SK_EEEEENS6_IJNS5_10UnderscoreES10_S10_EEEEENS5_13SM90_TMA_LOADENS5_14ComposedLayoutINS5_7SwizzleILi3ELi4ELi3EEENS5_18smem_ptr_flag_bitsILi8EEENSV_INS6_IJNSC_ILi8EEESH_EEENS6_IJSH_SD_EEEEEEEvNS5_8identityES13_S1D_vS1E_EENS_8epilogue10collective18CollectiveEpilogueINS1G_30Sm90PtrArrayTmaWarpSpecializedILi4ELi2ELi16ELb1ELb0ELi2EEEJSI_NS6_IJSH_NSC_ILi32EEEEEENS_6half_tEPNS6_IJSD_lSK_EEES1N_S1P_NS1G_6fusion15FusionCallbacksIS1K_NS1Q_17LinearCombinationIS1N_fS1N_fLNS_15FloatRoundStyleE2EEESI_S1M_JEEES13_NS14_IS16_NS17_ILi16EEENSV_INS6_IJNSC_ILi64EEES19_EEENS6_IJSD_S1X_EEEEEEENS5_17SM75_U16x8_LDSM_TENS5_14SM90_TMA_STOREES21_NS5_17SM90_U16x8_STSM_TENS5_9Copy_AtomIJNS5_17SM90_U32x4_STSM_NES1N_EEEvEEEvvEEEEvNT_6ParamsE:
[----:B------:R-:W1:Y:S08]  /*0000*/  LDC R1, c[0x0][0x28] ;  /* 0x00000a00ff017b82 */ /* 0x000e700000000800 */
[----:B------:R-:W2:Y:S01]  /*0010*/  LDC.64 R6, c[0x0][0x918] ;  /* 0x00024600ff067b82 */ /* 0x000ea20000000a00 */
[----:B------:R-:W-:Y:S01]  /*0020*/  ULDC.64 UR56, c[0x0][0x208] ;  /* 0x0000820000387ab9 */ /* 0x000fe20000000a00 */
[----:B------:R-:W3:Y:S01]  /*0030*/  S2R R33, SR_TID.X ;  /* 0x0000000000217919 */ /* 0x000ee20000002100 */
[----:B------:R-:W-:Y:S01]  /*0040*/  ULDC UR4, c[0x0][0x910] ;  /* 0x0002440000047ab9 */ /* 0x000fe20000000800 */
[----:B------:R-:W-:Y:S01]  /*0050*/  ULDC.64 UR20, c[0x0][0x8d0] ;  /* 0x0002340000147ab9 */ /* 0x000fe20000000a00 */
[----:B------:R-:W-:Y:S01]  /*0060*/  ULDC.64 UR14, c[0x0][0x8c8] ;  /* 0x00023200000e7ab9 */ /* 0x000fe20000000a00 */
[----:B------:R-:W-:Y:S01]  /*0070*/  ULDC UR5, c[0x0][0x908] ;  /* 0x0002420000057ab9 */ /* 0x000fe20000000800 */
[----:B------:R-:W-:Y:S01]  /*0080*/  CS2R R8, SRZ ;  /* 0x0000000000087805 */ /* 0x000fe2000001ff00 */
[----:B------:R-:W-:Y:S01]  /*0090*/  S2UR UR40, SR_CTAID.X ;  /* 0x00000000002879c3 */ /* 0x000fe20000002500 */
[----:B------:R-:W-:Y:S01]  /*00a0*/  ULDC.64 UR22, c[0x0][0x8e8] ;  /* 0x00023a0000167ab9 */ /* 0x000fe20000000a00 */
[----:B------:R-:W-:Y:S01]  /*00b0*/  ULDC.64 UR16, c[0x0][0x8e0] ;  /* 0x0002380000107ab9 */ /* 0x000fe20000000a00 */
[----:B--2---:R-:W2:Y:S01]  /*00c0*/  LDG.E R2, desc[UR56][R6.64] ;  /* 0x0000003806027981 */ /* 0x004ea2000c1e1900 */
[----:B------:R-:W-:-:S03]  /*00d0*/  IMAD.U32 R3, RZ, RZ, UR4 ;  /* 0x00000004ff037e24 */ /* 0x000fc6000f8e00ff */
[----:B------:R-:W4:Y:S01]  /*00e0*/  LDG.E R0, desc[UR56][R6.64+0x4] ;  /* 0x0000043806007981 */ /* 0x000f22000c1e1900 */
[----:B---3--:R-:W-:-:S04]  /*00f0*/  LOP3.LUT R34, R33, 0x1f, RZ, 0xc0, !PT ;  /* 0x0000001f21227812 */ /* 0x008fc800078ec0ff */
[----:B------:R-:W-:Y:S01]  /*0100*/  ISETP.GE.AND P0, PT, R34, R3, PT ;  /* 0x000000032200720c */ /* 0x000fe20003f06270 */
[----:B------:R-:W3:Y:S01]  /*0110*/  S2UR UR4, SR_CTAID.Y ;  /* 0x00000000000479c3 */ /* 0x000ee20000002600 */
[----:B------:R-:W-:-:S04]  /*0120*/  UISETP.NE.U32.AND UP0, UPT, UR20, URZ, UPT ;  /* 0x0000003f1400728c */ /* 0x000fc8000bf05070 */
[----:B------:R-:W-:-:S07]  /*0130*/  UISETP.NE.AND.EX UP0, UPT, UR21, URZ, UPT, UP0 ;  /* 0x0000003f1500728c */ /* 0x000fce000bf05300 */
[----:B------:R-:W1:Y:S01]  /*0140*/  @!P0 LDC.64 R4, c[0x0][0x918] ;  /* 0x00024600ff048b82 */ /* 0x000e620000000a00 */
[----:B------:R-:W-:-:S03]  /*0150*/  UISETP.NE.AND UP3, UPT, UR5, 0x1, UPT ;  /* 0x000000010500788c */ /* 0x000fc6000bf65270 */
[----:B------:R-:W-:-:S08]  /*0160*/  @UP0 ULDC UR8, c[0x0][0x8dc] ;  /* 0x0002370000080ab9 */ /* 0x000fd00000000800 */
[----:B------:R-:W-:Y:S01]  /*0170*/  @UP3 ULDC UR12, c[0x0][0x10] ;  /* 0x00000400000c3ab9 */ /* 0x000fe20000000800 */
[----:B------:R-:W-:Y:S02]  /*0180*/  @UP3 UMOV UR5, URZ ;  /* 0x0000003f00053c82 */ /* 0x000fe40008000000 */
[----:B---3--:R-:W-:Y:S01]  /*0190*/  @UP3 UIMAD.WIDE.U32 UR12, UR40, UR12, UR4 ;  /* 0x0000000c280c32a5 */ /* 0x008fe2000f8e0004 */
[----:B------:R-:W-:Y:S01]  /*01a0*/  @UP3 UMOV UR9, URZ ;  /* 0x0000003f00093c82 */ /* 0x000fe20008000000 */
[----:B-1----:R-:W-:Y:S02]  /*01b0*/  @!P0 IMAD.WIDE.U32 R4, R34, 0xc, R4 ;  /* 0x0000000c22048825 */ /* 0x002fe400078e0004 */
[----:B------:R-:W-:-:S03]  /*01c0*/  @UP3 UIADD3 UR9, UR13, UR9, URZ ;  /* 0x000000090d093290 */ /* 0x000fc6000fffe03f */
[----:B------:R-:W-:Y:S01]  /*01d0*/  @UP3 UMOV UR10, UR12 ;  /* 0x0000000c000a3c82 */ /* 0x000fe20008000000 */
[----:B------:R1:W5:Y:S04]  /*01e0*/  @!P0 LDG.E R8, desc[UR56][R4.64] ;  /* 0x0000003804088981 */ /* 0x000368000c1e1900 */
[----:B------:R1:W5:Y:S01]  /*01f0*/  @!P0 LDG.E R9, desc[UR56][R4.64+0x4] ;  /* 0x0000043804098981 */ /* 0x000362000c1e1900 */
[----:B------:R-:W-:Y:S01]  /*0200*/  ISETP.NE.U32.AND P0, PT, RZ, UR22, PT ;  /* 0x00000016ff007c0c */ /* 0x000fe2000bf05070 */
[----:B------:R-:W-:Y:S01]  /*0210*/  @!UP3 ULDC UR5, c[0x0][0xc] ;  /* 0x000003000005bab9 */ /* 0x000fe20000000800 */
[----:B------:R-:W-:Y:S02]  /*0220*/  UMOV UR41, URZ ;  /* 0x0000003f00297c82 */ /* 0x000fe40008000000 */
[----:B------:R-:W-:Y:S01]  /*0230*/  ISETP.NE.AND.EX P0, PT, RZ, UR23, PT, P0 ;  /* 0x00000017ff007c0c */ /* 0x000fe2000bf05300 */
[----:B------:R-:W-:-:S07]  /*0240*/  @!UP3 UIMAD.WIDE.U32 UR4, UR5, UR4, UR40 ;  /* 0x000000040504b2a5 */ /* 0x000fce000f8e0028 */
[----:B------:R-:W-:Y:S01]  /*0250*/  @!UP3 UMOV UR9, UR5 ;  /* 0x000000050009bc82 */ /* 0x000fe20008000000 */
[----:B------:R-:W-:Y:S01]  /*0260*/  @!UP3 UMOV UR10, UR4 ;  /* 0x00000004000abc82 */ /* 0x000fe20008000000 */
[----:B--2---:R-:W-:-:S13]  /*0270*/  R2UR UR11, R2 ;  /* 0x00000000020b72ca */ /* 0x004fda00000e0000 */
[----:B------:R-:W-:-:S04]  /*0280*/  UIADD3 UR6, UP1, UR11, UR14, URZ ;  /* 0x0000000e0b067290 */ /* 0x000fc8000ff3e03f */
[----:B------:R-:W-:Y:S02]  /*0290*/  ULEA.HI.X.SX32 UR11, UR11, UR15, 0x1, UP1 ;  /* 0x0000000f0b0b7291 */ /* 0x000fe400088f0e3f */
[----:B------:R-:W-:Y:S01]  /*02a0*/  UIADD3 UR6, UP1, UR6, -0x1, URZ ;  /* 0xffffffff06067890 */ /* 0x000fe2000ff3e03f */
[----:B----4-:R-:W-:-:S03]  /*02b0*/  R2UR UR24, R0 ;  /* 0x00000000001872ca */ /* 0x010fc600000e0000 */
[----:B------:R-:W-:Y:S02]  /*02c0*/  UIADD3.X UR11, UR11, -0x1, URZ, UP1, !UPT ;  /* 0xffffffff0b0b7890 */ /* 0x000fe40008ffe43f */
[----:B------:R-:W-:-:S04]  /*02d0*/  @UP0 UIADD3 UR8, UP1, UR6, UR8, URZ ;  /* 0x0000000806080290 */ /* 0x000fc8000ff3e03f */
[----:B------:R-:W-:-:S04]  /*02e0*/  @UP0 UIADD3.X UR26, URZ, UR11, URZ, UP1, !UPT ;  /* 0x0000000b3f1a0290 */ /* 0x000fc80008ffe43f */
[----:B------:R-:W-:Y:S02]  /*02f0*/  @UP0 UIMAD.WIDE.U32 UR18, UR26, UR20, URZ ;  /* 0x000000141a1202a5 */ /* 0x000fe4000f8e003f */
[----:B------:R-:W-:Y:S02]  /*0300*/  @UP0 UIMAD.WIDE.U32 UR12, UR8, UR20, URZ ;  /* 0x00000014080c02a5 */ /* 0x000fe4000f8e003f */
[----:B------:R-:W-:Y:S02]  /*0310*/  @UP0 UIMAD.WIDE.U32 UR18, UP1, UR8, UR21, UR18 ;  /* 0x00000015081202a5 */ /* 0x000fe4000f820012 */
[----:B------:R-:W-:Y:S02]  /*0320*/  UIADD3 UR7, UP2, UR24, UR16, URZ ;  /* 0x0000001018077290 */ /* 0x000fe4000ff5e03f */
[----:B------:R-:W-:Y:S02]  /*0330*/  @UP0 UIADD3.X UR25, URZ, URZ, URZ, UP1, !UPT ;  /* 0x0000003f3f190290 */ /* 0x000fe40008ffe43f */
[----:B------:R-:W-:-:S02]  /*0340*/  @UP0 UIADD3 URZ, UP1, UR13, UR18, URZ ;  /* 0x000000120d3f0290 */ /* 0x000fc4000ff3e03f */
[----:B------:R-:W-:-:S03]  /*0350*/  ULEA.HI.X.SX32 UR8, UR24, UR17, 0x1, UP2 ;  /* 0x0000001118087291 */ /* 0x000fc600090f0e3f */
[----:B------:R-:W-:Y:S02]  /*0360*/  @UP0 UMOV UR24, UR19 ;  /* 0x0000001300180c82 */ /* 0x000fe40008000000 */
[----:B------:R-:W-:Y:S02]  /*0370*/  @UP0 UIMAD.WIDE.U32.X UR12, UR26, UR21, UR24, UP1 ;  /* 0x000000151a0c02a5 */ /* 0x000fe400088e0418 */
[----:B------:R-:W-:-:S04]  /*0380*/  UIADD3 UR19, UP1, UR7, -0x1, URZ ;  /* 0xffffffff07137890 */ /* 0x000fc8000ff3e03f */
[----:B------:R-:W-:Y:S01]  /*0390*/  UIADD3.X UR5, UR8, -0x1, URZ, UP1, !UPT ;  /* 0xffffffff08057890 */ /* 0x000fe20008ffe43f */
[----:B------:R-:W-:Y:S01]  /*03a0*/  @UP0 UMOV UR6, UR12 ;  /* 0x0000000c00060c82 */ /* 0x000fe20008000000 */
[----:B------:R-:W-:Y:S01]  /*03b0*/  @UP0 UMOV UR11, UR13 ;  /* 0x0000000d000b0c82 */ /* 0x000fe20008000000 */
[----:B-1----:R-:W-:Y:S09]  /*03c0*/  @!P0 BRA `(.L_x_0) ;  /* 0x00000000002c8947 */ /* 0x002ff20003800000 */
[----:B------:R-:W-:Y:S02]  /*03d0*/  ULDC UR7, c[0x0][0x8f4] ;  /* 0x00023d0000077ab9 */ /* 0x000fe40000000800 */
[----:B------:R-:W-:-:S04]  /*03e0*/  UIADD3 UR7, UP1, UR19, UR7, URZ ;  /* 0x0000000713077290 */ /* 0x000fc8000ff3e03f */
[----:B------:R-:W-:-:S04]  /*03f0*/  UIADD3.X UR8, URZ, UR5, URZ, UP1, !UPT ;  /* 0x000000053f087290 */ /* 0x000fc80008ffe43f */
[----:B------:R-:W-:-:S04]  /*0400*/  UIMAD.WIDE.U32 UR4, UR8, UR22, URZ ;  /* 0x00000016080472a5 */ /* 0x000fc8000f8e003f */
[----:B------:R-:W-:Y:S02]  /*0410*/  UIMAD.WIDE.U32 UR12, UP1, UR7, UR23, UR4 ;  /* 0x00000017070c72a5 */ /* 0x000fe4000f820004 */
[----:B------:R-:W-:Y:S02]  /*0420*/  UIMAD.WIDE.U32 UR4, UR7, UR22, URZ ;  /* 0x00000016070472a5 */ /* 0x000fe4000f8e003f */
[----:B------:R-:W-:Y:S02]  /*0430*/  UIADD3.X UR19, URZ, URZ, URZ, UP1, !UPT ;  /* 0x0000003f3f137290 */ /* 0x000fe40008ffe43f */
[----:B------:R-:W-:Y:S01]  /*0440*/  UIADD3 URZ, UP1, UR5, UR12, URZ ;  /* 0x0000000c053f7290 */ /* 0x000fe2000ff3e03f */
[----:B------:R-:W-:-:S03]  /*0450*/  UMOV UR18, UR13 ;  /* 0x0000000d00127c82 */ /* 0x000fc60008000000 */
[----:B------:R-:W-:-:S07]  /*0460*/  UIMAD.WIDE.U32.X UR4, UR8, UR23, UR18, UP1 ;  /* 0x00000017080472a5 */ /* 0x000fce00088e0412 */
[----:B------:R-:W-:-:S05]  /*0470*/  UMOV UR19, UR4 ;  /* 0x0000000400137c82 */ /* 0x000fca0008000000 */
.L_x_0:
[----:B------:R-:W-:Y:S01]  /*0480*/  ULDC UR8, c[0x0][0x934] ;  /* 0x00024d0000087ab9 */ /* 0x000fe20000000800 */
[----:B------:R-:W-:Y:S01]  /*0490*/  ULDC UR7, c[0x0][0x904] ;  /* 0x0002410000077ab9 */ /* 0x000fe20000000800 */
[----:B------:R-:W-:Y:S01]  /*04a0*/  ULDC UR4, c[0x0][0x938] ;  /* 0x00024e0000047ab9 */ /* 0x000fe20000000800 */
[----:B------:R-:W-:Y:S01]  /*04b0*/  USHF.L.U32 UR8, UR8, UR7, URZ ;  /* 0x0000000708087299 */ /* 0x000fe2000800063f */
[----:B------:R-:W-:Y:S01]  /*04c0*/  SHF.R.U32.HI R13, RZ, 0x5, R33 ;  /* 0x00000005ff0d7819 */ /* 0x000fe20000011621 */
[----:B------:R-:W-:Y:S01]  /*04d0*/  USHF.L.U32 UR7, UR4, UR7, URZ ;  /* 0x0000000704077299 */ /* 0x000fe2000800063f */
[----:B------:R-:W-:Y:S01]  /*04e0*/  ULDC UR18, c[0x0][0x8d8] ;  /* 0x0002360000127ab9 */ /* 0x000fe20000000800 */
[----:B------:R-:W-:Y:S02]  /*04f0*/  ULDC UR28, c[0x0][0x8f0] ;  /* 0x00023c00001c7ab9 */ /* 0x000fe40000000800 */
[----:B------:R-:W-:Y:S01]  /*0500*/  IMAD.U32 R10, RZ, RZ, UR8 ;  /* 0x00000008ff0a7e24 */ /* 0x000fe2000f8e00ff */
[----:B------:R-:W-:Y:S01]  /*0510*/  USHF.R.U64 UR11, UR6, UR18, UR11 ;  /* 0x00000012060b7299 */ /* 0x000fe2000800120b */
[----:B------:R-:W-:Y:S01]  /*0520*/  IMAD.U32 R11, RZ, RZ, UR7 ;  /* 0x00000007ff0b7e24 */ /* 0x000fe2000f8e00ff */
[----:B------:R-:W-:-:S02]  /*0530*/  USHF.R.U64 UR6, UR19, UR28, UR5 ;  /* 0x0000001c13067299 */ /* 0x000fc40008001205 */
[----:B------:R-:W-:Y:S01]  /*0540*/  IABS R0, R10 ;  /* 0x0000000a00007213 */ /* 0x000fe20000000000 */
[----:B------:R-:W-:Y:S01]  /*0550*/  UIADD3 UR11, UR11, -0x1, UR8 ;  /* 0xffffffff0b0b7890 */ /* 0x000fe2000fffe008 */
[----:B------:R-:W-:Y:S01]  /*0560*/  IABS R2, R11 ;  /* 0x0000000b00027213 */ /* 0x000fe20000000000 */
[----:B------:R-:W-:Y:S01]  /*0570*/  UIADD3 UR6, UR6, -0x1, UR7 ;  /* 0xffffffff06067890 */ /* 0x000fe2000fffe007 */
[----:B------:R-:W-:Y:S01]  /*0580*/  R2UR UR27, R0 ;  /* 0x00000000001b72ca */ /* 0x000fe200000e0000 */
[----:B------:R-:W-:Y:S01]  /*0590*/  UMOV UR4, URZ ;  /* 0x0000003f00047c82 */ /* 0x000fe20008000000 */
[----:B------:R-:W-:Y:S01]  /*05a0*/  UISETP.GE.AND UP5, UPT, UR11, URZ, UPT ;  /* 0x0000003f0b00728c */ /* 0x000fe2000bfa6270 */
[----:B------:R-:W-:Y:S01]  /*05b0*/  IMAD.MOV.U32 R0, RZ, RZ, R2 ;  /* 0x000000ffff007224 */ /* 0x000fe200078e0002 */
[----:B------:R-:W-:Y:S01]  /*05c0*/  UISETP.NE.AND UP4, UPT, UR8, URZ, UPT ;  /* 0x0000003f0800728c */ /* 0x000fe2000bf85270 */
[----:B------:R-:W-:-:S03]  /*05d0*/  UMOV UR53, 0x1 ;  /* 0x0000000100357882 */ /* 0x000fc60000000000 */
[----:B------:R-:W-:-:S05]  /*05e0*/  R2UR UR26, R0 ;  /* 0x00000000001a72ca */ /* 0x000fca00000e0000 */
[----:B------:R-:W1:Y:S08]  /*05f0*/  I2F.RP R0, UR27 ;  /* 0x0000001b00007d06 */ /* 0x000e700008209400 */
[----:B------:R-:W2:Y:S08]  /*0600*/  I2F.RP R4, UR26 ;  /* 0x0000001a00047d06 */ /* 0x000eb00008209400 */
[----:B-1----:R-:W1:Y:S08]  /*0610*/  MUFU.RCP R0, R0 ;  /* 0x0000000000007308 */ /* 0x002e700000001000 */
[----:B--2---:R-:W2:Y:S01]  /*0620*/  MUFU.RCP R4, R4 ;  /* 0x0000000400047308 */ /* 0x004ea20000001000 */
[----:B-1----:R-:W-:-:S02]  /*0630*/  VIADD R2, R0, 0xffffffe ;  /* 0x0ffffffe00027836 */ /* 0x002fc40000000000 */
[----:B------:R-:W-:-:S05]  /*0640*/  IMAD.U32 R0, RZ, RZ, UR11 ;  /* 0x0000000bff007e24 */ /* 0x000fca000f8e00ff */
[----:B------:R-:W1:Y:S01]  /*0650*/  F2I.FTZ.U32.TRUNC.NTZ R2, R2 ;  /* 0x0000000200027305 */ /* 0x000e62000021f000 */
[----:B------:R-:W-:Y:S01]  /*0660*/  IABS R0, R0 ;  /* 0x0000000000007213 */ /* 0x000fe20000000000 */
[----:B--2---:R-:W-:Y:S01]  /*0670*/  VIADD R5, R4, 0xffffffe ;  /* 0x0ffffffe04057836 */ /* 0x004fe20000000000 */
[----:B------:R-:W-:Y:S02]  /*0680*/  IABS R4, R10 ;  /* 0x0000000a00047213 */ /* 0x000fe40000000000 */
[----:B------:R-:W-:-:S03]  /*0690*/  R2UR UR31, R0 ;  /* 0x00000000001f72ca */ /* 0x000fc600000e0000 */
[----:B------:R-:W2:Y:S01]  /*06a0*/  F2I.FTZ.U32.TRUNC.NTZ R5, R5 ;  /* 0x0000000500057305 */ /* 0x000ea2000021f000 */
[----:B------:R-:W-:Y:S01]  /*06b0*/  IMAD.MOV R4, RZ, RZ, -R4 ;  /* 0x000000ffff047224 */ /* 0x000fe200078e0a04 */
[----:B-1----:R-:W-:Y:S01]  /*06c0*/  R2UR UR5, R2 ;  /* 0x00000000020572ca */ /* 0x002fe200000e0000 */
[----:B------:R-:W-:Y:S01]  /*06d0*/  IMAD.U32 R2, RZ, RZ, UR6 ;  /* 0x00000006ff027e24 */ /* 0x000fe2000f8e00ff */
[----:B--2---:R-:W-:-:S04]  /*06e0*/  R2UR UR13, R5 ;  /* 0x00000000050d72ca */ /* 0x004fc800000e0000 */
[----:B------:R-:W-:Y:S01]  /*06f0*/  IABS R5, R2 ;  /* 0x0000000200057213 */ /* 0x000fe20000000000 */
[----:B------:R-:W-:Y:S01]  /*0700*/  IMAD.MOV.U32 R2, RZ, RZ, R4 ;  /* 0x000000ffff027224 */ /* 0x000fe200078e0004 */
[----:B------:R-:W-:-:S05]  /*0710*/  IABS R4, R11 ;  /* 0x0000000b00047213 */ /* 0x000fca0000000000 */
[----:B------:R-:W-:Y:S01]  /*0720*/  UIADD3 UR12, URZ, -UR5, URZ ;  /* 0x800000053f0c7290 */ /* 0x000fe2000fffe03f */
[----:B------:R-:W-:Y:S01]  /*0730*/  IMAD.MOV.U32 R0, RZ, RZ, R5 ;  /* 0x000000ffff007224 */ /* 0x000fe200078e0005 */
[----:B------:R-:W-:Y:S02]  /*0740*/  R2UR UR29, R2 ;  /* 0x00000000021d72ca */ /* 0x000fe400000e0000 */
[----:B------:R-:W-:Y:S01]  /*0750*/  UIMAD UR12, UR12, UR27, URZ ;  /* 0x0000001b0c0c72a4 */ /* 0x000fe2000f8e023f */
[----:B------:R-:W-:Y:S01]  /*0760*/  IMAD.MOV R4, RZ, RZ, -R4 ;  /* 0x000000ffff047224 */ /* 0x000fe200078e0a04 */
[----:B------:R-:W1:Y:S01]  /*0770*/  SHFL.IDX PT, R2, R13, RZ, 0x1f ;  /* 0x00001fff0d027589 */ /* 0x000e6200000e0000 */
[----:B------:R-:W-:Y:S01]  /*0780*/  R2UR UR32, R0 ;  /* 0x00000000002072ca */ /* 0x000fe200000e0000 */
[----:B------:R-:W-:Y:S01]  /*0790*/  UIADD3 UR24, URZ, -UR13, URZ ;  /* 0x8000000d3f187290 */ /* 0x000fe2000fffe03f */
[----:B------:R-:W-:Y:S01]  /*07a0*/  IMAD.MOV.U32 R0, RZ, RZ, R4 ;  /* 0x000000ffff007224 */ /* 0x000fe200078e0004 */
[----:B------:R-:W-:-:S02]  /*07b0*/  UIMAD.WIDE.U32 UR4, UR5, UR12, UR4 ;  /* 0x0000000c050472a5 */ /* 0x000fc4000f8e0004 */
[----:B------:R-:W-:Y:S01]  /*07c0*/  UIMAD UR24, UR24, UR26, URZ ;  /* 0x0000001a181872a4 */ /* 0x000fe2000f8e023f */
[----:B------:R-:W-:Y:S01]  /*07d0*/  UMOV UR12, URZ ;  /* 0x0000003f000c7c82 */ /* 0x000fe20008000000 */
[----:B------:R-:W-:Y:S02]  /*07e0*/  R2UR UR30, R0 ;  /* 0x00000000001e72ca */ /* 0x000fe400000e0000 */
[----:B------:R-:W-:Y:S01]  /*07f0*/  UIMAD.WIDE.U32 UR24, UR13, UR24, UR12 ;  /* 0x000000180d1872a5 */ /* 0x000fe2000f8e000c */
[----:B------:R-:W-:Y:S02]  /*0800*/  SHF.R.U32.HI R0, RZ, 0x7, R33 ;  /* 0x00000007ff007819 */ /* 0x000fe40000011621 */
[----:B------:R-:W-:Y:S02]  /*0810*/  UMOV UR13, UR5 ;  /* 0x00000005000d7c82 */ /* 0x000fe40008000000 */
[----:B------:R-:W-:Y:S02]  /*0820*/  UIMAD.WIDE.U32 UR4, UR13, UR31, URZ ;  /* 0x0000001f0d0472a5 */ /* 0x000fe4000f8e003f */
[----:B------:R-:W-:Y:S01]  /*0830*/  UMOV UR19, UR25 ;  /* 0x0000001900137c82 */ /* 0x000fe20008000000 */
[----:B------:R-:W2:Y:S01]  /*0840*/  SHFL.IDX PT, R0, R0, RZ, 0x1f ;  /* 0x00001fff00007589 */ /* 0x000ea200000e0000 */
[----:B------:R-:W-:-:S02]  /*0850*/  UIMAD UR5, UR5, UR29, UR31 ;  /* 0x0000001d050572a4 */ /* 0x000fc4000f8e021f */
[----:B------:R-:W-:Y:S02]  /*0860*/  UIMAD.WIDE.U32 UR24, UR19, UR32, URZ ;  /* 0x00000020131872a5 */ /* 0x000fe4000f8e003f */
[----:B------:R-:W-:Y:S01]  /*0870*/  UISETP.GT.U32.AND UP1, UPT, UR27, UR5, UPT ;  /* 0x000000051b00728c */ /* 0x000fe2000bf24070 */
[----:B-1----:R-:W-:Y:S01]  /*0880*/  R2UR UR33, R2 ;  /* 0x00000000022172ca */ /* 0x002fe200000e0000 */
[----:B------:R-:W-:Y:S02]  /*0890*/  UIMAD UR25, UR25, UR30, UR32 ;  /* 0x0000001e191972a4 */ /* 0x000fe4000f8e0220 */
[----:B------:R-:W-:Y:S02]  /*08a0*/  ULOP3.LUT UR31, URZ, UR8, URZ, 0x33, !UPT ;  /* 0x000000083f1f7292 */ /* 0x000fe4000f8e333f */
[----:B------:R-:W-:Y:S02]  /*08b0*/  UISETP.GT.U32.AND UP2, UPT, UR26, UR25, UPT ;  /* 0x000000191a00728c */ /* 0x000fe4000bf44070 */
[----:B------:R-:W-:-:S03]  /*08c0*/  ULOP3.LUT UR32, URZ, UR7, URZ, 0x33, !UPT ;  /* 0x000000073f207292 */ /* 0x000fc6000f8e333f */
[----:B------:R-:W-:-:S03]  /*08d0*/  @!UP1 UIADD3 UR5, UR5, -UR27, URZ ;  /* 0x8000001b05059290 */ /* 0x000fc6000fffe03f */
[----:B------:R-:W-:Y:S02]  /*08e0*/  USHF.R.S32.HI UR4, URZ, 0x1f, UR33 ;  /* 0x0000001f3f047899 */ /* 0x000fe40008011421 */
[----:B------:R-:W-:Y:S01]  /*08f0*/  ISETP.NE.AND P1, PT, RZ, UR33, PT ;  /* 0x00000021ff007c0c */ /* 0x000fe2000bf25270 */
[----:B------:R-:W-:Y:S02]  /*0900*/  UISETP.GT.U32.AND UP6, UPT, UR27, UR5, UPT ;  /* 0x000000051b00728c */ /* 0x000fe4000bfc4070 */
[----:B------:R-:W-:Y:S01]  /*0910*/  @!UP2 UIADD3 UR25, UR25, -UR26, URZ ;  /* 0x8000001a1919a290 */ /* 0x000fe2000fffe03f */
[----:B--2---:R-:W-:Y:S01]  /*0920*/  R2UR UR12, R0 ;  /* 0x00000000000c72ca */ /* 0x004fe200000e0000 */
[----:B------:R-:W-:Y:S02]  /*0930*/  UISETP.NE.AND UP2, UPT, UR7, URZ, UPT ;  /* 0x0000003f0700728c */ /* 0x000fe4000bf45270 */
[----:B------:R-:W-:Y:S02]  /*0940*/  UISETP.GT.U32.AND UP1, UPT, UR26, UR25, UPT ;  /* 0x000000191a00728c */ /* 0x000fe4000bf24070 */
[----:B------:R-:W-:-:S03]  /*0950*/  ULEA.HI UR4, UR4, UR33, URZ, 0x2 ;  /* 0x0000002104047291 */ /* 0x000fc6000f8f103f */
[----:B------:R-:W-:Y:S02]  /*0960*/  @!UP6 UIADD3 UR5, UR5, -UR27, URZ ;  /* 0x8000001b0505e290 */ /* 0x000fe4000fffe03f */
[----:B------:R-:W-:Y:S02]  /*0970*/  UISETP.GE.AND UP6, UPT, UR6, URZ, UPT ;  /* 0x0000003f0600728c */ /* 0x000fe4000bfc6270 */
[----:B------:R-:W-:Y:S02]  /*0980*/  @!UP5 UIADD3 UR5, -UR5, URZ, URZ ;  /* 0x0000003f0505d290 */ /* 0x000fe4000fffe13f */
[----:B------:R-:W-:Y:S02]  /*0990*/  @!UP1 UIADD3 UR25, UR25, -UR26, URZ ;  /* 0x8000001a19199290 */ /* 0x000fe4000fffe03f */
[----:B------:R-:W-:Y:S02]  /*09a0*/  USEL UR5, UR31, UR5, !UP4 ;  /* 0x000000051f057287 */ /* 0x000fe4000e000000 */
[----:B------:R-:W-:-:S02]  /*09b0*/  ULOP3.LUT UR4, UR4, 0xfffffffc, URZ, 0xc0, !UPT ;  /* 0xfffffffc04047892 */ /* 0x000fc4000f8ec03f */
[----:B------:R-:W-:Y:S02]  /*09c0*/  UIADD3 UR5, UR11, -UR5, URZ ;  /* 0x800000050b057290 */ /* 0x000fe4000fffe03f */
[----:B------:R-:W-:Y:S02]  /*09d0*/  @!UP6 UIADD3 UR25, -UR25, URZ, URZ ;  /* 0x0000003f1919e290 */ /* 0x000fe4000fffe13f */
[----:B------:R-:W-:Y:S02]  /*09e0*/  UIADD3 UR54, UR33, -UR4, URZ ;  /* 0x8000000421367290 */ /* 0x000fe4000fffe03f */
[----:B------:R-:W-:Y:S02]  /*09f0*/  USEL UR25, UR32, UR25, !UP2 ;  /* 0x0000001920197287 */ /* 0x000fe4000d000000 */
[----:B------:R-:W-:Y:S02]  /*0a00*/  UISETP.NE.AND UP1, UPT, UR12, URZ, UPT ;  /* 0x0000003f0c00728c */ /* 0x000fe4000bf25270 */
[----:B------:R-:W-:-:S02]  /*0a10*/  UIADD3 UR25, UR6, -UR25, URZ ;  /* 0x8000001906197290 */ /* 0x000fc4000fffe03f */
[----:B------:R-:W-:Y:S02]  /*0a20*/  UISETP.EQ.AND UP5, UPT, UR54, 0x3, !UP1 ;  /* 0x000000033600788c */ /* 0x000fe4000cfa2270 */
[----:B------:R-:W-:Y:S02]  /*0a30*/  UIMAD UR24, UR5, UR25, URZ ;  /* 0x00000019051872a4 */ /* 0x000fe4000f8e023f */
[----:B------:R-:W-:Y:S02]  /*0a40*/  USEL UR4, UR25, UR5, !UP3 ;  /* 0x0000000519047287 */ /* 0x000fe4000d800000 */
[----:B------:R-:W-:Y:S02]  /*0a50*/  USHF.R.S32.HI UR25, URZ, 0x1f, UR24 ;  /* 0x0000001f3f197899 */ /* 0x000fe40008011418 */
[----:B------:R-:W-:Y:S01]  /*0a60*/  USHF.R.S32.HI UR5, URZ, 0x1f, UR4 ;  /* 0x0000001f3f057899 */ /* 0x000fe20008011404 */
[----:B------:R-:W-:Y:S01]  /*0a70*/  IMAD.U32 R6, RZ, RZ, UR24 ;  /* 0x00000018ff067e24 */ /* 0x000fe2000f8e00ff */
[----:B------:R-:W-:Y:S01]  /*0a80*/  USEL UR53, UR53, 0x2, UP5 ;  /* 0x0000000235357887 */ /* 0x000fe2000a800000 */
[----:B------:R-:W-:-:S02]  /*0a90*/  IMAD.U32 R4, RZ, RZ, UR4 ;  /* 0x00000004ff047e24 */ /* 0x000fc4000f8e00ff */
[----:B------:R-:W-:Y:S02]  /*0aa0*/  IMAD.U32 R7, RZ, RZ, UR25 ;  /* 0x00000019ff077e24 */ /* 0x000fe4000f8e00ff */
[----:B------:R-:W-:Y:S01]  /*0ab0*/  IMAD.U32 R5, RZ, RZ, UR5 ;  /* 0x00000005ff057e24 */ /* 0x000fe2000f8e00ff */
[----:B------:R-:W-:Y:S06]  /*0ac0*/  @P1 BRA `(.L_x_1) ;  /* 0x0000000000841947 */ /* 0x000fec0003800000 */
[----:B------:R-:W-:Y:S01]  /*0ad0*/  ELECT P1, URZ, PT ;  /* 0x00000000003f782f */ /* 0x000fe20003820000 */
[----:B------:R-:W-:-:S12]  /*0ae0*/  BSSY B0, `(.L_x_1) ;  /* 0x000001f000007945 */ /* 0x000fd80003800000 */
[----:B------:R-:W-:Y:S05]  /*0af0*/  @!P1 BRA `(.L_x_2) ;  /* 0x0000000000749947 */ /* 0x000fea0003800000 */
[----:B------:R-:W1:Y:S01]  /*0b00*/  S2UR UR6, SR_CgaCtaId ;  /* 0x00000000000679c3 */ /* 0x000e620000008800 */
[----:B------:R-:W-:Y:S01]  /*0b10*/  UMOV UR4, 0x400 ;  /* 0x0000040000047882 */ /* 0x000fe20000000000 */
[----:B------:R-:W-:Y:S01]  /*0b20*/  UMOV UR5, 0x1 ;  /* 0x0000000100057882 */ /* 0x000fe20000000000 */
[----:B------:R-:W-:Y:S02]  /*0b30*/  UMOV UR24, 0x140 ;  /* 0x0000014000187882 */ /* 0x000fe40000000000 */
[----:B------:R-:W-:-:S04]  /*0b40*/  UIADD3 UR24, -UR24, 0x100000, URZ ;  /* 0x0010000018187890 */ /* 0x000fc8000fffe13f */
[----:B------:R-:W-:Y:S02]  /*0b50*/  USHF.L.U32 UR25, UR24, 0xb, URZ ;  /* 0x0000000b18197899 */ /* 0x000fe4000800063f */
[----:B------:R-:W-:Y:S02]  /*0b60*/  USHF.L.U32 UR24, UR24, 0x1, URZ ;  /* 0x0000000118187899 */ /* 0x000fe4000800063f */
[----:B-1----:R-:W-:Y:S02]  /*0b70*/  ULEA UR6, UR6, UR4, 0x18 ;  /* 0x0000000406067291 */ /* 0x002fe4000f8ec03f */
[----:B------:R-:W-:-:S04]  /*0b80*/  UIADD3 UR4, -UR5, 0x100000, URZ ;  /* 0x0010000005047890 */ /* 0x000fc8000fffe13f */
[----:B------:R-:W-:Y:S02]  /*0b90*/  USHF.L.U32 UR5, UR4, 0xb, URZ ;  /* 0x0000000b04057899 */ /* 0x000fe4000800063f */
[----:B------:R-:W-:Y:S01]  /*0ba0*/  USHF.L.U32 UR4, UR4, 0x1, URZ ;  /* 0x0000000104047899 */ /* 0x000fe2000800063f */
[----:B------:R-:W1:Y:S11]  /*0bb0*/  FENCE.VIEW.ASYNC.S ;  /* 0x00000000000073c6 */ /* 0x000e760000000000 */
[----:B-1----:R1:W2:Y:S01]  /*0bc0*/  SYNCS.EXCH.64 URZ, [UR6+0x38400], UR4 ;  /* 0x03840004063f75b2 */ /* 0x0022a20008000100 */
[----:B------:R1:W3:Y:S01]  /*0bd0*/  SYNCS.EXCH.64 URZ, [UR6+0x38440], UR24 ;  /* 0x03844018063f75b2 */ /* 0x0002e20008000100 */
[----:B------:R1:W4:Y:S01]  /*0be0*/  SYNCS.EXCH.64 URZ, [UR6+0x38408], UR4 ;  /* 0x03840804063f75b2 */ /* 0x0003220008000100 */
[----:B------:R1:W1:Y:S01]  /*0bf0*/  SYNCS.EXCH.64 URZ, [UR6+0x38448], UR24 ;  /* 0x03844818063f75b2 */ /* 0x0002620008000100 */
        /* <DEDUP_REMOVED lines=12> */
[----:B------:R-:W-:Y:S01]  /*0cc0*/  NOP ;  /* 0x0000000000007918 */ /* 0x000fe20000000000 */
.L_x_2:
[----:B-1----:R-:W-:Y:S05]  /*0cd0*/  BSYNC B0 ;  /* 0x0000000000007941 */ /* 0x002fea0003800000 */
.L_x_1:
[----:B------:R-:W1:Y:S01]  /*0ce0*/  SHFL.IDX PT, R0, R13, RZ, 0x1f ;  /* 0x00001fff0d007589 */ /* 0x000e6200000e0000 */
[----:B------:R-:W-:Y:S01]  /*0cf0*/  UIADD3 UR33, UR12, -0x1, URZ ;  /* 0xffffffff0c217890 */ /* 0x000fe2000fffe03f */
[----:B------:R-:W-:Y:S01]  /*0d00*/  NOP ;  /* 0x0000000000007918 */ /* 0x000fe20000000000 */
[----:B------:R-:W-:Y:S02]  /*0d10*/  UISETP.LT.U32.AND UP6, UPT, UR54, 0x2, !UP1 ;  /* 0x000000023600788c */ /* 0x000fe4000cfc1070 */
[----:B------:R-:W-:Y:S02]  /*0d20*/  UISETP.GE.U32.AND UP5, UPT, UR33, 0x2, UPT ;  /* 0x000000022100788c */ /* 0x000fe4000bfa6070 */
[----:B------:R-:W-:-:S04]  /*0d30*/  USEL UR52, URZ, 0x1, !UP6 ;  /* 0x000000013f347887 */ /* 0x000fc8000f000000 */
[----:B------:R-:W-:Y:S01]  /*0d40*/  USEL UR52, UR52, 0x2, UP5 ;  /* 0x0000000234347887 */ /* 0x000fe2000a800000 */
[----:B-1----:R-:W-:-:S13]  /*0d50*/  ISETP.NE.AND P1, PT, R0, RZ, PT ;  /* 0x000000ff0000720c */ /* 0x002fda0003f25270 */
[----:B------:R-:W-:Y:S05]  /*0d60*/  @P1 BRA `(.L_x_3) ;  /* 0x0000000000681947 */ /* 0x000fea0003800000 */
[----:B------:R-:W1:Y:S01]  /*0d70*/  S2UR UR5, SR_CgaCtaId ;  /* 0x00000000000579c3 */ /* 0x000e620000008800 */
[----:B------:R-:W-:Y:S01]  /*0d80*/  UMOV UR4, 0x400 ;  /* 0x0000040000047882 */ /* 0x000fe20000000000 */
[----:B------:R-:W-:Y:S01]  /*0d90*/  UMOV UR24, 0x1 ;  /* 0x0000000100187882 */ /* 0x000fe20000000000 */
[----:B------:R-:W-:Y:S01]  /*0da0*/  UMOV UR11, 0x100 ;  /* 0x00000100000b7882 */ /* 0x000fe20000000000 */
[----:B------:R-:W-:-:S04]  /*0db0*/  UIADD3 UR24, -UR24, 0x100000, URZ ;  /* 0x0010000018187890 */ /* 0x000fc8000fffe13f */
[----:B------:R-:W-:Y:S02]  /*0dc0*/  USHF.L.U32 UR25, UR24, 0xb, URZ ;  /* 0x0000000b18197899 */ /* 0x000fe4000800063f */
[----:B------:R-:W-:Y:S01]  /*0dd0*/  USHF.L.U32 UR24, UR24, 0x1, URZ ;  /* 0x0000000118187899 */ /* 0x000fe2000800063f */
[----:B------:R-:W-:Y:S01]  /*0de0*/  ELECT P1, URZ, PT ;  /* 0x00000000003f782f */ /* 0x000fe20003820000 */
[----:B-1----:R-:W-:Y:S02]  /*0df0*/  ULEA UR6, UR5, UR4, 0x18 ;  /* 0x0000000405067291 */ /* 0x002fe4000f8ec03f */
[----:B------:R-:W-:-:S04]  /*0e00*/  UIADD3 UR4, -UR11, 0x100000, URZ ;  /* 0x001000000b047890 */ /* 0x000fc8000fffe13f */
[----:B------:R-:W-:Y:S02]  /*0e10*/  USHF.L.U32 UR5, UR4, 0xb, URZ ;  /* 0x0000000b04057899 */ /* 0x000fe4000800063f */
[----:B------:R-:W-:Y:S01]  /*0e20*/  USHF.L.U32 UR4, UR4, 0x1, URZ ;  /* 0x0000000104047899 */ /* 0x000fe2000800063f */
[----:B------:R-:W1:Y:S03]  /*0e30*/  FENCE.VIEW.ASYNC.S ;  /* 0x00000000000073c6 */ /* 0x000e660000000000 */
[----:B-1----:R1:W1:Y:S08]  /*0e40*/  SYNCS.EXCH.64 URZ, [UR6+0x38480], UR24 ;  /* 0x03848018063f75b2 */ /* 0x0022700008000100 */
        /* <DEDUP_REMOVED lines=12> */
.L_x_3:
[----:B------:R-:W2:Y:S01]  /*0f10*/  SHFL.IDX PT, R0, R13, RZ, 0x1f ;  /* 0x00001fff0d007589 */ /* 0x000ea200000e0000 */
[----:B------:R-:W-:Y:S01]  /*0f20*/  UISETP.EQ.AND UP6, UPT, UR54, 0x2, !UP1 ;  /* 0x000000023600788c */ /* 0x000fe2000cfc2270 */
[----:B------:R-:W-:-:S03]  /*0f30*/  NOP ;  /* 0x0000000000007918 */ /* 0x000fc60000000000 */
[----:B------:R-:W-:-:S04]  /*0f40*/  USEL UR51, URZ, 0x1, !UP6 ;  /* 0x000000013f337887 */ /* 0x000fc8000f000000 */
[----:B------:R-:W-:Y:S01]  /*0f50*/  USEL UR51, UR51, 0x2, UP5 ;  /* 0x0000000233337887 */ /* 0x000fe2000a800000 */
[----:B--2---:R-:W-:-:S13]  /*0f60*/  ISETP.NE.AND P1, PT, R0, RZ, PT ;  /* 0x000000ff0000720c */ /* 0x004fda0003f25270 */
[----:B------:R-:W-:Y:S05]  /*0f70*/  @P1 BRA `(.L_x_4) ;  /* 0x0000000000581947 */ /* 0x000fea0003800000 */
[----:B-1----:R-:W1:Y:S01]  /*0f80*/  S2UR UR5, SR_CgaCtaId ;  /* 0x00000000000579c3 */ /* 0x002e620000008800 */
[----:B------:R-:W-:Y:S01]  /*0f90*/  UMOV UR4, 0x400 ;  /* 0x0000040000047882 */ /* 0x000fe20000000000 */
[----:B------:R-:W-:Y:S01]  /*0fa0*/  UMOV UR11, 0x20 ;  /* 0x00000020000b7882 */ /* 0x000fe20000000000 */
[----:B------:R-:W-:Y:S01]  /*0fb0*/  UMOV UR24, 0x100 ;  /* 0x0000010000187882 */ /* 0x000fe20000000000 */
[----:B------:R-:W-:Y:S01]  /*0fc0*/  ELECT P1, URZ, PT ;  /* 0x00000000003f782f */ /* 0x000fe20003820000 */
        /* <DEDUP_REMOVED lines=8> */
[----:B-1----:R2:W1:Y:S01]  /*1050*/  SYNCS.EXCH.64 URZ, [UR6+0x384e0], UR4 ;  /* 0x0384e004063f75b2 */ /* 0x0024620008000100 */
[----:B------:R2:W1:Y:S01]  /*1060*/  SYNCS.EXCH.64 URZ, [UR6+0x38500], UR24 ;  /* 0x03850018063f75b2 */ /* 0x0004620008000100 */
[----:B------:R2:W1:Y:S01]  /*1070*/  SYNCS.EXCH.64 URZ, [UR6+0x384e8], UR4 ;  /* 0x0384e804063f75b2 */ /* 0x0004620008000100 */
[----:B------:R2:W1:Y:S01]  /*1080*/  SYNCS.EXCH.64 URZ, [UR6+0x38508], UR24 ;  /* 0x03850818063f75b2 */ /* 0x0004620008000100 */
[----:B------:R2:W1:Y:S01]  /*1090*/  SYNCS.EXCH.64 URZ, [UR6+0x384f0], UR4 ;  /* 0x0384f004063f75b2 */ /* 0x0004620008000100 */
[----:B------:R2:W1:Y:S01]  /*10a0*/  SYNCS.EXCH.64 URZ, [UR6+0x38510], UR24 ;  /* 0x03851018063f75b2 */ /* 0x0004620008000100 */
[----:B------:R2:W1:Y:S01]  /*10b0*/  SYNCS.EXCH.64 URZ, [UR6+0x384f8], UR4 ;  /* 0x0384f804063f75b2 */ /* 0x0004620008000100 */
[----:B------:R2:W1:Y:S02]  /*10c0*/  SYNCS.EXCH.64 URZ, [UR6+0x38518], UR24 ;  /* 0x03851818063f75b2 */ /* 0x0004640008000100 */
[----:B--2---:R-:W-:Y:S01]  /*10d0*/  NOP ;  /* 0x0000000000007918 */ /* 0x004fe20000000000 */
.L_x_4:
[----:B------:R-:W2:Y:S01]  /*10e0*/  SHFL.IDX PT, R0, R13, RZ, 0x1f ;  /* 0x00001fff0d007589 */ /* 0x000ea200000e0000 */
[----:B------:R-:W-:Y:S01]  /*10f0*/  ELECT P1, URZ, PT ;  /* 0x00000000003f782f */ /* 0x000fe20003820000 */
[----:B------:R-:W3:Y:S01]  /*1100*/  LDC.64 R14, c[0x0][0x8f8] ;  /* 0x00023e00ff0e7b82 */ /* 0x000ee20000000a00 */
[----:B-1----:R-:W-:Y:S01]  /*1110*/  UMOV UR4, 0x20 ;  /* 0x0000002000047882 */ /* 0x002fe20000000000 */
[----:B------:R-:W-:Y:S01]  /*1120*/  NOP ;  /* 0x0000000000007918 */ /* 0x000fe20000000000 */
[----:B------:R-:W-:Y:S01]  /*1130*/  ULDC UR39, c[0x0][0xc] ;  /* 0x0000030000277ab9 */ /* 0x000fe20000000800 */
[----:B------:R-:W-:Y:S02]  /*1140*/  IMAD.MOV.U32 R16, RZ, RZ, -0x1 ;  /* 0xffffffffff107424 */ /* 0x000fe400078e00ff */
[----:B------:R-:W-:Y:S02]  /*1150*/  IMAD.MOV.U32 R17, RZ, RZ, -0x1 ;  /* 0xffffffffff117424 */ /* 0x000fe400078e00ff */
[----:B------:R-:W-:Y:S01]  /*1160*/  IMAD.MOV.U32 R18, RZ, RZ, -0x1 ;  /* 0xffffffffff127424 */ /* 0x000fe200078e00ff */
[----:B--2---:R-:W-:Y:S01]  /*1170*/  ISETP.NE.OR P1, PT, R0, RZ, !P1 ;  /* 0x000000ff0000720c */ /* 0x004fe20004f25670 */
[----:B------:R-:W-:-:S12]  /*1180*/  IMAD.U32 R0, RZ, RZ, UR9 ;  /* 0x00000009ff007e24 */ /* 0x000fd8000f8e00ff */
[----:B------:R-:W-:Y:S01]  /*1190*/  VOTEU.ALL UP5, P1 ;  /* 0x00000000003f7886 */ /* 0x000fe200008a0000 */
[----:B------:R-:W-:-:S04]  /*11a0*/  VOTEU.ALL UP6, P1 ;  /* 0x00000000003f7886 */ /* 0x000fc800008c0000 */
[----:B------:R-:W1:Y:S01]  /*11b0*/  @!UP5 S2UR UR11, SR_CgaCtaId ;  /* 0x00000000000bd9c3 */ /* 0x000e620000008800 */
[----:B------:R-:W-:Y:S01]  /*11c0*/  @!UP5 UMOV UR6, 0x400 ;  /* 0x000004000006d882 */ /* 0x000fe20000000000 */
[----:B------:R-:W-:-:S04]  /*11d0*/  @!UP5 UIADD3 UR4, -UR4, 0x100000, URZ ;  /* 0x001000000404d890 */ /* 0x000fc8000fffe13f */
[----:B------:R-:W-:Y:S02]  /*11e0*/  @!UP5 USHF.L.U32 UR5, UR4, 0xb, URZ ;  /* 0x0000000b0405d899 */ /* 0x000fe4000800063f */
[----:B------:R-:W-:Y:S02]  /*11f0*/  @!UP5 USHF.L.U32 UR4, UR4, 0x1, URZ ;  /* 0x000000010404d899 */ /* 0x000fe4000800063f */
[----:B-1----:R-:W-:Y:S01]  /*1200*/  @!UP5 ULEA UR6, UR11, UR6, 0x18 ;  /* 0x000000060b06d291 */ /* 0x002fe2000f8ec03f */
[----:B------:R-:W-:Y:S01]  /*1210*/  VOTEU.ALL UP5, P1 ;  /* 0x00000000003f7886 */ /* 0x000fe200008a0000 */
[----:B---3--:R-:W-:Y:S01]  /*1220*/  ISETP.LE.U32.AND P1, PT, R14, UR10, PT ;  /* 0x0000000a0e007c0c */ /* 0x008fe2000bf23070 */
[----:B------:R-:W-:-:S03]  /*1230*/  UMOV UR11, URZ ;  /* 0x0000003f000b7c82 */ /* 0x000fc60008000000 */
[----:B------:R-:W-:Y:S01]  /*1240*/  ISETP.GE.U32.AND.EX P1, PT, R0, R15, PT, P1 ;  /* 0x0000000f0000720c */ /* 0x000fe20003f26110 */
[----:B------:R-:W1:Y:S05]  /*1250*/  FENCE.VIEW.ASYNC.S ;  /* 0x00000000000073c6 */ /* 0x000e6a0000000000 */
[----:B-1----:R-:W4:Y:S01]  /*1260*/  @!UP5 SYNCS.EXCH.64 URZ, [UR6+0x38520], UR4 ;  /* 0x03852004063fd5b2 */ /* 0x002f220008000100 */
[----:B------:R1:W4:Y:S01]  /*1270*/  @!UP6 SYNCS.EXCH.64 URZ, [UR6+0x38528], UR4 ;  /* 0x03852804063fe5b2 */ /* 0x0003220008000100 */
[----:B------:R-:W-:Y:S01]  /*1280*/  NOP ;  /* 0x0000000000007918 */ /* 0x000fe20000000000 */
[----:B-1----:R-:W-:Y:S01]  /*1290*/  ULDC.U8 UR4, c[0x0][0x900] ;  /* 0x0002400000047ab9 */ /* 0x002fe20000000000 */
[----:B------:R-:W-:Y:S01]  /*12a0*/  UMOV UR6, URZ ;  /* 0x0000003f00067c82 */ /* 0x000fe20008000000 */
[----:B----4-:R-:W-:Y:S01]  /*12b0*/  BAR.SYNC.DEFER_BLOCKING 0x0 ;  /* 0x0000000000007b1d */ /* 0x010fe20000010000 */
[----:B------:R-:W-:-:S04]  /*12c0*/  ISETP.NE.AND P2, PT, RZ, UR4, PT ;  /* 0x00000004ff007c0c */ /* 0x000fc8000bf45270 */
[----:B------:R-:W-:Y:S01]  /*12d0*/  P2R R20, PR, RZ, 0x4 ;  /* 0x00000004ff147803 */ /* 0x000fe20000000000 */
[----:B------:R-:W-:Y:S01]  /*12e0*/  UMOV UR5, URZ ;  /* 0x0000003f00057c82 */ /* 0x000fe20008000000 */
[----:B------:R-:W-:-:S07]  /*12f0*/  UMOV UR4, URZ ;  /* 0x0000003f00047c82 */ /* 0x000fce0008000000 */
[----:B------:R-:W-:Y:S05]  /*1300*/  @P2 BRA P1, `(.L_x_5) ;  /* 0x0000001400f42947 */ /* 0x000fea0000800000 */
[----:B------:R-:W-:Y:S01]  /*1310*/  IMAD.U32 R15, RZ, RZ, UR9 ;  /* 0x00000009ff0f7e24 */ /* 0x000fe2000f8e00ff */
[----:B------:R-:W-:Y:S01]  /*1320*/  ISETP.LE.U32.AND P1, PT, R6, UR10, PT ;  /* 0x0000000a06007c0c */ /* 0x000fe2000bf23070 */
[----:B------:R-:W-:Y:S01]  /*1330*/  UMOV UR5, URZ ;  /* 0x0000003f00057c82 */ /* 0x000fe20008000000 */
[----:B------:R-:W-:Y:S01]  /*1340*/  UMOV UR4, URZ ;  /* 0x0000003f00047c82 */ /* 0x000fe20008000000 */
[----:B------:R-:W-:Y:S01]  /*1350*/  UMOV UR11, URZ ;  /* 0x0000003f000b7c82 */ /* 0x000fe20008000000 */
[----:B------:R-:W-:Y:S01]  /*1360*/  ISETP.GE.U32.AND.EX P1, PT, R15, R7, PT, P1 ;  /* 0x000000070f00720c */ /* 0x000fe20003f26110 */
[----:B------:R-:W-:-:S12]  /*1370*/  UMOV UR6, URZ ;  /* 0x0000003f00067c82 */ /* 0x000fd80008000000 */
[----:B------:R-:W-:Y:S05]  /*1380*/  @!P1 BRA `(.L_x_6) ;  /* 0x0000001000c09947 */ /* 0x000fea0003800000 */
[----:B------:R-:W-:Y:S02]  /*1390*/  VIADD R2, R34, 0x20 ;  /* 0x0000002022027836 */ /* 0x000fe40000000000 */
[----:B------:R-:W-:Y:S02]  /*13a0*/  IMAD.MOV.U32 R0, RZ, RZ, R34 ;  /* 0x000000ffff007224 */ /* 0x000fe400078e0022 */
[----:B-----5:R-:W-:Y:S01]  /*13b0*/  IMAD.MOV.U32 R12, RZ, RZ, R8 ;  /* 0x000000ffff0c7224 */ /* 0x020fe200078e0008 */
[----:B------:R-:W-:Y:S01]  /*13c0*/  ISETP.GE.AND P1, PT, R2, R3, PT ;  /* 0x000000030200720c */ /* 0x000fe20003f26270 */
[----:B------:R-:W-:-:S12]  /*13d0*/  IMAD.MOV.U32 R17, RZ, RZ, R9 ;  /* 0x000000ffff117224 */ /* 0x000fd800078e0009 */
[----:B------:R-:W1:Y:S01]  /*13e0*/  @!P1 LDC.64 R14, c[0x0][0x918] ;  /* 0x00024600ff0e9b82 */ /* 0x000e620000000a00 */
[----:B------:R-:W-:Y:S01]  /*13f0*/  @!P1 VIADD R7, R0, 0x20 ;  /* 0x0000002000079836 */ /* 0x000fe20000000000 */
[----:B------:R-:W-:Y:S02]  /*1400*/  UIADD3 UR16, UP5, UR16, -0x1, URZ ;  /* 0xffffffff10107890 */ /* 0x000fe4000ffbe03f */
[----:B------:R-:W-:Y:S01]  /*1410*/  UIADD3 UR14, UP6, UR14, -0x1, URZ ;  /* 0xffffffff0e0e7890 */ /* 0x000fe2000ffde03f */
[----:B------:R-:W-:Y:S01]  /*1420*/  BSSY B0, `(.L_x_7) ;  /* 0x000004f000007945 */ /* 0x000fe20003800000 */
[----:B------:R-:W-:Y:S01]  /*1430*/  UIADD3.X UR17, UR17, -0x1, URZ, UP5, !UPT ;  /* 0xffffffff11117890 */ /* 0x000fe2000affe43f */
[----:B-1----:R-:W-:-:S05]  /*1440*/  @!P1 IMAD.WIDE R14, R7, 0xc, R14 ;  /* 0x0000000c070e9825 */ /* 0x002fca00078e020e */
[----:B------:R1:W5:Y:S04]  /*1450*/  @!P1 LDG.E R8, desc[UR56][R14.64] ;  /* 0x000000380e089981 */ /* 0x000368000c1e1900 */
[----:B------:R1:W5:Y:S01]  /*1460*/  @!P1 LDG.E R9, desc[UR56][R14.64+0x4] ;  /* 0x000004380e099981 */ /* 0x000362000c1e1900 */
[----:B------:R-:W-:Y:S01]  /*1470*/  ISETP.GE.AND P1, PT, R0, R3, PT ;  /* 0x000000030000720c */ /* 0x000fe20003f26270 */
[----:B------:R-:W-:Y:S01]  /*1480*/  UIADD3.X UR15, UR15, -0x1, URZ, UP6, !UPT ;  /* 0xffffffff0f0f7890 */ /* 0x000fe2000b7fe43f */
[----:B------:R-:W-:Y:S01]  /*1490*/  CS2R R6, SRZ ;  /* 0x0000000000067805 */ /* 0x000fe2000001ff00 */
[----:B------:R-:W-:Y:S01]  /*14a0*/  UIADD3 UR4, UR8, -0x1, URZ ;  /* 0xffffffff08047890 */ /* 0x000fe2000fffe03f */
[----:B------:R-:W-:Y:S01]  /*14b0*/  IMAD.MOV.U32 R27, RZ, RZ, 0x7fffffff ;  /* 0x7fffffffff1b7424 */ /* 0x000fe200078e00ff */
[----:B------:R-:W-:Y:S01]  /*14c0*/  UIADD3 UR5, UR7, -0x1, URZ ;  /* 0xffffffff07057890 */ /* 0x000fe2000fffe03f */
[----:B------:R-:W-:-:S07]  /*14d0*/  IMAD.MOV.U32 R29, RZ, RZ, RZ ;  /* 0x000000ffff1d7224 */ /* 0x000fce00078e00ff */
[----:B-1----:R-:W-:Y:S05]  /*14e0*/  @P1 BRA `(.L_x_8) ;  /* 0x0000000400081947 */ /* 0x002fea0003800000 */
[----:B------:R-:W-:Y:S02]  /*14f0*/  PLOP3.LUT P3, PT, PT, PT, UP0, 0x80, 0x0 ;  /* 0x000000000000781c */ /* 0x000fe40003f6f008 */
[C---:B------:R-:W-:Y:S02]  /*1500*/  IADD3 R21, P2, R17.reuse, UR16, RZ ;  /* 0x0000001011157c10 */ /* 0x040fe4000ff5e0ff */
[C---:B------:R-:W-:Y:S02]  /*1510*/  IADD3 R23, P1, R12.reuse, UR14, RZ ;  /* 0x0000000e0c177c10 */ /* 0x040fe4000ff3e0ff */
[----:B------:R-:W-:Y:S02]  /*1520*/  LEA.HI.X.SX32 R22, R17, UR17, 0x1, P2 ;  /* 0x0000001111167c11 */ /* 0x000fe400090f0eff */
[----:B------:R-:W-:-:S05]  /*1530*/  LEA.HI.X.SX32 R12, R12, UR15, 0x1, P1 ;  /* 0x0000000f0c0c7c11 */ /* 0x000fca00088f0eff */
[----:B------:R-:W-:Y:S05]  /*1540*/  @!P3 BRA `(.L_x_9) ;  /* 0x000000000030b947 */ /* 0x000fea0003800000 */
[----:B------:R-:W-:Y:S02]  /*1550*/  ULDC UR6, c[0x0][0x8dc] ;  /* 0x0002370000067ab9 */ /* 0x000fe40000000800 */
[----:B------:R-:W-:-:S05]  /*1560*/  IADD3 R17, P1, R23, UR6, RZ ;  /* 0x0000000617117c10 */ /* 0x000fca000ff3e0ff */
[----:B------:R-:W-:-:S04]  /*1570*/  IMAD.X R23, RZ, RZ, R12, P1 ;  /* 0x000000ffff177224 */ /* 0x000fc800008e060c */
[----:B------:R-:W-:-:S04]  /*1580*/  IMAD.WIDE.U32 R4, R23, UR20, RZ ;  /* 0x0000001417047c25 */ /* 0x000fc8000f8e00ff */
[----:B------:R-:W-:-:S04]  /*1590*/  IMAD.WIDE.U32 R14, P1, R17, UR21, R4 ;  /* 0x00000015110e7c25 */ /* 0x000fc8000f820004 */
[----:B------:R-:W-:-:S04]  /*15a0*/  IMAD.WIDE.U32 R4, R17, UR20, RZ ;  /* 0x0000001411047c25 */ /* 0x000fc8000f8e00ff */
[----:B------:R-:W-:Y:S01]  /*15b0*/  IMAD.X R19, RZ, RZ, RZ, P1 ;  /* 0x000000ffff137224 */ /* 0x000fe200008e06ff */
[----:B------:R-:W-:Y:S01]  /*15c0*/  IADD3 RZ, P1, R5, R14, RZ ;  /* 0x0000000e05ff7210 */ /* 0x000fe20007f3e0ff */
[----:B------:R-:W-:-:S04]  /*15d0*/  IMAD.MOV.U32 R18, RZ, RZ, R15 ;  /* 0x000000ffff127224 */ /* 0x000fc800078e000f */
[----:B------:R-:W-:-:S04]  /*15e0*/  IMAD.WIDE.U32.X R4, R23, UR21, R18, P1 ;  /* 0x0000001517047c25 */ /* 0x000fc800088e0412 */
[----:B------:R-:W-:Y:S02]  /*15f0*/  IMAD.MOV.U32 R23, RZ, RZ, R4 ;  /* 0x000000ffff177224 */ /* 0x000fe400078e0004 */
[----:B------:R-:W-:-:S07]  /*1600*/  IMAD.MOV.U32 R12, RZ, RZ, R5 ;  /* 0x000000ffff0c7224 */ /* 0x000fce00078e0005 */
.L_x_9:
        /* <DEDUP_REMOVED lines=13> */
.L_x_10:
[----:B------:R-:W-:Y:S02]  /*16e0*/  SHF.R.U64 R5, R23, UR18, R12 ;  /* 0x0000001217057c19 */ /* 0x000fe4000800120c */
[----:B------:R-:W-:-:S03]  /*16f0*/  SHF.R.U64 R4, R21, UR28, R22 ;  /* 0x0000001c15047c19 */ /* 0x000fc60008001216 */
[----:B------:R-:W-:Y:S02]  /*1700*/  VIADD R17, R5, UR4 ;  /* 0x0000000405117c36 */ /* 0x000fe40008000000 */
[----:B------:R-:W-:-:S03]  /*1710*/  VIADD R14, R4, UR5 ;  /* 0x00000005040e7c36 */ /* 0x000fc60008000000 */
[----:B------:R-:W-:Y:S02]  /*1720*/  IABS R15, R17 ;  /* 0x00000011000f7213 */ /* 0x000fe40000000000 */
[----:B------:R-:W-:-:S03]  /*1730*/  IABS R12, R14 ;  /* 0x0000000e000c7213 */ /* 0x000fc60000000000 */
[----:B------:R-:W-:-:S04]  /*1740*/  IMAD.HI.U32 R4, R15, UR13, RZ ;  /* 0x0000000d0f047c27 */ /* 0x000fc8000f8e00ff */
[----:B------:R-:W-:-:S04]  /*1750*/  IMAD.HI.U32 R5, R12, UR19, RZ ;  /* 0x000000130c057c27 */ /* 0x000fc8000f8e00ff */
[----:B------:R-:W-:Y:S02]  /*1760*/  IMAD R4, R4, UR29, R15 ;  /* 0x0000001d04047c24 */ /* 0x000fe4000f8e020f */
[----:B------:R-:W-:Y:S02]  /*1770*/  IMAD R5, R5, UR30, R12 ;  /* 0x0000001e05057c24 */ /* 0x000fe4000f8e020c */
[----:B------:R-:W-:Y:S01]  /*1780*/  IMAD.U32 R15, RZ, RZ, UR31 ;  /* 0x0000001fff0f7e24 */ /* 0x000fe2000f8e00ff */
[----:B------:R-:W-:Y:S01]  /*1790*/  ISETP.LT.U32.AND P1, PT, R4, UR27, PT ;  /* 0x0000001b04007c0c */ /* 0x000fe2000bf21070 */
[----:B------:R-:W-:Y:S01]  /*17a0*/  IMAD.U32 R12, RZ, RZ, UR32 ;  /* 0x00000020ff0c7e24 */ /* 0x000fe2000f8e00ff */
[----:B------:R-:W-:-:S11]  /*17b0*/  ISETP.LT.U32.AND P2, PT, R5, UR26, PT ;  /* 0x0000001a05007c0c */ /* 0x000fd6000bf41070 */
[----:B------:R-:W-:Y:S01]  /*17c0*/  @!P1 VIADD R4, R4, -UR27 ;  /* 0x8000001b04049c36 */ /* 0x000fe20008000000 */
[----:B------:R-:W-:Y:S01]  /*17d0*/  ISETP.GE.AND P1, PT, R14, RZ, PT ;  /* 0x000000ff0e00720c */ /* 0x000fe20003f26270 */
[----:B------:R-:W-:Y:S01]  /*17e0*/  @!P2 VIADD R5, R5, -UR26 ;  /* 0x8000001a0505ac36 */ /* 0x000fe20008000000 */
[----:B------:R-:W-:Y:S02]  /*17f0*/  ISETP.GE.AND P2, PT, R17, RZ, PT ;  /* 0x000000ff1100720c */ /* 0x000fe40003f46270 */
[----:B------:R-:W-:Y:S02]  /*1800*/  ISETP.LT.U32.AND P3, PT, R4, UR27, PT ;  /* 0x0000001b04007c0c */ /* 0x000fe4000bf61070 */
[----:B------:R-:W-:-:S11]  /*1810*/  ISETP.LT.U32.AND P4, PT, R5, UR26, PT ;  /* 0x0000001a05007c0c */ /* 0x000fd6000bf81070 */
[----:B------:R-:W-:Y:S01]  /*1820*/  @!P3 VIADD R4, R4, -UR27 ;  /* 0x8000001b0404bc36 */ /* 0x000fe20008000000 */
[----:B------:R-:W-:Y:S01]  /*1830*/  PLOP3.LUT P3, PT, PT, PT, UP4, 0x80, 0x0 ;  /* 0x000000000000781c */ /* 0x000fe20003f6f048 */
[----:B------:R-:W-:Y:S01]  /*1840*/  @!P4 VIADD R5, R5, -UR26 ;  /* 0x8000001a0505cc36 */ /* 0x000fe20008000000 */
[----:B------:R-:W-:Y:S01]  /*1850*/  PLOP3.LUT P4, PT, PT, PT, UP2, 0x80, 0x0 ;  /* 0x000000000000781c */ /* 0x000fe20003f8f028 */
[----:B------:R-:W-:Y:S02]  /*1860*/  @!P2 IMAD.MOV R4, RZ, RZ, -R4 ;  /* 0x000000ffff04a224 */ /* 0x000fe400078e0a04 */
[----:B------:R-:W-:Y:S01]  /*1870*/  @!P1 IMAD.MOV R5, RZ, RZ, -R5 ;  /* 0x000000ffff059224 */ /* 0x000fe200078e0a05 */
[----:B------:R-:W-:Y:S02]  /*1880*/  PLOP3.LUT P1, PT, PT, PT, UP3, 0x80, 0x0 ;  /* 0x000000000000781c */ /* 0x000fe40003f2f038 */
[----:B------:R-:W-:Y:S02]  /*1890*/  SEL R4, R15, R4, !P3 ;  /* 0x000000040f047207 */ /* 0x000fe40005800000 */
[----:B------:R-:W-:-:S03]  /*18a0*/  SEL R5, R12, R5, !P4 ;  /* 0x000000050c057207 */ /* 0x000fc60006000000 */
[----:B------:R-:W-:Y:S02]  /*18b0*/  IMAD.IADD R12, R17, 0x1, -R4 ;  /* 0x00000001110c7824 */ /* 0x000fe400078e0a04 */
[----:B------:R-:W-:-:S04]  /*18c0*/  IMAD.IADD R5, R14, 0x1, -R5 ;  /* 0x000000010e057824 */ /* 0x000fc800078e0a05 */
[----:B------:R-:W-:Y:S01]  /*18d0*/  IMAD R27, R12, R5, RZ ;  /* 0x000000050c1b7224 */ /* 0x000fe200078e02ff */
[----:B------:R-:W-:-:S04]  /*18e0*/  SEL R4, R5, R12, !P1 ;  /* 0x0000000c05047207 */ /* 0x000fc80004800000 */
[----:B------:R-:W-:Y:S02]  /*18f0*/  SHF.R.S32.HI R5, RZ, 0x1f, R4 ;  /* 0x0000001fff057819 */ /* 0x000fe40000011404 */
[----:B------:R-:W-:-:S07]  /*1900*/  SHF.R.S32.HI R29, RZ, 0x1f, R27 ;  /* 0x0000001fff1d7819 */ /* 0x000fce000001141b */
.L_x_8:
[----:B------:R-:W-:Y:S05]  /*1910*/  BSYNC B0 ;  /* 0x0000000000007941 */ /* 0x000fea0003800000 */
.L_x_7:
[----:B------:R-:W1:Y:S01]  /*1920*/  SHFL.UP PT, R14, R27, 0x1, RZ ;  /* 0x042000001b0e7989 */ /* 0x000e6200000e00ff */
[C---:B------:R-:W-:Y:S02]  /*1930*/  ISETP.NE.AND P2, PT, R34.reuse, RZ, PT ;  /* 0x000000ff2200720c */ /* 0x040fe40003f45270 */
[C---:B------:R-:W-:Y:S01]  /*1940*/  ISETP.GE.U32.AND P3, PT, R34.reuse, 0x2, PT ;  /* 0x000000022200780c */ /* 0x040fe20003f66070 */
[----:B------:R-:W2:Y:S01]  /*1950*/  SHFL.UP PT, R12, R29, 0x1, RZ ;  /* 0x042000001d0c7989 */ /* 0x000ea200000e00ff */
[C---:B------:R-:W-:Y:S02]  /*1960*/  ISETP.GE.U32.AND P4, PT, R34.reuse, 0x4, PT ;  /* 0x000000042200780c */ /* 0x040fe40003f86070 */
[C---:B------:R-:W-:Y:S02]  /*1970*/  ISETP.GE.U32.AND P5, PT, R34.reuse, 0x8, PT ;  /* 0x000000082200780c */ /* 0x040fe40003fa6070 */
[----:B------:R-:W-:Y:S02]  /*1980*/  ISETP.GE.U32.AND P6, PT, R34, 0x10, PT ;  /* 0x000000102200780c */ /* 0x000fe40003fc6070 */
[----:B-1----:R-:W-:-:S02]  /*1990*/  SEL R14, R14, RZ, P2 ;  /* 0x000000ff0e0e7207 */ /* 0x002fc40001000000 */
[----:B--2---:R-:W-:Y:S02]  /*19a0*/  SEL R12, R12, RZ, P2 ;  /* 0x000000ff0c0c7207 */ /* 0x004fe40001000000 */
[----:B------:R-:W-:-:S05]  /*19b0*/  IADD3 R19, P1, R14, R27, RZ ;  /* 0x0000001b0e137210 */ /* 0x000fca0007f3e0ff */
[----:B------:R-:W-:Y:S01]  /*19c0*/  IMAD.X R21, R12, 0x1, R29, P1 ;  /* 0x000000010c157824 */ /* 0x000fe200008e061d */
[----:B------:R-:W1:Y:S04]  /*19d0*/  SHFL.UP PT, R14, R19, 0x2, RZ ;  /* 0x04400000130e7989 */ /* 0x000e6800000e00ff */
[----:B------:R-:W2:Y:S01]  /*19e0*/  SHFL.UP PT, R12, R21, 0x2, RZ ;  /* 0x04400000150c7989 */ /* 0x000ea200000e00ff */
[----:B-1----:R-:W-:-:S04]  /*19f0*/  SEL R14, R14, RZ, P3 ;  /* 0x000000ff0e0e7207 */ /* 0x002fc80001800000 */
[----:B------:R-:W-:Y:S02]  /*1a00*/  IADD3 R15, P1, R14, R19, RZ ;  /* 0x000000130e0f7210 */ /* 0x000fe40007f3e0ff */
[----:B--2---:R-:W-:-:S03]  /*1a10*/  SEL R12, R12, RZ, P3 ;  /* 0x000000ff0c0c7207 */ /* 0x004fc60001800000 */
[----:B------:R-:W1:Y:S02]  /*1a20*/  SHFL.UP PT, R14, R15, 0x4, RZ ;  /* 0x048000000f0e7989 */ /* 0x000e6400000e00ff */
[----:B------:R-:W-:-:S05]  /*1a30*/  IMAD.X R17, R12, 0x1, R21, P1 ;  /* 0x000000010c117824 */ /* 0x000fca00008e0615 */
        /* <DEDUP_REMOVED lines=15> */
[----:B--2---:R-:W-:-:S05]  /*1b30*/  SEL R12, R12, RZ, P6 ;  /* 0x000000ff0c0c7207 */ /* 0x004fca0003000000 */
[----:B------:R-:W-:Y:S01]  /*1b40*/  IMAD.X R19, R12, 0x1, R17, P1 ;  /* 0x000000010c137824 */ /* 0x000fe200008e0611 */
[----:B------:R-:W-:-:S04]  /*1b50*/  ISETP.GT.U32.AND P1, PT, R18, UR10, PT ;  /* 0x0000000a12007c0c */ /* 0x000fc8000bf24070 */
[----:B------:R-:W-:-:S13]  /*1b60*/  ISETP.GT.U32.AND.EX P1, PT, R19, UR9, PT, P1 ;  /* 0x0000000913007c0c */ /* 0x000fda000bf24110 */
[----:B------:R-:W-:-:S04]  /*1b70*/  VOTE.ANY R12, PT, P1 ;  /* 0x00000000000c7806 */ /* 0x000fc800008e0100 */
[----:B------:R-:W-:-:S13]  /*1b80*/  ISETP.NE.AND P1, PT, R12, RZ, PT ;  /* 0x000000ff0c00720c */ /* 0x000fda0003f25270 */
[----:B------:R-:W-:Y:S05]  /*1b90*/  @P1 BRA `(.L_x_11) ;  /* 0x00000008006c1947 */ /* 0x000fea0003800000 */
[----:B------:R-:W1:Y:S01]  /*1ba0*/  LDC R3, c[0x0][0x910] ;  /* 0x00024400ff037b82 */ /* 0x000e620000000800 */
[----:B------:R-:W-:Y:S01]  /*1bb0*/  ULDC UR13, c[0x0][0x8f4] ;  /* 0x00023d00000d7ab9 */ /* 0x000fe20000000800 */
[----:B------:R-:W-:Y:S01]  /*1bc0*/  ULDC UR6, c[0x0][0x8dc] ;  /* 0x0002370000067ab9 */ /* 0x000fe20000000800 */
[----:B------:R-:W-:Y:S01]  /*1bd0*/  ULDC UR22, c[0x0][0x8d8] ;  /* 0x0002360000167ab9 */ /* 0x000fe20000000800 */
[----:B------:R-:W-:Y:S01]  /*1be0*/  ULDC UR23, c[0x0][0x8f0] ;  /* 0x00023c0000177ab9 */ /* 0x000fe20000000800 */
[----:B------:R-:W-:Y:S01]  /*1bf0*/  ULDC.64 UR18, c[0x0][0x8d0] ;  /* 0x0002340000127ab9 */ /* 0x000fe20000000a00 */
[----:B------:R-:W-:-:S05]  /*1c00*/  ULDC.64 UR20, c[0x0][0x8e8] ;  /* 0x00023a0000147ab9 */ /* 0x000fca0000000a00 */
.L_x_16:
[----:B------:R-:W-:Y:S02]  /*1c10*/  IMAD.MOV.U32 R0, RZ, RZ, R2 ;  /* 0x000000ffff007224 */ /* 0x000fe400078e0002 */
[----:B------:R-:W-:Y:S02]  /*1c20*/  VIADD R2, R2, 0x20 ;  /* 0x0000002002027836 */ /* 0x000fe40000000000 */
[----:B-----5:R-:W-:Y:S02]  /*1c30*/  IMAD.MOV.U32 R12, RZ, RZ, R8 ;  /* 0x000000ffff0c7224 */ /* 0x020fe400078e0008 */
[----:B------:R-:W-:Y:S01]  /*1c40*/  IMAD.MOV.U32 R17, RZ, RZ, R9 ;  /* 0x000000ffff117224 */ /* 0x000fe200078e0009 */
[----:B-1----:R-:W-:-:S13]  /*1c50*/  ISETP.GE.AND P1, PT, R2, R3, PT ;  /* 0x000000030200720c */ /* 0x002fda0003f26270 */
[----:B------:R-:W1:Y:S01]  /*1c60*/  @!P1 LDC.64 R6, c[0x0][0x918] ;  /* 0x00024600ff069b82 */ /* 0x000e620000000a00 */
[----:B------:R-:W-:Y:S01]  /*1c70*/  @!P1 VIADD R15, R0, 0x20 ;  /* 0x00000020000f9836 */ /* 0x000fe20000000000 */
[----:B------:R-:W-:Y:S01]  /*1c80*/  BSSY B0, `(.L_x_12) ;  /* 0x0000065000007945 */ /* 0x000fe20003800000 */
[----:B------:R-:W-:Y:S02]  /*1c90*/  IMAD.MOV.U32 R27, RZ, RZ, 0x7fffffff ;  /* 0x7fffffffff1b7424 */ /* 0x000fe400078e00ff */
[----:B-1----:R-:W-:-:S05]  /*1ca0*/  @!P1 IMAD.WIDE R14, R15, 0xc, R6 ;  /* 0x0000000c0f0e9825 */ /* 0x002fca00078e0206 */
[----:B------:R1:W5:Y:S04]  /*1cb0*/  @!P1 LDG.E R8, desc[UR56][R14.64] ;  /* 0x000000380e089981 */ /* 0x000368000c1e1900 */
[----:B------:R1:W5:Y:S01]  /*1cc0*/  @!P1 LDG.E R9, desc[UR56][R14.64+0x4] ;  /* 0x000004380e099981 */ /* 0x000362000c1e1900 */
[----:B------:R-:W-:Y:S01]  /*1cd0*/  ISETP.GE.AND P1, PT, R0, R3, PT ;  /* 0x000000030000720c */ /* 0x000fe20003f26270 */
[----:B------:R-:W-:Y:S02]  /*1ce0*/  IMAD.MOV.U32 R29, RZ, RZ, RZ ;  /* 0x000000ffff1d7224 */ /* 0x000fe400078e00ff */
[----:B------:R1:W2:Y:S04]  /*1cf0*/  SHFL.IDX PT, R6, R19, 0x1f, 0x1f ;  /* 0x03e01f0013067f89 */ /* 0x0002a800000e0000 */
[----:B------:R1:W3:Y:S06]  /*1d00*/  SHFL.IDX PT, R7, R18, 0x1f, 0x1f ;  /* 0x03e01f0012077f89 */ /* 0x0002ec00000e0000 */
[----:B------:R-:W-:Y:S05]  /*1d10*/  @P1 BRA `(.L_x_13) ;  /* 0x00000004006c1947 */ /* 0x000fea0003800000 */
[----:B------:R-:W-:Y:S02]  /*1d20*/  IABS R25, R11 ;  /* 0x0000000b00197213 */ /* 0x000fe40000000000 */
[C---:B------:R-:W-:Y:S02]  /*1d30*/  IADD3 R21, P1, R12.reuse, UR14, RZ ;  /* 0x0000000e0c157c10 */ /* 0x040fe4000ff3e0ff */
[----:B------:R-:W4:Y:S02]  /*1d40*/  I2F.RP R4, R25 ;  /* 0x0000001900047306 */ /* 0x000f240000209400 */
[----:B------:R-:W-:Y:S02]  /*1d50*/  LEA.HI.X.SX32 R22, R12, UR15, 0x1, P1 ;  /* 0x0000000f0c167c11 */ /* 0x000fe400088f0eff */
[----:B------:R-:W-:-:S04]  /*1d60*/  IADD3 R12, P1, R17, UR16, RZ ;  /* 0x00000010110c7c10 */ /* 0x000fc8000ff3e0ff */
[----:B------:R-:W-:Y:S02]  /*1d70*/  LEA.HI.X.SX32 R17, R17, UR17, 0x1, P1 ;  /* 0x0000001111117c11 */ /* 0x000fe400088f0eff */
[----:B------:R-:W-:Y:S01]  /*1d80*/  PLOP3.LUT P1, PT, PT, PT, UP0, 0x80, 0x0 ;  /* 0x000000000000781c */ /* 0x000fe20003f2f008 */
[----:B----4-:R-:W4:Y:S02]  /*1d90*/  MUFU.RCP R4, R4 ;  /* 0x0000000400047308 */ /* 0x010f240000001000 */
[----:B----4-:R-:W-:-:S06]  /*1da0*/  VIADD R5, R4, 0xffffffe ;  /* 0x0ffffffe04057836 */ /* 0x010fcc0000000000 */
[----:B------:R-:W4:Y:S02]  /*1db0*/  F2I.FTZ.U32.TRUNC.NTZ R27, R5 ;  /* 0x00000005001b7305 */ /* 0x000f24000021f000 */
[----:B----4-:R-:W-:Y:S02]  /*1dc0*/  IMAD.MOV R24, RZ, RZ, -R27 ;  /* 0x000000ffff187224 */ /* 0x010fe400078e0a1b */
[----:B------:R-:W-:Y:S05]  /*1dd0*/  @!P1 BRA `(.L_x_14) ;  /* 0x00000000002c9947 */ /* 0x000fea0003800000 */
[----:B------:R-:W-:-:S05]  /*1de0*/  IADD3 R21, P1, R21, UR6, RZ ;  /* 0x0000000615157c10 */ /* 0x000fca000ff3e0ff */
[----:B------:R-:W-:-:S04]  /*1df0*/  IMAD.X R23, RZ, RZ, R22, P1 ;  /* 0x000000ffff177224 */ /* 0x000fc800008e0616 */
[----:B------:R-:W-:-:S04]  /*1e00*/  IMAD.WIDE.U32 R4, R23, UR18, RZ ;  /* 0x0000001217047c25 */ /* 0x000fc8000f8e00ff */
[----:B-1----:R-:W-:-:S04]  /*1e10*/  IMAD.WIDE.U32 R14, P1, R21, UR19, R4 ;  /* 0x00000013150e7c25 */ /* 0x002fc8000f820004 */
[----:B------:R-:W-:-:S04]  /*1e20*/  IMAD.WIDE.U32 R4, R21, UR18, RZ ;  /* 0x0000001215047c25 */ /* 0x000fc8000f8e00ff */
[----:B------:R-:W-:Y:S01]  /*1e30*/  IMAD.X R19, RZ, RZ, RZ, P1 ;  /* 0x000000ffff137224 */ /* 0x000fe200008e06ff */
[----:B------:R-:W-:Y:S01]  /*1e40*/  IADD3 RZ, P1, R5, R14, RZ ;  /* 0x0000000e05ff7210 */ /* 0x000fe20007f3e0ff */
[----:B------:R-:W-:-:S04]  /*1e50*/  IMAD.MOV.U32 R18, RZ, RZ, R15 ;  /* 0x000000ffff127224 */ /* 0x000fc800078e000f */
[----:B------:R-:W-:-:S04]  /*1e60*/  IMAD.WIDE.U32.X R4, R23, UR19, R18, P1 ;  /* 0x0000001317047c25 */ /* 0x000fc800088e0412 */
[----:B------:R-:W-:Y:S02]  /*1e70*/  IMAD.MOV.U32 R21, RZ, RZ, R4 ;  /* 0x000000ffff157224 */ /* 0x000fe400078e0004 */
[----:B------:R-:W-:-:S07]  /*1e80*/  IMAD.MOV.U32 R22, RZ, RZ, R5 ;  /* 0x000000ffff167224 */ /* 0x000fce00078e0005 */
.L_x_14:
        /* <DEDUP_REMOVED lines=12> */
.L_x_15:
[----:B------:R-:W-:Y:S01]  /*1f50*/  SHF.R.U64 R12, R12, UR23, R17 ;  /* 0x000000170c0c7c19 */ /* 0x000fe20008001211 */
[----:B------:R-:W-:Y:S01]  /*1f60*/  IMAD.MOV.U32 R4, RZ, RZ, R24 ;  /* 0x000000ffff047224 */ /* 0x000fe200078e0018 */
[----:B------:R-:W-:Y:S02]  /*1f70*/  IABS R5, R11 ;  /* 0x0000000b00057213 */ /* 0x000fe40000000000 */
[-C--:B-1----:R-:W-:Y:S01]  /*1f80*/  IABS R18, R10.reuse ;  /* 0x0000000a00127213 */ /* 0x082fe20000000000 */
[----:B------:R-:W-:Y:S01]  /*1f90*/  VIADD R15, R12, UR5 ;  /* 0x000000050c0f7c36 */ /* 0x000fe20008000000 */
[----:B------:R-:W-:Y:S01]  /*1fa0*/  SHF.R.U64 R21, R21, UR22, R22 ;  /* 0x0000001615157c19 */ /* 0x000fe20008001216 */
[----:B------:R-:W-:Y:S01]  /*1fb0*/  IMAD R12, R4, R25, RZ ;  /* 0x00000019040c7224 */ /* 0x000fe200078e02ff */
[----:B------:R-:W-:Y:S01]  /*1fc0*/  IABS R23, R10 ;  /* 0x0000000a00177213 */ /* 0x000fe20000000000 */
[----:B------:R-:W-:Y:S01]  /*1fd0*/  IMAD.MOV R17, RZ, RZ, -R5 ;  /* 0x000000ffff117224 */ /* 0x000fe200078e0a05 */
[----:B------:R-:W-:Y:S01]  /*1fe0*/  IABS R14, R15 ;  /* 0x0000000f000e7213 */ /* 0x000fe20000000000 */
[----:B------:R-:W-:-:S02]  /*1ff0*/  IMAD.MOV.U32 R4, RZ, RZ, RZ ;  /* 0x000000ffff047224 */ /* 0x000fc400078e00ff */
[----:B------:R-:W-:Y:S02]  /*2000*/  IMAD.MOV.U32 R5, RZ, RZ, R27 ;  /* 0x000000ffff057224 */ /* 0x000fe400078e001b */
[----:B------:R-:W-:-:S04]  /*2010*/  IMAD.HI.U32 R4, R27, R12, R4 ;  /* 0x0000000c1b047227 */ /* 0x000fc800078e0004 */
[----:B------:R-:W-:Y:S02]  /*2020*/  IMAD.MOV.U32 R12, RZ, RZ, R17 ;  /* 0x000000ffff0c7224 */ /* 0x000fe400078e0011 */
[----:B------:R-:W1:Y:S01]  /*2030*/  I2F.RP R17, R18 ;  /* 0x0000001200117306 */ /* 0x000e620000209400 */
[----:B------:R-:W-:Y:S02]  /*2040*/  IMAD.MOV.U32 R5, RZ, RZ, R14 ;  /* 0x000000ffff057224 */ /* 0x000fe400078e000e */
[----:B------:R-:W-:Y:S02]  /*2050*/  VIADD R14, R21, UR4 ;  /* 0x00000004150e7c36 */ /* 0x000fe40008000000 */
[----:B------:R-:W-:-:S03]  /*2060*/  IMAD.HI.U32 R4, R4, R5, RZ ;  /* 0x0000000504047227 */ /* 0x000fc600078e00ff */
[----:B------:R-:W-:Y:S01]  /*2070*/  IABS R21, R14 ;  /* 0x0000000e00157213 */ /* 0x000fe20000000000 */
[----:B------:R-:W-:-:S05]  /*2080*/  IMAD R12, R4, R12, R5 ;  /* 0x0000000c040c7224 */ /* 0x000fca00078e0205 */
[----:B------:R-:W-:Y:S01]  /*2090*/  ISETP.GT.U32.AND P1, PT, R25, R12, PT ;  /* 0x0000000c1900720c */ /* 0x000fe20003f24070 */
[----:B-1----:R-:W1:-:S12]  /*20a0*/  MUFU.RCP R17, R17 ;  /* 0x0000001100117308 */ /* 0x002e580000001000 */
[----:B------:R-:W-:Y:S02]  /*20b0*/  @!P1 IMAD.IADD R12, R12, 0x1, -R25 ;  /* 0x000000010c0c9824 */ /* 0x000fe400078e0a19 */
[----:B-1----:R-:W-:Y:S02]  /*20c0*/  VIADD R4, R17, 0xffffffe ;  /* 0x0ffffffe11047836 */ /* 0x002fe40000000000 */
[----:B------:R-:W-:Y:S02]  /*20d0*/  IMAD.MOV R17, RZ, RZ, -R23 ;  /* 0x000000ffff117224 */ /* 0x000fe400078e0a17 */
[----:B------:R1:W4:Y:S02]  /*20e0*/  F2I.FTZ.U32.TRUNC.NTZ R5, R4 ;  /* 0x0000000400057305 */ /* 0x000324000021f000 */
[----:B-1----:R-:W-:Y:S02]  /*20f0*/  IMAD.MOV.U32 R4, RZ, RZ, RZ ;  /* 0x000000ffff047224 */ /* 0x002fe400078e00ff */
[----:B----4-:R-:W-:-:S04]  /*2100*/  IMAD.MOV R19, RZ, RZ, -R5 ;  /* 0x000000ffff137224 */ /* 0x010fc800078e0a05 */
[----:B------:R-:W-:-:S04]  /*2110*/  IMAD R19, R19, R18, RZ ;  /* 0x0000001213137224 */ /* 0x000fc800078e02ff */
[----:B------:R-:W-:-:S04]  /*2120*/  IMAD.HI.U32 R22, R5, R19, R4 ;  /* 0x0000001305167227 */ /* 0x000fc800078e0004 */
[----:B------:R-:W-:-:S04]  /*2130*/  IMAD.MOV.U32 R5, RZ, RZ, R21 ;  /* 0x000000ffff057224 */ /* 0x000fc800078e0015 */
[----:B------:R-:W-:-:S04]  /*2140*/  IMAD.HI.U32 R4, R22, R5, RZ ;  /* 0x0000000516047227 */ /* 0x000fc800078e00ff */
[----:B------:R-:W-:-:S05]  /*2150*/  IMAD R5, R4, R17, R5 ;  /* 0x0000001104057224 */ /* 0x000fca00078e0205 */
[----:B------:R-:W-:-:S13]  /*2160*/  ISETP.GT.U32.AND P1, PT, R18, R5, PT ;  /* 0x000000051200720c */ /* 0x000fda0003f24070 */
[----:B------:R-:W-:Y:S01]  /*2170*/  @!P1 IMAD.IADD R5, R5, 0x1, -R18 ;  /* 0x0000000105059824 */ /* 0x000fe200078e0a12 */
[----:B------:R-:W-:-:S13]  /*2180*/  ISETP.GT.U32.AND P1, PT, R25, R12, PT ;  /* 0x0000000c1900720c */ /* 0x000fda0003f24070 */
[----:B------:R-:W-:Y:S01]  /*2190*/  @!P1 IMAD.IADD R12, R12, 0x1, -R25 ;  /* 0x000000010c0c9824 */ /* 0x000fe200078e0a19 */
[----:B------:R-:W-:-:S03]  /*21a0*/  ISETP.GT.U32.AND P1, PT, R18, R5, PT ;  /* 0x000000051200720c */ /* 0x000fc60003f24070 */
[----:B------:R-:W-:-:S10]  /*21b0*/  IMAD.MOV.U32 R4, RZ, RZ, R12 ;  /* 0x000000ffff047224 */ /* 0x000fd400078e000c */
[----:B------:R-:W-:Y:S01]  /*21c0*/  @!P1 IMAD.IADD R5, R5, 0x1, -R18 ;  /* 0x0000000105059824 */ /* 0x000fe200078e0a12 */
[----:B------:R-:W-:-:S13]  /*21d0*/  ISETP.GE.AND P1, PT, R15, RZ, PT ;  /* 0x000000ff0f00720c */ /* 0x000fda0003f26270 */
[----:B------:R-:W-:Y:S01]  /*21e0*/  @!P1 IMAD.MOV R4, RZ, RZ, -R4 ;  /* 0x000000ffff049224 */ /* 0x000fe200078e0a04 */
[----:B------:R-:W-:-:S13]  /*21f0*/  ISETP.GE.AND P1, PT, R14, RZ, PT ;  /* 0x000000ff0e00720c */ /* 0x000fda0003f26270 */
[----:B------:R-:W-:Y:S01]  /*2200*/  @!P1 IMAD.MOV R5, RZ, RZ, -R5 ;  /* 0x000000ffff059224 */ /* 0x000fe200078e0a05 */
[----:B------:R-:W-:-:S13]  /*2210*/  ISETP.NE.AND P1, PT, RZ, UR7, PT ;  /* 0x00000007ff007c0c */ /* 0x000fda000bf25270 */
[----:B------:R-:W-:Y:S02]  /*2220*/  @!P1 LOP3.LUT R4, RZ, UR7, RZ, 0x33, !PT ;  /* 0x00000007ff049c12 */ /* 0x000fe4000f8e33ff */
[----:B------:R-:W-:-:S03]  /*2230*/  ISETP.NE.AND P1, PT, RZ, UR8, PT ;  /* 0x00000008ff007c0c */ /* 0x000fc6000bf25270 */
[----:B------:R-:W-:-:S10]  /*2240*/  IMAD.IADD R4, R15, 0x1, -R4 ;  /* 0x000000010f047824 */ /* 0x000fd400078e0a04 */
[----:B------:R-:W-:Y:S02]  /*2250*/  @!P1 LOP3.LUT R5, RZ, UR8, RZ, 0x33, !PT ;  /* 0x00000008ff059c12 */ /* 0x000fe4000f8e33ff */
[----:B------:R-:W-:-:S03]  /*2260*/  PLOP3.LUT P1, PT, PT, PT, UP3, 0x80, 0x0 ;  /* 0x000000000000781c */ /* 0x000fc60003f2f038 */
[----:B------:R-:W-:-:S04]  /*2270*/  IMAD.IADD R5, R14, 0x1, -R5 ;  /* 0x000000010e057824 */ /* 0x000fc800078e0a05 */
[CC--:B------:R-:W-:Y:S01]  /*2280*/  IMAD R27, R4.reuse, R5.reuse, RZ ;  /* 0x00000005041b7224 */ /* 0x0c0fe200078e02ff */
[----:B------:R-:W-:-:S04]  /*2290*/  SEL R15, R4, R5, !P1 ;  /* 0x00000005040f7207 */ /* 0x000fc80004800000 */
[--C-:B------:R-:W-:Y:S01]  /*22a0*/  SHF.R.S32.HI R5, RZ, 0x1f, R15.reuse ;  /* 0x0000001fff057819 */ /* 0x100fe2000001140f */
[----:B------:R-:W-:Y:S01]  /*22b0*/  IMAD.MOV.U32 R4, RZ, RZ, R15 ;  /* 0x000000ffff047224 */ /* 0x000fe200078e000f */
[----:B------:R-:W-:-:S07]  /*22c0*/  SHF.R.S32.HI R29, RZ, 0x1f, R27 ;  /* 0x0000001fff1d7819 */ /* 0x000fce000001141b */
.L_x_13:
[----:B------:R-:W-:Y:S05]  /*22d0*/  BSYNC B0 ;  /* 0x0000000000007941 */ /* 0x000fea0003800000 */
.L_x_12:
[----:B-1----:R-:W1:Y:S04]  /*22e0*/  SHFL.UP PT, R14, R27, 0x1, RZ ;  /* 0x042000001b0e7989 */ /* 0x002e6800000e00ff */
[----:B------:R-:W4:Y:S01]  /*22f0*/  SHFL.UP PT, R12, R29, 0x1, RZ ;  /* 0x042000001d0c7989 */ /* 0x000f2200000e00ff */
[----:B-1----:R-:W-:Y:S02]  /*2300*/  SEL R14, R14, RZ, P2 ;  /* 0x000000ff0e0e7207 */ /* 0x002fe40001000000 */
[----:B----4-:R-:W-:Y:S02]  /*2310*/  SEL R12, R12, RZ, P2 ;  /* 0x000000ff0c0c7207 */ /* 0x010fe40001000000 */
[----:B------:R-:W-:-:S05]  /*2320*/  IADD3 R17, P1, R14, R27, RZ ;  /* 0x0000001b0e117210 */ /* 0x000fca0007f3e0ff */
[----:B------:R-:W-:Y:S01]  /*2330*/  IMAD.X R25, R12, 0x1, R29, P1 ;  /* 0x000000010c197824 */ /* 0x000fe200008e061d */
[----:B------:R-:W1:Y:S04]  /*2340*/  SHFL.UP PT, R14, R17, 0x2, RZ ;  /* 0x04400000110e7989 */ /* 0x000e6800000e00ff */
        /* <DEDUP_REMOVED lines=23> */
[----:B---3--:R-:W-:-:S05]  /*24c0*/  IADD3 R18, P1, R14, R7, RZ ;  /* 0x000000070e127210 */ /* 0x008fca0007f3e0ff */
[----:B--2---:R-:W-:Y:S01]  /*24d0*/  IMAD.X R19, R15, 0x1, R6, P1 ;  /* 0x000000010f137824 */ /* 0x004fe200008e0606 */
[----:B------:R-:W-:-:S04]  /*24e0*/  ISETP.GT.U32.AND P1, PT, R18, UR10, PT ;  /* 0x0000000a12007c0c */ /* 0x000fc8000bf24070 */
[----:B------:R-:W-:-:S13]  /*24f0*/  ISETP.GT.U32.AND.EX P1, PT, R19, UR9, PT, P1 ;  /* 0x0000000913007c0c */ /* 0x000fda000bf24110 */
[----:B------:R-:W-:-:S04]  /*2500*/  VOTE.ANY R12, PT, P1 ;  /* 0x00000000000c7806 */ /* 0x000fc800008e0100 */
[----:B------:R-:W-:-:S13]  /*2510*/  ISETP.NE.AND P1, PT, R12, RZ, PT ;  /* 0x000000ff0c00720c */ /* 0x000fda0003f25270 */
[----:B------:R-:W-:Y:S05]  /*2520*/  @!P1 BRA `(.L_x_16) ;  /* 0xfffffff400b89947 */ /* 0x000fea000383ffff */
[----:B------:R-:W-:Y:S02]  /*2530*/  IMAD.MOV.U32 R18, RZ, RZ, R14 ;  /* 0x000000ffff127224 */ /* 0x000fe400078e000e */
[----:B------:R-:W-:-:S07]  /*2540*/  IMAD.MOV.U32 R19, RZ, RZ, R15 ;  /* 0x000000ffff137224 */ /* 0x000fce00078e000f */
.L_x_11:
[----:B------:R-:W1:Y:S08]  /*2550*/  BREV R12, R12 ;  /* 0x0000000c000c7301 */ /* 0x000e700000000000 */
[----:B-1----:R-:W1:Y:S02]  /*2560*/  FLO.U32.SH R17, R12 ;  /* 0x0000000c00117300 */ /* 0x002e6400000e0400 */
[----:B-1----:R-:W1:Y:S02]  /*2570*/  SHFL.IDX PT, R0, R0, R17, 0x1f ;  /* 0x00001f1100007589 */ /* 0x002e6400000e0000 */
[----:B-1----:R-:W-:-:S13]  /*2580*/  R2UR UR6, R0 ;  /* 0x00000000000672ca */ /* 0x002fda00000e0000 */
[----:B------:R-:W-:-:S05]  /*2590*/  VIADD R2, R34, UR6 ;  /* 0x0000000622027c36 */ /* 0x000fca0008000000 */
[----:B------:R-:W-:-:S13]  /*25a0*/  ISETP.GE.AND P1, PT, R2, R3, PT ;  /* 0x000000030200720c */ /* 0x000fda0003f26270 */
[----:B------:R-:W1:Y:S02]  /*25b0*/  @!P1 LDC.64 R14, c[0x0][0x918] ;  /* 0x00024600ff0e9b82 */ /* 0x000e640000000a00 */
[----:B-1----:R-:W-:-:S05]  /*25c0*/  @!P1 IMAD.WIDE R14, R2, 0xc, R14 ;  /* 0x0000000c020e9825 */ /* 0x002fca00078e020e */
[----:B-----5:R1:W5:Y:S04]  /*25d0*/  @!P1 LDG.E R8, desc[UR56][R14.64] ;  /* 0x000000380e089981 */ /* 0x020368000c1e1900 */
[----:B------:R1:W5:Y:S01]  /*25e0*/  @!P1 LDG.E R9, desc[UR56][R14.64+0x4] ;  /* 0x000004380e099981 */ /* 0x000362000c1e1900 */
[----:B------:R-:W-:-:S03]  /*25f0*/  IADD3 R2, P1, P2, R18, R7, -R27 ;  /* 0x0000000712027210 */ /* 0x000fc60007a3e81b */
[----:B------:R-:W-:Y:S01]  /*2600*/  SHFL.IDX PT, R7, R29, R17, 0x1f ;  /* 0x00001f111d077589 */ /* 0x000fe200000e0000 */
[----:B------:R-:W-:-:S03]  /*2610*/  IADD3.X R18, R19, R6, ~R29, P1, P2 ;  /* 0x0000000613127210 */ /* 0x000fc60000fe4c1d */
[----:B------:R-:W2:Y:S04]  /*2620*/  SHFL.IDX PT, R2, R2, R17, 0x1f ;  /* 0x00001f1102027589 */ /* 0x000ea800000e0000 */
[----:B------:R-:W3:Y:S04]  /*2630*/  SHFL.IDX PT, R18, R18, R17, 0x1f ;  /* 0x00001f1112127589 */ /* 0x000ee800000e0000 */
[----:B------:R1:W4:Y:S04]  /*2640*/  SHFL.IDX PT, R6, R27, R17, 0x1f ;  /* 0x00001f111b067589 */ /* 0x00032800000e0000 */
[----:B------:R1:W1:Y:S04]  /*2650*/  SHFL.IDX PT, R5, R5, R17, 0x1f ;  /* 0x00001f1105057589 */ /* 0x00026800000e0000 */
[----:B------:R1:W1:Y:S01]  /*2660*/  SHFL.IDX PT, R4, R4, R17, 0x1f ;  /* 0x00001f1104047589 */ /* 0x00026200000e0000 */
[----:B--2---:R-:W-:-:S02]  /*2670*/  R2UR UR5, R2 ;  /* 0x00000000020572ca */ /* 0x004fc400000e0000 */
[----:B---3--:R-:W-:-:S15]  /*2680*/  R2UR UR4, R18 ;  /* 0x00000000120472ca */ /* 0x008fde00000e0000 */
.L_x_6:
[----:B------:R-:W-:Y:S01]  /*2690*/  ISETP.LE.AND P1, PT, R3, UR6, PT ;  /* 0x0000000603007c0c */ /* 0x000fe2000bf23270 */
[----:B-1----:R-:W-:Y:S02]  /*26a0*/  IMAD.MOV.U32 R17, RZ, RZ, -0x1 ;  /* 0xffffffffff117424 */ /* 0x002fe400078e00ff */
[----:B------:R-:W-:-:S10]  /*26b0*/  IMAD.MOV.U32 R18, RZ, RZ, -0x1 ;  /* 0xffffffffff127424 */ /* 0x000fd400078e00ff */
[----:B------:R-:W-:Y:S05]  /*26c0*/  @P1 BRA `(.L_x_5) ;  /* 0x0000000400041947 */ /* 0x000fea0003800000 */
[----:B------:R-:W-:Y:S01]  /*26d0*/  UIADD3 UR15, UP2, -UR5, UR10, URZ ;  /* 0x0000000a050f7290 */ /* 0x000fe2000ff5e13f */
[----:B------:R-:W1:Y:S01]  /*26e0*/  S2UR UR18, SR_CTAID.Y ;  /* 0x00000000001279c3 */ /* 0x000e620000002600 */
[----:B------:R-:W-:Y:S01]  /*26f0*/  ULDC UR17, c[0x0][0x8c0] ;  /* 0x0002300000117ab9 */ /* 0x000fe20000000800 */
[----:B------:R-:W-:Y:S01]  /*2700*/  ULDC UR20, c[0x0][0x8b0] ;  /* 0x00022c0000147ab9 */ /* 0x000fe20000000800 */
[----:B------:R-:W-:Y:S01]  /*2710*/  UIADD3.X UR11, ~UR4, UR9, URZ, UP2, !UPT ;  /* 0x00000009040b7290 */ /* 0x000fe200097fe53f */
[--C-:B------:R-:W-:Y:S01]  /*2720*/  SHF.R.U32.HI R23, RZ, UR20, R5.reuse ;  /* 0x00000014ff177c19 */ /* 0x100fe20008011605 */
[----:B------:R-:W-:Y:S01]  /*2730*/  ULDC UR19, c[0x0][0x904] ;  /* 0x0002410000137ab9 */ /* 0x000fe20000000800 */
[----:B------:R-:W-:Y:S01]  /*2740*/  ULDC UR13, c[0x0][0x8a8] ;  /* 0x00022a00000d7ab9 */ /* 0x000fe20000000800 */
[----:B------:R-:W-:Y:S01]  /*2750*/  USHF.R.U32.HI UR16, URZ, UR17, UR11 ;  /* 0x000000113f107299 */ /* 0x000fe2000801160b */
[----:B------:R-:W-:Y:S01]  /*2760*/  SHF.R.U64 R16, R4, UR20, R5 ;  /* 0x0000001404107c19 */ /* 0x000fe20008001205 */
[----:B------:R-:W-:-:S02]  /*2770*/  USHF.R.U64 UR15, UR15, UR17, UR11 ;  /* 0x000000110f0f7299 */ /* 0x000fc4000800120b */
[----:B------:R-:W-:Y:S02]  /*2780*/  USHF.R.U32.HI UR14, URZ, UR20, UR16 ;  /* 0x000000143f0e7299 */ /* 0x000fe40008011610 */
[----:B------:R-:W-:Y:S02]  /*2790*/  UIADD3 UR13, UR13, -0x1, URZ ;  /* 0xffffffff0d0d7890 */ /* 0x000fe4000fffe03f */
[----:B------:R-:W-:Y:S02]  /*27a0*/  USHF.R.U32.HI UR21, URZ, UR19, UR14 ;  /* 0x000000133f157299 */ /* 0x000fe4000801160e */
[----:B------:R-:W-:Y:S02]  /*27b0*/  USHF.R.U64 UR16, UR15, UR20, UR16 ;  /* 0x000000140f107299 */ /* 0x000fe40008001210 */
[----:B------:R-:W-:Y:S02]  /*27c0*/  ULOP3.LUT UR15, UR15, UR13, URZ, 0xc0, !UPT ;  /* 0x0000000d0f0f7292 */ /* 0x000fe4000f8ec03f */
[----:B------:R-:W-:Y:S01]  /*27d0*/  LOP3.LUT R0, R23, UR21, RZ, 0xfc, !PT ;  /* 0x0000001517007c12 */ /* 0x000fe2000f8efcff */
[----:B------:R-:W-:-:S02]  /*27e0*/  USHF.R.U64 UR14, UR16, UR19, UR14 ;  /* 0x00000013100e7299 */ /* 0x000fc4000800120e */
[----:B-1----:R-:W-:Y:S01]  /*27f0*/  USEL UR11, UR40, UR18, !UP3 ;  /* 0x00000012280b7287 */ /* 0x002fe2000d800000 */
[----:B------:R-:W-:-:S13]  /*2800*/  ISETP.NE.U32.AND P1, PT, R0, RZ, PT ;  /* 0x000000ff0000720c */ /* 0x000fda0003f25070 */
[----:B------:R-:W-:Y:S05]  /*2810*/  @!P1 BRA `(.L_x_17) ;  /* 0x0000000000149947 */ /* 0x000fea0003800000 */
[----:B------:R-:W-:-:S07]  /*2820*/  MOV R12, 0x2840 ;  /* 0x00002840000c7802 */ /* 0x000fce0000000f00 */
[----:B----45:R-:W-:Y:S05]  /*2830*/  CALL.REL.NOINC `($__internal_0_$__cuda_sm20_div_u64) ;  /* 0x000000a400f07944 */ /* 0x030fea0003c00000 */
[----:B------:R-:W-:-:S04]  /*2840*/  IMAD.MOV R12, RZ, RZ, -R0 ;  /* 0x000000ffff0c7224 */ /* 0x000fc800078e0a00 */
[----:B------:R-:W-:Y:S01]  /*2850*/  IMAD R12, R16, R12, UR14 ;  /* 0x0000000e100c7e24 */ /* 0x000fe2000f8e020c */
[----:B------:R-:W-:Y:S06]  /*2860*/  BRA `(.L_x_18) ;  /* 0x0000000000507947 */ /* 0x000fec0003800000 */
.L_x_17:
[----:B------:R-:W1:Y:S01]  /*2870*/  I2F.U32.RP R0, R16 ;  /* 0x0000001000007306 */ /* 0x000e620000209000 */
[----:B------:R-:W-:-:S07]  /*2880*/  ISETP.NE.U32.AND P3, PT, R16, RZ, PT ;  /* 0x000000ff1000720c */ /* 0x000fce0003f65070 */
[----:B-1----:R-:W1:Y:S02]  /*2890*/  MUFU.RCP R0, R0 ;  /* 0x0000000000007308 */ /* 0x002e640000001000 */
[----:B-1----:R-:W-:-:S06]  /*28a0*/  VIADD R2, R0, 0xffffffe ;  /* 0x0ffffffe00027836 */ /* 0x002fcc0000000000 */
[----:B------:R1:W2:Y:S02]  /*28b0*/  F2I.FTZ.U32.TRUNC.NTZ R3, R2 ;  /* 0x0000000200037305 */ /* 0x0002a4000021f000 */
[----:B-1----:R-:W-:Y:S02]  /*28c0*/  IMAD.MOV.U32 R2, RZ, RZ, RZ ;  /* 0x000000ffff027224 */ /* 0x002fe400078e00ff */
[----:B--2---:R-:W-:-:S04]  /*28d0*/  IMAD.MOV R15, RZ, RZ, -R3 ;  /* 0x000000ffff0f7224 */ /* 0x004fc800078e0a03 */
[----:B------:R-:W-:-:S04]  /*28e0*/  IMAD R15, R15, R16, RZ ;  /* 0x000000100f0f7224 */ /* 0x000fc800078e02ff */
[----:B------:R-:W-:-:S06]  /*28f0*/  IMAD.HI.U32 R3, R3, R15, R2 ;  /* 0x0000000f03037227 */ /* 0x000fcc00078e0002 */
[----:B------:R-:W-:-:S04]  /*2900*/  IMAD.HI.U32 R0, R3, UR14, RZ ;  /* 0x0000000e03007c27 */ /* 0x000fc8000f8e00ff */
[----:B------:R-:W-:-:S04]  /*2910*/  IMAD.MOV R3, RZ, RZ, -R0 ;  /* 0x000000ffff037224 */ /* 0x000fc800078e0a00 */
[----:B------:R-:W-:-:S05]  /*2920*/  IMAD R3, R16, R3, UR14 ;  /* 0x0000000e10037e24 */ /* 0x000fca000f8e0203 */
[----:B------:R-:W-:-:S13]  /*2930*/  ISETP.GE.U32.AND P1, PT, R3, R16, PT ;  /* 0x000000100300720c */ /* 0x000fda0003f26070 */
[----:B------:R-:W-:Y:S02]  /*2940*/  @P1 IMAD.IADD R3, R3, 0x1, -R16 ;  /* 0x0000000103031824 */ /* 0x000fe400078e0a10 */
[----:B------:R-:W-:-:S03]  /*2950*/  @P1 VIADD R0, R0, 0x1 ;  /* 0x0000000100001836 */ /* 0x000fc60000000000 */
[----:B------:R-:W-:-:S13]  /*2960*/  ISETP.GE.U32.AND P2, PT, R3, R16, PT ;  /* 0x000000100300720c */ /* 0x000fda0003f46070 */
[----:B------:R-:W-:Y:S01]  /*2970*/  @P2 VIADD R0, R0, 0x1 ;  /* 0x0000000100002836 */ /* 0x000fe20000000000 */
[----:B------:R-:W-:-:S05]  /*2980*/  @!P3 LOP3.LUT R0, RZ, R16, RZ, 0x33, !PT ;  /* 0x00000010ff00b212 */ /* 0x000fca00078e33ff */
[----:B------:R-:W-:-:S04]  /*2990*/  IMAD.MOV R12, RZ, RZ, -R0 ;  /* 0x000000ffff0c7224 */ /* 0x000fc800078e0a00 */
[----:B------:R-:W-:-:S07]  /*29a0*/  IMAD R12, R16, R12, UR14 ;  /* 0x0000000e100c7e24 */ /* 0x000fce000f8e020c */
.L_x_18:
[----:B------:R-:W1:Y:S01]  /*29b0*/  LDC R15, c[0x0][0x8a8] ;  /* 0x00022a00ff0f7b82 */ /* 0x000e620000000800 */
[----:B------:R-:W-:Y:S01]  /*29c0*/  ULDC UR14, c[0x0][0x904] ;  /* 0x00024100000e7ab9 */ /* 0x000fe20000000800 */
[----:B------:R-:W-:Y:S01]  /*29d0*/  UMOV UR13, 0xffffffff ;  /* 0xffffffff000d7882 */ /* 0x000fe20000000000 */
[----:B------:R-:W-:Y:S01]  /*29e0*/  PLOP3.LUT P1, PT, PT, PT, UP3, 0x80, 0x0 ;  /* 0x000000000000781c */ /* 0x000fe20003f2f038 */
[----:B------:R-:W-:-:S04]  /*29f0*/  USHF.L.U32 UR13, UR13, UR14, URZ ;  /* 0x0000000e0d0d7299 */ /* 0x000fc8000800063f */
[----:B------:R-:W2:Y:S02]  /*2a00*/  LDC R17, c[0x0][0x8b8] ;  /* 0x00022e00ff117b82 */ /* 0x000ea40000000800 */
[----:B------:R-:W-:Y:S01]  /*2a10*/  LOP3.LUT R2, RZ, UR13, RZ, 0x33, !PT ;  /* 0x0000000dff027c12 */ /* 0x000fe2000f8e33ff */
[----:B------:R-:W-:Y:S02]  /*2a20*/  UMOV UR13, 0x1 ;  /* 0x00000001000d7882 */ /* 0x000fe40000000000 */
[----:B------:R-:W-:Y:S01]  /*2a30*/  USHF.L.U32 UR13, UR13, UR14, URZ ;  /* 0x0000000e0d0d7299 */ /* 0x000fe2000800063f */
[----:B------:R-:W-:Y:S02]  /*2a40*/  LOP3.LUT R3, R2, UR16, RZ, 0xc0, !PT ;  /* 0x0000001002037c12 */ /* 0x000fe4000f8ec0ff */
[----:B------:R-:W-:Y:S02]  /*2a50*/  @P1 IMAD.U32 R18, RZ, RZ, UR6 ;  /* 0x00000006ff121e24 */ /* 0x000fe4000f8e00ff */
[----:B------:R-:W-:-:S02]  /*2a60*/  @!P1 IMAD.U32 R18, RZ, RZ, UR6 ;  /* 0x00000006ff129e24 */ /* 0x000fc4000f8e00ff */
[----:B------:R-:W-:Y:S02]  /*2a70*/  IMAD R0, R0, UR13, R3 ;  /* 0x0000000d00007c24 */ /* 0x000fe4000f8e0203 */
[----:B-1----:R-:W-:-:S04]  /*2a80*/  IMAD R12, R12, R15, UR15 ;  /* 0x0000000f0c0c7e24 */ /* 0x002fc8000f8e020f */
[----:B------:R-:W-:Y:S02]  /*2a90*/  @P1 IMAD.MOV.U32 R16, RZ, RZ, R12 ;  /* 0x000000ffff101224 */ /* 0x000fe400078e000c */
[----:B--2---:R-:W-:Y:S01]  /*2aa0*/  IMAD R17, R0, R17, UR11 ;  /* 0x0000000b00117e24 */ /* 0x004fe2000f8e0211 */
[----:B------:R-:W-:-:S03]  /*2ab0*/  UMOV UR11, 0x1 ;  /* 0x00000001000b7882 */ /* 0x000fc60000000000 */
[----:B------:R-:W-:Y:S02]  /*2ac0*/  @!P1 IMAD.MOV.U32 R16, RZ, RZ, R17 ;  /* 0x000000ffff109224 */ /* 0x000fe400078e0011 */
[----:B------:R-:W-:-:S07]  /*2ad0*/  @!P1 IMAD.MOV.U32 R17, RZ, RZ, R12 ;  /* 0x000000ffff119224 */ /* 0x000fce00078e000c */
.L_x_5:
[----:B------:R-:W-:-:S13]  /*2ae0*/  ISETP.NE.AND P1, PT, RZ, UR11, PT ;  /* 0x0000000bff007c0c */ /* 0x000fda000bf25270 */
[----:B------:R-:W-:Y:S05]  /*2af0*/  @!P1 EXIT ;  /* 0x000000000000994d */ /* 0x000fea0003800000 */
[----:B------:R-:W1:Y:S02]  /*2b00*/  LDC.64 R14, c[0x0][0x290] ;  /* 0x0000a400ff0e7b82 */ /* 0x000e640000000a00 */
[----:B-1----:R-:W-:-:S05]  /*2b10*/  IMAD.WIDE R14, R18, 0xc, R14 ;  /* 0x0000000c120e7825 */ /* 0x002fca00078e020e */
[----:B------:R1:W5:Y:S04]  /*2b20*/  LDG.E R2, desc[UR56][R14.64] ;  /* 0x000000380e027981 */ /* 0x000368000c1e1900 */
[----:B------:R1:W5:Y:S04]  /*2b30*/  LDG.E R0, desc[UR56][R14.64+0x4] ;  /* 0x000004380e007981 */ /* 0x000368000c1e1900 */
[----:B------:R1:W5:Y:S01]  /*2b40*/  LDG.E R19, desc[UR56][R14.64+0x8] ;  /* 0x000008380e137981 */ /* 0x000362000c1e1900 */
[----:B------:R-:W-:Y:S01]  /*2b50*/  PLOP3.LUT P1, PT, PT, PT, UP1, 0x80, 0x0 ;  /* 0x000000000000781c */ /* 0x000fe20003f2f018 */
[----:B------:R-:W2:Y:S01]  /*2b60*/  S2UR UR41, SR_CgaCtaId ;  /* 0x00000000002979c3 */ /* 0x000ea20000008800 */
[----:B------:R-:W-:-:S11]  /*2b70*/  SHF.R.S32.HI R3, RZ, 0x1f, R18 ;  /* 0x0000001fff037819 */ /* 0x000fd60000011412 */
[----:B-1----:R-:W-:Y:S05]  /*2b80*/  @!P1 BRA `(.L_x_19) ;  /* 0x0000003c00b49947 */ /* 0x002fea0003800000 */
[----:B------:R-:W-:-:S06]  /*2b90*/  UISETP.GT.U32.AND UP0, UPT, UR33, 0x1, UPT ;  /* 0x000000012100788c */ /* 0x000fcc000bf04070 */
[----:B------:R-:W-:-:S13]  /*2ba0*/  PLOP3.LUT P0, PT, PT, PT, UP0, 0x80, 0x0 ;  /* 0x000000000000781c */ /* 0x000fda0003f0f008 */
[----:B--2---:R-:W-:Y:S05]  /*2bb0*/  @P0 EXIT ;  /* 0x000000000000094d */ /* 0x004fea0003800000 */
.L_x_20:
[----:B------:R-:W-:-:S08]  /*2bc0*/  NOP ;  /* 0x0000000000007918 */ /* 0x000fd00000000000 */
[----:B------:R-:W1:Y:S02]  /*2bd0*/  USETMAXREG.TRY_ALLOC.CTAPOOL UP0, 0xe8 ;  /* 0x000000e8000079c8 */ /* 0x000e640008000600 */
[----:B-1----:R-:W-:-:S13]  /*2be0*/  PLOP3.LUT P0, PT, PT, PT, UP0, 0x80, 0x0 ;  /* 0x000000000000781c */ /* 0x002fda0003f0f008 */
[----:B------:R-:W-:Y:S05]  /*2bf0*/  @!P0 BRA `(.L_x_20) ;  /* 0xfffffffc00f08947 */ /* 0x000fea000383ffff */
[----:B------:R-:W1:Y:S01]  /*2c00*/  SHFL.IDX PT, R13, R13, RZ, 0x1f ;  /* 0x00001fff0d0d7589 */ /* 0x000e6200000e0000 */
[----:B------:R-:W2:Y:S01]  /*2c10*/  S2UR UR4, SR_CTAID.Y ;  /* 0x00000000000479c3 */ /* 0x000ea20000002600 */
[----:B------:R-:W-:Y:S01]  /*2c20*/  UMOV UR58, URZ ;  /* 0x0000003f003a7c82 */ /* 0x000fe20008000000 */
[----:B------:R-:W-:Y:S01]  /*2c30*/  UMOV UR59, URZ ;  /* 0x0000003f003b7c82 */ /* 0x000fe20008000000 */
[----:B-1----:R-:W-:Y:S01]  /*2c40*/  LOP3.LUT P0, RZ, R13, 0x3, RZ, 0xc0, !PT ;  /* 0x000000030dff7812 */ /* 0x002fe2000780c0ff */
[----:B--2---:R-:W-:-:S12]  /*2c50*/  UIMAD UR4, UR4, UR39, UR40 ;  /* 0x00000027040472a4 */ /* 0x004fd8000f8e0228 */
[----:B------:R-:W-:Y:S05]  /*2c60*/  @P0 BRA `(.L_x_21) ;  /* 0x0000000000a40947 */ /* 0x000fea0003800000 */
[----:B------:R-:W-:Y:S01]  /*2c70*/  ELECT P0, URZ, PT ;  /* 0x00000000003f782f */ /* 0x000fe20003800000 */
[----:B------:R-:W-:-:S12]  /*2c80*/  BSSY B0, `(.L_x_22) ;  /* 0x0000020000007945 */ /* 0x000fd80003800000 */
[----:B------:R-:W-:Y:S05]  /*2c90*/  @!P0 BRA `(.L_x_23) ;  /* 0x0000000000788947 */ /* 0x000fea0003800000 */
[----:B------:R-:W1:Y:S01]  /*2ca0*/  S2UR UR6, SR_CgaCtaId ;  /* 0x00000000000679c3 */ /* 0x000e620000008800 */
[----:B------:R-:W-:Y:S01]  /*2cb0*/  UISETP.NE.AND UP0, UPT, UR12, 0x1, UPT ;  /* 0x000000010c00788c */ /* 0x000fe2000bf05270 */
[----:B------:R-:W-:-:S06]  /*2cc0*/  UMOV UR5, 0x400 ;  /* 0x0000040000057882 */ /* 0x000fcc0000000000 */
[----:B------:R-:W2:Y:S08]  /*2cd0*/  LDC.64 R4, c[0x0][0x700] ;  /* 0x0001c000ff047b82 */ /* 0x000eb00000000a00 */
[----:B----4-:R-:W2:Y:S08]  /*2ce0*/  LDC.64 R6, c[0x0][0x708] ;  /* 0x0001c200ff067b82 */ /* 0x010eb00000000a00 */
[----:B-----5:R-:W3:Y:S01]  /*2cf0*/  LDC.64 R8, c[0x0][0x710] ;  /* 0x0001c400ff087b82 */ /* 0x020ee20000000a00 */
[----:B-1----:R-:W-:-:S04]  /*2d00*/  ULEA UR5, UR6, UR5, 0x18 ;  /* 0x0000000506057291 */ /* 0x002fc8000f8ec03f */
[----:B------:R-:W-:Y:S02]  /*2d10*/  UIADD3 UR6, UR5, 0x80, URZ ;  /* 0x0000008005067890 */ /* 0x000fe4000fffe03f */
[----:B------:R-:W-:Y:S01]  /*2d20*/  @!UP0 UIADD3 UR6, UR5, URZ, URZ ;  /* 0x0000003f05068290 */ /* 0x000fe2000fffe03f */
[----:B------:R-:W3:Y:S08]  /*2d30*/  LDC.64 R10, c[0x0][0x718] ;  /* 0x0001c600ff0a7b82 */ /* 0x000ef00000000a00 */
[----:B------:R-:W1:Y:S01]  /*2d40*/  LDC.64 R12, c[0x0][0x720] ;  /* 0x0001c800ff0c7b82 */ /* 0x000e620000000a00 */
[----:B--2---:R2:W-:Y:S07]  /*2d50*/  STS.128 [UR6+0x38780], R4 ;  /* 0x03878004ff007988 */ /* 0x0045ee0008000c06 */
[----:B------:R-:W1:Y:S08]  /*2d60*/  LDC.64 R14, c[0x0][0x728] ;  /* 0x0001ca00ff0e7b82 */ /* 0x000e700000000a00 */
[----:B------:R-:W4:Y:S01]  /*2d70*/  LDC.64 R20, c[0x0][0x730] ;  /* 0x0001cc00ff147b82 */ /* 0x000f220000000a00 */
[----:B---3--:R2:W-:Y:S07]  /*2d80*/  STS.128 [UR6+0x38790], R8 ;  /* 0x03879008ff007988 */ /* 0x0085ee0008000c06 */
[----:B------:R-:W4:Y:S08]  /*2d90*/  LDC.64 R22, c[0x0][0x738] ;  /* 0x0001ce00ff167b82 */ /* 0x000f300000000a00 */
[----:B------:R-:W3:Y:S01]  /*2da0*/  LDC.64 R24, c[0x0][0x740] ;  /* 0x0001d000ff187b82 */ /* 0x000ee20000000a00 */
[----:B-1----:R2:W-:Y:S07]  /*2db0*/  STS.128 [UR6+0x387a0], R12 ;  /* 0x0387a00cff007988 */ /* 0x0025ee0008000c06 */
[----:B------:R-:W3:Y:S08]  /*2dc0*/  LDC.64 R26, c[0x0][0x748] ;  /* 0x0001d200ff1a7b82 */ /* 0x000ef00000000a00 */
[----:B------:R-:W1:Y:S01]  /*2dd0*/  LDC.64 R28, c[0x0][0x750] ;  /* 0x0001d400ff1c7b82 */ /* 0x000e620000000a00 */
[----:B----4-:R2:W-:Y:S07]  /*2de0*/  STS.128 [UR6+0x387b0], R20 ;  /* 0x0387b014ff007988 */ /* 0x0105ee0008000c06 */
[----:B------:R-:W1:Y:S08]  /*2df0*/  LDC.64 R30, c[0x0][0x758] ;  /* 0x0001d600ff1e7b82 */ /* 0x000e700000000a00 */
[----:B------:R-:W4:Y:S01]  /*2e00*/  LDC.64 R36, c[0x0][0x760] ;  /* 0x0001d800ff247b82 */ /* 0x000f220000000a00 */
[----:B---3--:R2:W-:Y:S07]  /*2e10*/  STS.128 [UR6+0x387c0], R24 ;  /* 0x0387c018ff007988 */ /* 0x0085ee0008000c06 */
[----:B------:R-:W4:Y:S08]  /*2e20*/  LDC.64 R38, c[0x0][0x768] ;  /* 0x0001da00ff267b82 */ /* 0x000f300000000a00 */
[----:B------:R-:W3:Y:S01]  /*2e30*/  LDC.64 R40, c[0x0][0x770] ;  /* 0x0001dc00ff287b82 */ /* 0x000ee20000000a00 */
[----:B-1----:R2:W-:Y:S07]  /*2e40*/  STS.128 [UR6+0x387d0], R28 ;  /* 0x0387d01cff007988 */ /* 0x0025ee0008000c06 */
[----:B------:R-:W3:Y:S01]  /*2e50*/  LDC.64 R42, c[0x0][0x778] ;  /* 0x0001de00ff2a7b82 */ /* 0x000ee20000000a00 */
[----:B----4-:R2:W-:Y:S04]  /*2e60*/  STS.128 [UR6+0x387e0], R36 ;  /* 0x0387e024ff007988 */ /* 0x0105e80008000c06 */
[----:B---3--:R2:W-:Y:S02]  /*2e70*/  STS.128 [UR6+0x387f0], R40 ;  /* 0x0387f028ff007988 */ /* 0x0085e40008000c06 */
.L_x_23:
[----:B------:R-:W-:Y:S05]  /*2e80*/  BSYNC B0 ;  /* 0x0000000000007941 */ /* 0x000fea0003800000 */
.L_x_22:
[----:B------:R-:W-:Y:S01]  /*2e90*/  UISETP.NE.AND UP0, UPT, UR12, 0x1, UPT ;  /* 0x000000010c00788c */ /* 0x000fe2000bf05270 */
[----:B------:R-:W-:Y:S01]  /*2ea0*/  NOP ;  /* 0x0000000000007918 */ /* 0x000fe20000000000 */
[----:B------:R-:W-:Y:S01]  /*2eb0*/  ULDC UR5, c[0x0][0x884] ;  /* 0x0002210000057ab9 */ /* 0x000fe20000000800 */
[----:B------:R-:W-:Y:S01]  /*2ec0*/  ULDC.64 UR58, c[0x0][0x800] ;  /* 0x00020000003a7ab9 */ /* 0x000fe20000000a00 */
[----:B------:R-:W-:-:S04]  /*2ed0*/  USEL UR5, UR5, URZ, UP0 ;  /* 0x0000003f05057287 */ /* 0x000fc80008000000 */
[----:B------:R-:W-:-:S04]  /*2ee0*/  UIADD3 UR5, UR4, UR5, URZ ;  /* 0x0000000504057290 */ /* 0x000fc8000fffe03f */
[----:B------:R-:W-:-:S12]  /*2ef0*/  UIMAD.WIDE UR58, UR5, 0x80, UR58 ;  /* 0x00000080053a78a5 */ /* 0x000fd8000f8e023a */
.L_x_21:
[----:B------:R-:W-:-:S13]  /*2f00*/  ISETP.NE.AND P0, PT, RZ, UR54, PT ;  /* 0x00000036ff007c0c */ /* 0x000fda000bf05270 */
[----:B------:R-:W-:Y:S05]  /*2f10*/  @P0 BRA `(.L_x_24) ;  /* 0x00000004001c0947 */ /* 0x000fea0003800000 */
[----:B------:R-:W-:Y:S01]  /*2f20*/  ELECT P0, URZ, PT ;  /* 0x00000000003f782f */ /* 0x000fe20003800000 */
[----:B------:R-:W-:-:S12]  /*2f30*/  BSSY B0, `(.L_x_25) ;  /* 0x0000030000007945 */ /* 0x000fd80003800000 */
[----:B------:R-:W-:Y:S05]  /*2f40*/  @!P0 BRA `(.L_x_26) ;  /* 0x0000000000b88947 */ /* 0x000fea0003800000 */
[C---:B--2---:R-:W-:Y:S01]  /*2f50*/  IMAD.SHL.U32 R4, R18.reuse, 0x8, RZ ;  /* 0x0000000812047824 */ /* 0x044fe200078e00ff */
[----:B------:R-:W-:Y:S01]  /*2f60*/  ULDC.64 UR4, c[0x0][0x820] ;  /* 0x0002080000047ab9 */ /* 0x000fe20000000a00 */
[----:B------:R-:W-:-:S03]  /*2f70*/  SHF.L.U64.HI R3, R18, 0x3, R3 ;  /* 0x0000000312037819 */ /* 0x000fc60000010203 */
[----:B----4-:R-:W-:-:S04]  /*2f80*/  IADD3 R6, P0, R4, UR4, RZ ;  /* 0x0000000404067c10 */ /* 0x010fc8000ff1e0ff */
[----:B------:R-:W-:Y:S01]  /*2f90*/  IADD3.X R7, R3, UR5, RZ, P0, !PT ;  /* 0x0000000503077c10 */ /* 0x000fe200087fe4ff */
[----:B------:R-:W-:-:S05]  /*2fa0*/  ULDC.64 UR4, c[0x0][0x818] ;  /* 0x0002060000047ab9 */ /* 0x000fca0000000a00 */
[----:B------:R-:W2:Y:S01]  /*2fb0*/  LDG.E.64 R6, desc[UR56][R6.64] ;  /* 0x0000003806067981 */ /* 0x000ea2000c1e1b00 */
[----:B------:R-:W-:-:S04]  /*2fc0*/  IADD3 R4, P0, R4, UR4, RZ ;  /* 0x0000000404047c10 */ /* 0x000fc8000ff1e0ff */
[----:B------:R-:W-:-:S06]  /*2fd0*/  IADD3.X R5, R3, UR5, RZ, P0, !PT ;  /* 0x0000000503057c10 */ /* 0x000fcc00087fe4ff */
[----:B------:R-:W3:Y:S01]  /*2fe0*/  LDG.E.64 R4, desc[UR56][R4.64] ;  /* 0x0000003804047981 */ /* 0x000ee2000c1e1b00 */
[----:B------:R-:W1:Y:S01]  /*2ff0*/  S2UR UR5, SR_CgaCtaId ;  /* 0x00000000000579c3 */ /* 0x000e620000008800 */
[----:B------:R-:W-:Y:S01]  /*3000*/  UISETP.NE.AND UP0, UPT, UR12, 0x1, UPT ;  /* 0x000000010c00788c */ /* 0x000fe2000bf05270 */
[----:B-----5:R-:W-:Y:S01]  /*3010*/  VIADD R9, R0, 0xffffffff ;  /* 0xffffffff00097836 */ /* 0x020fe20000000000 */
[----:B------:R-:W-:Y:S01]  /*3020*/  UMOV UR4, 0x400 ;  /* 0x0000040000047882 */ /* 0x000fe20000000000 */
[----:B------:R-:W-:Y:S01]  /*3030*/  CS2R R10, SRZ ;  /* 0x00000000000a7805 */ /* 0x000fe2000001ff00 */
[----:B-1----:R-:W-:-:S04]  /*3040*/  ULEA UR4, UR5, UR4, 0x18 ;  /* 0x0000000405047291 */ /* 0x002fc8000f8ec03f */
[----:B------:R-:W-:-:S03]  /*3050*/  UIADD3 UR5, UR4, 0x80, URZ ;  /* 0x0000008004057890 */ /* 0x000fc6000fffe03f */
[----:B------:R-:W-:-:S04]  /*3060*/  @!UP0 UIADD3 UR5, UR4, URZ, URZ ;  /* 0x0000003f04058290 */ /* 0x000fc8000fffe03f */
[----:B------:R-:W-:-:S05]  /*3070*/  UIADD3 UR4, UR5, 0x38780, URZ ;  /* 0x0003878005047890 */ /* 0x000fca000fffe03f */
[----:B------:R-:W1:Y:S01]  /*3080*/  LDS R3, [UR5+0x3879c] ;  /* 0x03879c05ff037984 */ /* 0x000e620008000800 */
[----:B------:R-:W-:-:S03]  /*3090*/  IMAD.U32 R14, RZ, RZ, UR4 ;  /* 0x00000004ff0e7e24 */ /* 0x000fc6000f8e00ff */
[----:B------:R-:W-:Y:S02]  /*30a0*/  STS [UR5+0x387b0], RZ ;  /* 0x0387b0ffff007988 */ /* 0x000fe40008000805 */
[----:B------:R-:W-:-:S05]  /*30b0*/  SHF.R.U64 R14, R14, 0x4, RZ ;  /* 0x000000040e0e7819 */ /* 0x000fca00000012ff */
[----:B------:R-:W-:Y:S04]  /*30c0*/  STS [UR5+0x38790], R14 ;  /* 0x0387900eff007988 */ /* 0x000fe80008000805 */
[----:B------:R-:W-:Y:S01]  /*30d0*/  STS [UR5+0x38794], R14 ;  /* 0x0387940eff007988 */ /* 0x000fe20008000805 */
[C---:B--2---:R-:W-:Y:S01]  /*30e0*/  SHF.L.U64.HI R13, R6.reuse, 0x1, R7 ;  /* 0x00000001060d7819 */ /* 0x044fe20000010207 */
[----:B------:R-:W-:-:S03]  /*30f0*/  IMAD.SHL.U32 R6, R6, 0x2, RZ ;  /* 0x0000000206067824 */ /* 0x000fc600078e00ff */
[----:B------:R-:W-:Y:S02]  /*3100*/  LOP3.LUT R13, R13, 0x1fffffff, RZ, 0xc0, !PT ;  /* 0x1fffffff0d0d7812 */ /* 0x000fe400078ec0ff */
[----:B------:R-:W-:Y:S02]  /*3110*/  LOP3.LUT R0, R6, 0xfffffffe, RZ, 0xc0, !PT ;  /* 0xfffffffe06007812 */ /* 0x000fe400078ec0ff */
[--C-:B------:R-:W-:Y:S02]  /*3120*/  SHF.R.U32.HI R8, RZ, 0x4, R13.reuse ;  /* 0x00000004ff087819 */ /* 0x100fe4000001160d */
[----:B------:R-:W-:Y:S01]  /*3130*/  SHF.R.U64 R0, R0, 0x4, R13 ;  /* 0x0000000400007819 */ /* 0x000fe2000000120d */
[----:B---3--:R-:W-:Y:S01]  /*3140*/  STS.64 [UR5+0x38780], R4 ;  /* 0x03878004ff007988 */ /* 0x008fe20008000a05 */
[----:B-1----:R-:W-:-:S03]  /*3150*/  LOP3.LUT R3, R3, 0xf, R8, 0xb8, !PT ;  /* 0x0000000f03037812 */ /* 0x002fc600078eb808 */
[----:B------:R-:W-:Y:S04]  /*3160*/  STS [UR5+0x3878c], R0 ;  /* 0x03878c00ff007988 */ /* 0x000fe80008000805 */
[----:B------:R-:W-:Y:S04]  /*3170*/  STS [UR5+0x3879c], R3 ;  /* 0x03879c03ff007988 */ /* 0x000fe80008000805 */
[----:B------:R-:W1:Y:S02]  /*3180*/  LDS R7, [UR5+0x3879c] ;  /* 0x03879c05ff077984 */ /* 0x000e640008000800 */
[----:B-1----:R-:W-:-:S05]  /*3190*/  LOP3.LUT R7, R7, 0xf0, RZ, 0xb8, !PT ;  /* 0x000000f007077812 */ /* 0x002fca00078eb8ff */
[----:B------:R-:W-:Y:S04]  /*31a0*/  STS [UR5+0x3879c], R7 ;  /* 0x03879c07ff007988 */ /* 0x000fe80008000805 */
[----:B------:R-:W1:Y:S02]  /*31b0*/  LDS R8, [UR5+0x3879c] ;  /* 0x03879c05ff087984 */ /* 0x000e640008000800 */
[----:B-1----:R-:W-:Y:S01]  /*31c0*/  LOP3.LUT R15, R8, 0xf00, RZ, 0xb8, !PT ;  /* 0x00000f00080f7812 */ /* 0x002fe200078eb8ff */
[----:B------:R-:W-:-:S04]  /*31d0*/  VIADD R8, R2, 0xffffffff ;  /* 0xffffffff02087836 */ /* 0x000fc80000000000 */
[----:B------:R-:W-:Y:S04]  /*31e0*/  STS.64 [UR5+0x38798], R14 ;  /* 0x0387980eff007988 */ /* 0x000fe80008000a05 */
[----:B------:R-:W1:Y:S04]  /*31f0*/  LDS R12, [UR5+0x3879c] ;  /* 0x03879c05ff0c7984 */ /* 0x000e680008000800 */
[----:B------:R3:W-:Y:S01]  /*3200*/  STS.128 [UR5+0x387a0], R8 ;  /* 0x0387a008ff007988 */ /* 0x0007e20008000c05 */
[----:B-1----:R-:W-:-:S05]  /*3210*/  LOP3.LUT R12, R12, 0xf000, RZ, 0xb8, !PT ;  /* 0x0000f0000c0c7812 */ /* 0x002fca00078eb8ff */
[----:B------:R3:W-:Y:S02]  /*3220*/  STS [UR5+0x3879c], R12 ;  /* 0x03879c0cff007988 */ /* 0x0007e40008000805 */
.L_x_26:
[----:B------:R-:W-:Y:S05]  /*3230*/  BSYNC B0 ;  /* 0x0000000000007941 */ /* 0x000fea0003800000 */
.L_x_25:
[----:B------:R-:W-:Y:S01]  /*3240*/  ELECT P0, URZ, PT ;  /* 0x00000000003f782f */ /* 0x000fe20003800000 */
[----:B------:R-:W-:Y:S01]  /*3250*/  NOP ;  /* 0x0000000000007918 */ /* 0x000fe20000000000 */
[----:B------:R-:W-:Y:S11]  /*3260*/  BSSY B0, `(.L_x_27) ;  /* 0x0000004000007945 */ /* 0x000ff60003800000 */
[----:B------:R-:W-:Y:S05]  /*3270*/  @!P0 BRA `(.L_x_28) ;  /* 0x0000000000088947 */ /* 0x000fea0003800000 */
[----:B------:R0:W-:Y:S01]  /*3280*/  UTMACMDFLUSH ;  /* 0x00000000000079b7 */ /* 0x0001e20000000000 */
[----:B------:R-:W-:-:S04]  /*3290*/  DEPBAR.LE SB0, 0x0 ;  /* 0x000080000000791a */ /* 0x000fc80000000000 */
.L_x_28:
[----:B------:R-:W-:Y:S05]  /*32a0*/  BSYNC B0 ;  /* 0x0000000000007941 */ /* 0x000fea0003800000 */
.L_x_27:
[----:B------:R-:W1:Y:S01]  /*32b0*/  S2UR UR5, SR_CgaCtaId ;  /* 0x00000000000579c3 */ /* 0x000e620000008800 */
[----:B-----5:R-:W2:Y:S01]  /*32c0*/  S2R R0, SR_LANEID ;  /* 0x0000000000007919 */ /* 0x020ea20000000000 */
[----:B------:R-:W-:Y:S01]  /*32d0*/  UISETP.NE.AND UP0, UPT, UR12, 0x1, UPT ;  /* 0x000000010c00788c */ /* 0x000fe2000bf05270 */
[----:B------:R-:W-:Y:S02]  /*32e0*/  UMOV UR4, 0x400 ;  /* 0x0000040000047882 */ /* 0x000fe40000000000 */
[----:B-1----:R-:W-:-:S04]  /*32f0*/  ULEA UR4, UR5, UR4, 0x18 ;  /* 0x0000000405047291 */ /* 0x002fc8000f8ec03f */
[----:B------:R-:W-:-:S04]  /*3300*/  UIADD3 UR5, UR4, 0x80, URZ ;  /* 0x0000008004057890 */ /* 0x000fc8000fffe03f */
[----:B------:R-:W-:Y:S01]  /*3310*/  @!UP0 UIADD3 UR5, UR4, URZ, URZ ;  /* 0x0000003f04058290 */ /* 0x000fe2000fffe03f */
[----:B--2---:R-:W-:-:S05]  /*3320*/  IMAD.SHL.U32 R0, R0, 0x4, RZ ;  /* 0x0000000400007824 */ /* 0x004fca00078e00ff */
[----:B------:R-:W-:Y:S01]  /*3330*/  IMAD.U32 R3, RZ, RZ, UR5 ;  /* 0x00000005ff037e24 */ /* 0x000fe2000f8e00ff */
[----:B------:R-:W-:-:S04]  /*3340*/  IADD3 R2, P0, R0, UR58, RZ ;  /* 0x0000003a00027c10 */ /* 0x000fc8000ff1e0ff */
[----:B------:R-:W-:Y:S01]  /*3350*/  IADD3 R4, R0, 0x38780, R3 ;  /* 0x0003878000047810 */ /* 0x000fe20007ffe003 */
[----:B------:R-:W-:-:S04]  /*3360*/  IMAD.X R3, RZ, RZ, UR59, P0 ;  /* 0x0000003bff037e24 */ /* 0x000fc800080e06ff */
[----:B------:R-:W1:Y:S04]  /*3370*/  LDS R5, [R4] ;  /* 0x0000000004057984 */ /* 0x000e680000000800 */
[----:B-1----:R1:W5:Y:S02]  /*3380*/  ATOMG.E.EXCH.STRONG.GPU PT, RZ, [R2], R5 ;  /* 0x0000000502ff73a8 */ /* 0x00236400041ee100 */
.L_x_24:
[----:B-----5:R-:W-:Y:S01]  /*3390*/  SHF.R.S32.HI R0, RZ, 0x1f, R33 ;  /* 0x0000001fff007819 */ /* 0x020fe20000011421 */
[----:B------:R-:W3:Y:S01]  /*33a0*/  S2UR UR42, SR_CgaCtaId ;  /* 0x00000000002a79c3 */ /* 0x000ee20000008800 */
[----:B------:R-:W-:Y:S01]  /*33b0*/  UISETP.NE.AND UP0, UPT, UR12, 0x1, UPT ;  /* 0x000000010c00788c */ /* 0x000fe2000bf05270 */
[----:B------:R-:W-:Y:S01]  /*33c0*/  IMAD.MOV.U32 R90, RZ, RZ, 0x1 ;  /* 0x00000001ff5a7424 */ /* 0x000fe200078e00ff */
[----:B------:R-:W-:Y:S01]  /*33d0*/  LEA.HI R0, R0, R33, RZ, 0x8 ;  /* 0x0000002100007211 */ /* 0x000fe200078f40ff */
[----:B------:R-:W-:Y:S01]  /*33e0*/  UMOV UR43, 0x400 ;  /* 0x00000400002b7882 */ /* 0x000fe20000000000 */
[----:B------:R-:W-:Y:S01]  /*33f0*/  IMAD.MOV.U32 R91, RZ, RZ, RZ ;  /* 0x000000ffff5b7224 */ /* 0x000fe200078e00ff */
[----:B------:R-:W-:Y:S01]  /*3400*/  ULOP3.LUT UR50, UR52, 0x1, URZ, 0xfc, !UPT ;  /* 0x0000000134327892 */ /* 0x000fe2000f8efc3f */
[----:B------:R-:W-:Y:S01]  /*3410*/  LOP3.LUT R0, R0, 0xffffff00, RZ, 0xc0, !PT ;  /* 0xffffff0000007812 */ /* 0x000fe200078ec0ff */
[----:B------:R-:W-:Y:S02]  /*3420*/  ULOP3.LUT UR47, UR53, 0x1, URZ, 0xfc, !UPT ;  /* 0x00000001352f7892 */ /* 0x000fe4000f8efc3f */
[----:B------:R-:W-:-:S02]  /*3430*/  ULOP3.LUT UR48, UR51, 0x1, URZ, 0xfc, !UPT ;  /* 0x0000000133307892 */ /* 0x000fc4000f8efc3f */
[----:B------:R-:W-:Y:S01]  /*3440*/  IMAD.IADD R0, R33, 0x1, -R0 ;  /* 0x0000000121007824 */ /* 0x000fe200078e0a00 */
[----:B------:R-:W-:Y:S01]  /*3450*/  UMOV UR36, URZ ;  /* 0x0000003f00247c82 */ /* 0x000fe20008000000 */
[----:B------:R-:W-:Y:S01]  /*3460*/  UMOV UR55, URZ ;  /* 0x0000003f00377c82 */ /* 0x000fe20008000000 */
[----:B------:R-:W-:Y:S01]  /*3470*/  UMOV UR60, URZ ;  /* 0x0000003f003c7c82 */ /* 0x000fe20008000000 */
[C---:B-12---:R-:W-:Y:S01]  /*3480*/  IMAD.SHL.U32 R5, R0.reuse, 0x40, RZ ;  /* 0x0000004000057824 */ /* 0x046fe200078e00ff */
[----:B------:R-:W-:Y:S01]  /*3490*/  SHF.R.S32.HI R3, RZ, 0x1f, R0 ;  /* 0x0000001fff037819 */ /* 0x000fe20000011400 */
[C---:B------:R-:W-:Y:S01]  /*34a0*/  VIADD R88, R0.reuse, 0x1f ;  /* 0x0000001f00587836 */ /* 0x040fe20000000000 */
[-C--:B------:R-:W-:Y:S01]  /*34b0*/  LEA.HI R2, R0, R0.reuse, RZ, 0x1 ;  /* 0x0000000000027211 */ /* 0x080fe200078f08ff */
[----:B------:R-:W-:Y:S01]  /*34c0*/  UMOV UR37, URZ ;  /* 0x0000003f00257c82 */ /* 0x000fe20008000000 */
[----:B------:R-:W-:Y:S01]  /*34d0*/  LEA.HI R4, R3, R0, RZ, 0x5 ;  /* 0x0000000003047211 */ /* 0x000fe200078f28ff */
[----:B------:R-:W-:Y:S01]  /*34e0*/  UMOV UR38, URZ ;  /* 0x0000003f00267c82 */ /* 0x000fe20008000000 */
[----:B------:R-:W-:Y:S01]  /*34f0*/  SHF.R.S32.HI R2, RZ, 0x1, R2 ;  /* 0x00000001ff027819 */ /* 0x000fe20000011402 */
[----:B---3--:R-:W-:Y:S01]  /*3500*/  ULEA UR43, UR42, UR43, 0x18 ;  /* 0x0000002b2a2b7291 */ /* 0x008fe2000f8ec03f */
[----:B------:R-:W-:-:S02]  /*3510*/  SHF.R.S32.HI R4, RZ, 0x5, R4 ;  /* 0x00000005ff047819 */ /* 0x000fc40000011404 */
[-C--:B------:R-:W-:Y:S01]  /*3520*/  LEA.HI R7, R3, R0.reuse, RZ, 0x4 ;  /* 0x0000000003077211 */ /* 0x080fe200078f20ff */
[----:B------:R-:W-:Y:S01]  /*3530*/  UIADD3 UR49, UR43, 0x80, URZ ;  /* 0x000000802b317890 */ /* 0x000fe2000fffe03f */
[----:B------:R-:W-:Y:S01]  /*3540*/  LOP3.LUT R5, R5, 0x40, RZ, 0xc0, !PT ;  /* 0x0000004005057812 */ /* 0x000fe200078ec0ff */
[----:B----4-:R-:W-:Y:S01]  /*3550*/  IMAD.SHL.U32 R6, R4, 0x10, RZ ;  /* 0x0000001004067824 */ /* 0x010fe200078e00ff */
[----:B------:R-:W-:Y:S01]  /*3560*/  SHF.R.S32.HI R8, RZ, 0x4, R7 ;  /* 0x00000004ff087819 */ /* 0x000fe20000011407 */
[----:B------:R-:W-:Y:S01]  /*3570*/  IMAD.SHL.U32 R4, R2, 0x80, RZ ;  /* 0x0000008002047824 */ /* 0x000fe200078e00ff */
[----:B------:R-:W-:Y:S01]  /*3580*/  LEA.HI R2, R3, R0, RZ, 0x3 ;  /* 0x0000000003027211 */ /* 0x000fe200078f18ff */
[----:B------:R-:W-:Y:S01]  /*3590*/  @!UP0 UIADD3 UR49, UR43, URZ, URZ ;  /* 0x0000003f2b318290 */ /* 0x000fe2000fffe03f */
[----:B------:R-:W-:Y:S02]  /*35a0*/  LEA.HI R9, R7, R8, RZ, 0x1 ;  /* 0x0000000807097211 */ /* 0x000fe400078f08ff */
[----:B------:R-:W-:Y:S01]  /*35b0*/  LOP3.LUT R4, R4, 0x180, RZ, 0xc0, !PT ;  /* 0x0000018004047812 */ /* 0x000fe200078ec0ff */
[----:B------:R-:W-:Y:S01]  /*35c0*/  UIADD3 UR49, UR49, 0x38780, URZ ;  /* 0x0003878031317890 */ /* 0x000fe2000fffe03f */
[----:B------:R-:W-:-:S02]  /*35d0*/  LOP3.LUT R7, R5, 0x30, R6, 0xf8, !PT ;  /* 0x0000003005077812 */ /* 0x000fc400078ef806 */
[----:B------:R-:W-:Y:S02]  /*35e0*/  LOP3.LUT R9, R9, 0x7ffffe, RZ, 0xc0, !PT ;  /* 0x007ffffe09097812 */ /* 0x000fe400078ec0ff */
[----:B------:R-:W-:Y:S02]  /*35f0*/  LOP3.LUT R5, R4, R5, RZ, 0xfc, !PT ;  /* 0x0000000504057212 */ /* 0x000fe400078efcff */
[----:B------:R-:W-:Y:S01]  /*3600*/  LEA.HI R22, R3, R0, RZ, 0x7 ;  /* 0x0000000003167211 */ /* 0x000fe200078f38ff */
[----:B------:R-:W-:Y:S01]  /*3610*/  IMAD.IADD R9, R8, 0x1, -R9 ;  /* 0x0000000108097824 */ /* 0x000fe200078e0a09 */
[----:B------:R-:W-:Y:S02]  /*3620*/  LOP3.LUT R7, R7, 0x8, R2, 0xf8, !PT ;  /* 0x0000000807077812 */ /* 0x000fe400078ef802 */
[----:B------:R-:W-:Y:S02]  /*3630*/  SHF.R.U32.HI R5, RZ, 0x3, R5 ;  /* 0x00000003ff057819 */ /* 0x000fe40000011605 */
[----:B------:R-:W-:-:S02]  /*3640*/  SHF.R.S32.HI R22, RZ, 0x7, R22 ;  /* 0x00000007ff167819 */ /* 0x000fc40000011416 */
[----:B------:R-:W-:Y:S01]  /*3650*/  LOP3.LUT R5, R5, R7, R4, 0x1e, !PT ;  /* 0x0000000705057212 */ /* 0x000fe200078e1e04 */
[----:B------:R-:W-:Y:S02]  /*3660*/  IMAD.MOV.U32 R4, RZ, RZ, 0x1 ;  /* 0x00000001ff047424 */ /* 0x000fe400078e00ff */
[----:B------:R-:W-:-:S04]  /*3670*/  IMAD R2, R22, 0x4, R9 ;  /* 0x0000000416027824 */ /* 0x000fc800078e0209 */
[----:B------:R-:W-:-:S07]  /*3680*/  IMAD.U32 R23, R2, 0x200, R5 ;  /* 0x0000020002177824 */ /* 0x000fce00078e0005 */
.L_x_93:
[----:B--23--:R-:W1:Y:S02]  /*3690*/  LDC.64 R2, c[0x0][0x290] ;  /* 0x0000a400ff027b82 */ /* 0x00ce640000000a00 */
[----:B-1----:R-:W-:-:S05]  /*36a0*/  IMAD.WIDE R2, R18, 0xc, R2 ;  /* 0x0000000c12027825 */ /* 0x002fca00078e0202 */
[----:B------:R-:W2:Y:S01]  /*36b0*/  LDG.E R5, desc[UR56][R2.64+0x8] ;  /* 0x0000083802057981 */ /* 0x000ea2000c1e1900 */
[----:B------:R-:W-:Y:S01]  /*36c0*/  UMOV UR8, URZ ;  /* 0x0000003f00087c82 */ /* 0x000fe20008000000 */
[----:B------:R-:W-:Y:S01]  /*36d0*/  UMOV UR10, UR60 ;  /* 0x0000003c000a7c82 */ /* 0x000fe20008000000 */
[--C-:B------:R-:W-:Y:S01]  /*36e0*/  IMAD.MOV.U32 R89, RZ, RZ, R18.reuse ;  /* 0x000000ffff597224 */ /* 0x100fe200078e0012 */
[----:B-----5:R-:W1:Y:S01]  /*36f0*/  SHFL.IDX PT, R0, R22, RZ, 0x1f ;  /* 0x00001fff16007589 */ /* 0x020e6200000e0000 */
[----:B------:R-:W-:Y:S02]  /*3700*/  SHF.R.S32.HI R19, RZ, 0x1f, R18 ;  /* 0x0000001fff137819 */ /* 0x000fe40000011412 */
[----:B------:R-:W-:Y:S02]  /*3710*/  CS2R R86, SRZ ;  /* 0x0000000000567805 */ /* 0x000fe4000001ff00 */
[----:B------:R-:W-:Y:S02]  /*3720*/  CS2R R24, SRZ ;  /* 0x0000000000187805 */ /* 0x000fe4000001ff00 */
[----:B------:R-:W-:-:S02]  /*3730*/  CS2R R26, SRZ ;  /* 0x00000000001a7805 */ /* 0x000fc4000001ff00 */
[----:B------:R-:W-:Y:S02]  /*3740*/  CS2R R28, SRZ ;  /* 0x00000000001c7805 */ /* 0x000fe4000001ff00 */
[----:B------:R-:W-:Y:S02]  /*3750*/  CS2R R30, SRZ ;  /* 0x00000000001e7805 */ /* 0x000fe4000001ff00 */
[----:B------:R-:W-:Y:S02]  /*3760*/  CS2R R32, SRZ ;  /* 0x0000000000207805 */ /* 0x000fe4000001ff00 */
        /* <DEDUP_REMOVED lines=16> */
[----:B-1----:R-:W-:Y:S01]  /*3870*/  R2UR UR4, R0 ;  /* 0x00000000000472ca */ /* 0x002fe200000e0000 */
[----:B------:R-:W-:Y:S01]  /*3880*/  IMAD.U32 R0, RZ, RZ, UR37 ;  /* 0x00000025ff007e24 */ /* 0x000fe2000f8e00ff */
        /* <DEDUP_REMOVED lines=9> */
[----:B------:R-:W-:Y:S01]  /*3920*/  CS2R R84, SRZ ;  /* 0x0000000000547805 */ /* 0x000fe2000001ff00 */
[----:B------:R-:W-:-:S04]  /*3930*/  ULEA.HI UR5, UR4, UR4, URZ, 0x1 ;  /* 0x0000000404057291 */ /* 0x000fc8000f8f083f */
[----:B------:R-:W-:-:S04]  /*3940*/  ULOP3.LUT UR5, UR5, 0x1e, URZ, 0xc0, !UPT ;  /* 0x0000001e05057892 */ /* 0x000fc8000f8ec03f */
[----:B------:R-:W-:-:S04]  /*3950*/  UIADD3 UR5, UR4, -UR5, URZ ;  /* 0x8000000504057290 */ /* 0x000fc8000fffe03f */
[----:B------:R-:W-:-:S04]  /*3960*/  ULEA UR5, UR5, UR43, 0xd ;  /* 0x0000002b05057291 */ /* 0x000fc8000f8e683f */
[----:B------:R-:W-:-:S04]  /*3970*/  USHF.R.U32.HI UR5, URZ, 0x4, UR5 ;  /* 0x000000043f057899 */ /* 0x000fc80008011605 */
[----:B------:R-:W-:-:S04]  /*3980*/  ULOP3.LUT UR5, UR5, 0x3fff, URZ, 0xc0, !UPT ;  /* 0x00003fff05057892 */ /* 0x000fc8000f8ec03f */
[----:B------:R-:W-:Y:S01]  /*3990*/  ULOP3.LUT UR9, UR5, 0x10000, URZ, 0xfc, !UPT ;  /* 0x0001000005097892 */ /* 0x000fe2000f8efc3f */
[----:B--2---:R-:W-:-:S13]  /*39a0*/  ISETP.GE.AND P0, PT, R5, 0x1, PT ;  /* 0x000000010500780c */ /* 0x004fda0003f06270 */
[----:B------:R-:W-:Y:S05]  /*39b0*/  @!P0 BRA `(.L_x_29) ;  /* 0x0000000000d88947 */ /* 0x000fea0003800000 */
[----:B------:R-:W-:-:S06]  /*39c0*/  UISETP.NE.AND UP0, UPT, UR50, 0x3, UPT ;  /* 0x000000033200788c */ /* 0x000fcc000bf05270 */
[----:B------:R-:W-:-:S13]  /*39d0*/  PLOP3.LUT P1, PT, PT, PT, UP0, 0x80, 0x0 ;  /* 0x000000000000781c */ /* 0x000fda0003f2f008 */
[----:B------:R-:W-:Y:S05]  /*39e0*/  @!P1 BRA `(.L_x_30) ;  /* 0x0000000000049947 */ /* 0x000fea0003800000 */
[----:B------:R-:W-:Y:S01]  /*39f0*/  BPT.TRAP 0x1 ;  /* 0x000000040000795c */ /* 0x000fe20000300000 */
.L_x_30:
[----:B------:R-:W-:Y:S01]  /*3a00*/  ULEA UR4, UR60, UR43, 0x3 ;  /* 0x0000002b3c047291 */ /* 0x000fe2000f8e183f */
[----:B------:R-:W-:-:S05]  /*3a10*/  IMAD.U32 R0, RZ, RZ, UR37 ;  /* 0x00000025ff007e24 */ /* 0x000fca000f8e00ff */
[----:B------:R-:W-:-:S04]  /*3a20*/  SHF.L.U32 R0, R0, 0x1f, RZ ;  /* 0x0000001f00007819 */ /* 0x000fc800000006ff */
[----:B------:R1:W2:Y:S01]  /*3a30*/  SYNCS.PHASECHK.TRANS64.TRYWAIT P0, [UR4+0x38480], R0 ;  /* 0x03848000ff0075a7 */ /* 0x0002a20008000144 */
[----:B------:R-:W-:Y:S05]  /*3a40*/  @!P1 BRA `(.L_x_31) ;  /* 0x0000000000049947 */ /* 0x000fea0003800000 */
[----:B------:R-:W-:Y:S01]  /*3a50*/  BPT.TRAP 0x1 ;  /* 0x000000040000795c */ /* 0x000fe20000300000 */
.L_x_31:
[----:B--2---:R-:W-:Y:S05]  /*3a60*/  @P0 BRA `(.L_x_32) ;  /* 0x0000000000080947 */ /* 0x004fea0003800000 */
[----:B------:R-:W2:Y:S02]  /*3a70*/  SYNCS.PHASECHK.TRANS64.TRYWAIT P0, [UR4+0x38480], R0 ;  /* 0x03848000ff0075a7 */ /* 0x000ea40008000144 */
[----:B--2---:R-:W-:Y:S05]  /*3a80*/  @!P0 BRA `(.L_x_33) ;  /* 0x0000008800088947 */ /* 0x004fea0003800000 */
.L_x_32:
[----:B------:R-:W-:Y:S01]  /*3a90*/  UIADD3 UR4, UR43, 0x18000, URZ ;  /* 0x000180002b047890 */ /* 0x000fe2000fffe03f */
[----:B------:R-:W-:Y:S01]  /*3aa0*/  WARPGROUP.ARRIVE ;  /* 0x00000000000079c5 */ /* 0x000fe20000000000 */
[----:B------:R-:W-:Y:S02]  /*3ab0*/  ULEA UR8, UR60, UR9, 0xa ;  /* 0x000000093c087291 */ /* 0x000fe4000f8e503f */
[----:B------:R-:W-:Y:S01]  /*3ac0*/  USHF.R.U32.HI UR4, URZ, 0x4, UR4 ;  /* 0x000000043f047899 */ /* 0x000fe20008011604 */
[----:B------:R-:W-:Y:S01]  /*3ad0*/  UMOV UR5, 0x40000040 ;  /* 0x4000004000057882 */ /* 0x000fe20000000000 */
[----:B------:R-:W-:Y:S02]  /*3ae0*/  UMOV UR7, 0x40000040 ;  /* 0x4000004000077882 */ /* 0x000fe40000000000 */
[----:B------:R-:W-:-:S04]  /*3af0*/  ULOP3.LUT UR4, UR4, 0x3fff, URZ, 0xc0, !UPT ;  /* 0x00003fff04047892 */ /* 0x000fc8000f8ec03f */
[----:B------:R-:W-:-:S04]  /*3b00*/  ULOP3.LUT UR4, UR4, 0x10000, URZ, 0xfc, !UPT ;  /* 0x0001000004047892 */ /* 0x000fc8000f8efc3f */
[----:B------:R-:W-:-:S03]  /*3b10*/  ULEA UR10, UR60, UR4, 0xa ;  /* 0x000000043c0a7291 */ /* 0x000fc6000f8e503f */
[----:B------:R-:W-:-:S04]  /*3b20*/  UMOV UR4, UR8 ;  /* 0x0000000800047c82 */ /* 0x000fc80008000000 */
[----:B------:R-:W-:Y:S02]  /*3b30*/  UMOV UR6, UR10 ;  /* 0x0000000a00067c82 */ /* 0x000fe40008000000 */
[----:B------:R-:W-:Y:S01]  /*3b40*/  QGMMA.64x128x32.F32.E4M3.E4M3 R24, gdesc[UR4], RZ, !UPT, gsb0 ;  /* 0x01e00000041879f3 */ /* 0x000fe2000c0008ff */
[----:B------:R-:W-:Y:S02]  /*3b50*/  UIADD3 UR4, UR8, 0x2, URZ ;  /* 0x0000000208047890 */ /* 0x000fe4000fffe03f */
[----:B------:R-:W-:Y:S01]  /*3b60*/  UIADD3 UR6, UR10, 0x2, URZ ;  /* 0x000000020a067890 */ /* 0x000fe2000fffe03f */
[----:B------:R-:W-:Y:S01]  /*3b70*/  UMOV UR5, 0x40000040 ;  /* 0x4000004000057882 */ /* 0x000fe20000000000 */
[----:B------:R-:W-:Y:S01]  /*3b80*/  UMOV UR7, 0x40000040 ;  /* 0x4000004000077882 */ /* 0x000fe20000000000 */
[----:B------:R-:W-:Y:S02]  /*3b90*/  WARPGROUP.DEPBAR.LE gsb0, 0x0 ;  /* 0x00008000000079c5 */ /* 0x000fe40000010000 */
[----:B------:R-:W-:-:S06]  /*3ba0*/  WARPGROUP.ARRIVE ;  /* 0x00000000000079c5 */ /* 0x000fcc0000000000 */
[----:B------:R-:W-:Y:S01]  /*3bb0*/  QGMMA.64x128x32.F32.E4M3.E4M3 R24, gdesc[UR4], R24, gsb0 ;  /* 0x01e00000041879f3 */ /* 0x000fe20008000818 */
        /* <DEDUP_REMOVED lines=11> */
[----:B------:R-:W-:Y:S01]  /*3c70*/  UIADD3 UR10, UR60, 0x1, URZ ;  /* 0x000000013c0a7890 */ /* 0x000fe2000fffe03f */
[----:B------:R-:W-:-:S03]  /*3c80*/  UMOV UR8, 0x1 ;  /* 0x0000000100087882 */ /* 0x000fc60000000000 */
[----:B------:R-:W-:-:S04]  /*3c90*/  UISETP.NE.AND UP0, UPT, UR10, 0x6, UPT ;  /* 0x000000060a00788c */ /* 0x000fc8000bf05270 */
[----:B------:R-:W-:Y:S01]  /*3ca0*/  USEL UR10, UR10, URZ, UP0 ;  /* 0x0000003f0a0a7287 */ /* 0x000fe20008000000 */
[----:B------:R-:W-:Y:S02]  /*3cb0*/  WARPGROUP.DEPBAR.LE gsb0, 0x0 ;  /* 0x00008000000079c5 */ /* 0x000fe40000010000 */
[----:B------:R-:W-:-:S06]  /*3cc0*/  WARPGROUP.ARRIVE ;  /* 0x00000000000079c5 */ /* 0x000fcc0000000000 */
[----:B------:R-:W-:Y:S01]  /*3cd0*/  QGMMA.64x128x32.F32.E4M3.E4M3 R24, gdesc[UR4], R24, gsb0 ;  /* 0x01e00000041879f3 */ /* 0x000fe20008000818 */
[----:B------:R-:W-:-:S04]  /*3ce0*/  USEL UR4, URZ, 0x1, UP0 ;  /* 0x000000013f047887 */ /* 0x000fc80008000000 */
[----:B------:R-:W-:-:S06]  /*3cf0*/  ULOP3.LUT UR4, UR37, UR4, URZ, 0x3c, !UPT ;  /* 0x0000000425047292 */ /* 0x000fcc000f8e3c3f */
[----:B-12---:R-:W-:Y:S01]  /*3d00*/  IMAD.U32 R0, RZ, RZ, UR4 ;  /* 0x00000004ff007e24 */ /* 0x006fe2000f8e00ff */
[----:B------:R-:W-:-:S06]  /*3d10*/  WARPGROUP.DEPBAR.LE gsb0, 0x0 ;  /* 0x00008000000079c5 */ /* 0x000fcc0000010000 */
.L_x_29:
[----:B------:R-:W-:-:S05]  /*3d20*/  VIADD R2, R5, 0x7f ;  /* 0x0000007f05027836 */ /* 0x000fca0000000000 */
[----:B------:R-:W-:-:S04]  /*3d30*/  SHF.R.S32.HI R3, RZ, 0x1f, R2 ;  /* 0x0000001fff037819 */ /* 0x000fc80000011402 */
[----:B------:R-:W-:-:S04]  /*3d40*/  LEA.HI R3, R3, R2, RZ, 0x7 ;  /* 0x0000000203037211 */ /* 0x000fc800078f38ff */
[----:B------:R-:W-:-:S04]  /*3d50*/  SHF.R.S32.HI R3, RZ, 0x7, R3 ;  /* 0x00000007ff037819 */ /* 0x000fc80000011403 */
[----:B------:R-:W-:-:S05]  /*3d60*/  VIMNMX R2, R3, 0x1, PT ;  /* 0x0000000103027848 */ /* 0x000fca0003fe0100 */
[----:B------:R-:W-:-:S05]  /*3d70*/  IMAD.IADD R6, R3, 0x1, -R2 ;  /* 0x0000000103067824 */ /* 0x000fca00078e0a02 */
[----:B------:R-:W-:-:S13]  /*3d80*/  ISETP.GE.AND P0, PT, R6, 0x1, PT ;  /* 0x000000010600780c */ /* 0x000fda0003f06270 */
[----:B------:R-:W-:Y:S05]  /*3d90*/  @!P0 BRA `(.L_x_34) ;  /* 0x0000000400188947 */ /* 0x000fea0003800000 */
[----:B------:R-:W-:Y:S01]  /*3da0*/  IMAD.MOV.U32 R2, RZ, RZ, R6 ;  /* 0x000000ffff027224 */ /* 0x000fe200078e0006 */
[----:B------:R-:W-:-:S06]  /*3db0*/  UMOV UR11, UR60 ;  /* 0x0000003c000b7c82 */ /* 0x000fcc0008000000 */
.L_x_41:
[----:B------:R-:W-:-:S06]  /*3dc0*/  UISETP.NE.AND UP0, UPT, UR50, 0x3, UPT ;  /* 0x000000033200788c */ /* 0x000fcc000bf05270 */
[----:B------:R-:W-:-:S13]  /*3dd0*/  PLOP3.LUT P1, PT, PT, PT, UP0, 0x80, 0x0 ;  /* 0x000000000000781c */ /* 0x000fda0003f2f008 */
[----:B-12---:R-:W-:Y:S05]  /*3de0*/  @!P1 BRA `(.L_x_35) ;  /* 0x0000000000049947 */ /* 0x006fea0003800000 */
[----:B------:R-:W-:Y:S01]  /*3df0*/  BPT.TRAP 0x1 ;  /* 0x000000040000795c */ /* 0x000fe20000300000 */
.L_x_35:
[----:B------:R-:W-:Y:S01]  /*3e00*/  ULEA UR4, UR10, UR43, 0x3 ;  /* 0x0000002b0a047291 */ /* 0x000fe2000f8e183f */
[----:B------:R-:W-:-:S08]  /*3e10*/  SHF.L.U32 R3, R0, 0x1f, RZ ;  /* 0x0000001f00037819 */ /* 0x000fd000000006ff */
[----:B------:R1:W2:Y:S01]  /*3e20*/  SYNCS.PHASECHK.TRANS64.TRYWAIT P0, [UR4+0x38480], R3 ;  /* 0x03848003ff0075a7 */ /* 0x0002a20008000144 */
[----:B------:R-:W-:Y:S05]  /*3e30*/  @!P1 BRA `(.L_x_36) ;  /* 0x0000000000049947 */ /* 0x000fea0003800000 */
[----:B------:R-:W-:Y:S01]  /*3e40*/  BPT.TRAP 0x1 ;  /* 0x000000040000795c */ /* 0x000fe20000300000 */
.L_x_36:
[----:B--2---:R-:W-:Y:S05]  /*3e50*/  @P0 BRA `(.L_x_37) ;  /* 0x0000000000080947 */ /* 0x004fea0003800000 */
[----:B------:R-:W2:Y:S02]  /*3e60*/  SYNCS.PHASECHK.TRANS64.TRYWAIT P0, [UR4+0x38480], R3 ;  /* 0x03848003ff0075a7 */ /* 0x000ea40008000144 */
[----:B--2---:R-:W-:Y:S05]  /*3e70*/  @!P0 BRA `(.L_x_38) ;  /* 0x0000008400248947 */ /* 0x004fea0003800000 */
.L_x_37:
[----:B------:R-:W-:Y:S01]  /*3e80*/  UIADD3 UR4, UR43, 0x18000, URZ ;  /* 0x000180002b047890 */ /* 0x000fe2000fffe03f */
[----:B------:R-:W-:Y:S01]  /*3e90*/  WARPGROUP.ARRIVE ;  /* 0x00000000000079c5 */ /* 0x000fe20000000000 */
[----:B------:R-:W-:Y:S02]  /*3ea0*/  UISETP.NE.U32.AND UP0, UPT, UR8, URZ, UPT ;  /* 0x0000003f0800728c */ /* 0x000fe4000bf05070 */
[----:B------:R-:W-:Y:S02]  /*3eb0*/  USHF.R.U32.HI UR4, URZ, 0x4, UR4 ;  /* 0x000000043f047899 */ /* 0x000fe40008011604 */
[----:B------:R-:W-:Y:S02]  /*3ec0*/  ULEA UR12, UR10, UR9, 0xa ;  /* 0x000000090a0c7291 */ /* 0x000fe4000f8e503f */
[----:B------:R-:W-:Y:S01]  /*3ed0*/  ULOP3.LUT UR4, UR4, 0x3fff, URZ, 0xc0, !UPT ;  /* 0x00003fff04047892 */ /* 0x000fe2000f8ec03f */
[----:B------:R-:W-:Y:S01]  /*3ee0*/  UMOV UR5, 0x40000040 ;  /* 0x4000004000057882 */ /* 0x000fe20000000000 */
[----:B------:R-:W-:-:S02]  /*3ef0*/  UMOV UR7, 0x40000040 ;  /* 0x4000004000077882 */ /* 0x000fc40000000000 */
[----:B------:R-:W-:-:S04]  /*3f00*/  ULOP3.LUT UR4, UR4, 0x10000, URZ, 0xfc, !UPT ;  /* 0x0001000004047892 */ /* 0x000fc8000f8efc3f */
[----:B------:R-:W-:-:S03]  /*3f10*/  ULEA UR13, UR10, UR4, 0xa ;  /* 0x000000040a0d7291 */ /* 0x000fc6000f8e503f */
[----:B------:R-:W-:-:S04]  /*3f20*/  UMOV UR4, UR12 ;  /* 0x0000000c00047c82 */ /* 0x000fc80008000000 */
[----:B------:R-:W-:Y:S02]  /*3f30*/  UMOV UR6, UR13 ;  /* 0x0000000d00067c82 */ /* 0x000fe40008000000 */
[----:B------:R-:W-:Y:S01]  /*3f40*/  QGMMA.64x128x32.F32.E4M3.E4M3 R24, gdesc[UR4], R24, UP0, gsb0 ;  /* 0x01e00000041879f3 */ /* 0x000fe2000b800818 */
[----:B------:R-:W-:Y:S02]  /*3f50*/  UIADD3 UR4, UR12, 0x2, URZ ;  /* 0x000000020c047890 */ /* 0x000fe4000fffe03f */
[----:B------:R-:W-:Y:S01]  /*3f60*/  UIADD3 UR6, UR13, 0x2, URZ ;  /* 0x000000020d067890 */ /* 0x000fe2000fffe03f */
[----:B------:R-:W-:Y:S01]  /*3f70*/  UMOV UR5, 0x40000040 ;  /* 0x4000004000057882 */ /* 0x000fe20000000000 */
[----:B------:R-:W-:Y:S01]  /*3f80*/  UMOV UR7, 0x40000040 ;  /* 0x4000004000077882 */ /* 0x000fe20000000000 */
[----:B------:R-:W-:Y:S02]  /*3f90*/  WARPGROUP.DEPBAR.LE gsb0, 0x0 ;  /* 0x00008000000079c5 */ /* 0x000fe40000010000 */
[----:B------:R-:W-:-:S06]  /*3fa0*/  WARPGROUP.ARRIVE ;  /* 0x00000000000079c5 */ /* 0x000fcc0000000000 */
        /* <DEDUP_REMOVED lines=14> */
[----:B------:R-:W-:Y:S03]  /*4090*/  QGMMA.64x128x32.F32.E4M3.E4M3 R24, gdesc[UR4], R24, UP0, gsb0 ;  /* 0x01e00000041879f3 */ /* 0x000fe6000b800818 */
[----:B------:R-:W-:Y:S02]  /*40a0*/  WARPGROUP.DEPBAR.LE gsb0, 0x0 ;  /* 0x00008000000079c5 */ /* 0x000fe40000010000 */
[----:B------:R-:W-:Y:S05]  /*40b0*/  @!P1 BRA `(.L_x_39) ;  /* 0x0000000000049947 */ /* 0x000fea0003800000 */
[----:B------:R-:W-:Y:S01]  /*40c0*/  BPT.TRAP 0x1 ;  /* 0x000000040000795c */ /* 0x000fe20000300000 */
.L_x_39:
[----:B------:R-:W-:Y:S02]  /*40d0*/  UISETP.GT.U32.AND UP0, UPT, UR52, 0x1, UPT ;  /* 0x000000013400788c */ /* 0x000fe4000bf04070 */
[----:B------:R-:W-:-:S04]  /*40e0*/  ULEA UR4, UR11, UR43, 0x3 ;  /* 0x0000002b0b047291 */ /* 0x000fc8000f8e183f */
[----:B------:R-:W-:Y:S01]  /*40f0*/  UIADD3 UR4, UR4, 0x384b0, URZ ;  /* 0x000384b004047890 */ /* 0x000fe2000fffe03f */
[----:B------:R-:W-:-:S03]  /*4100*/  PLOP3.LUT P0, PT, PT, PT, UP0, 0x80, 0x0 ;  /* 0x000000000000781c */ /* 0x000fc60003f0f008 */
[----:B------:R-:W-:-:S09]  /*4110*/  UPRMT UR4, URZ, 0x654, UR4 ;  /* 0x000006543f047896 */ /* 0x000fd20008000004 */
[----:B------:R-:W-:Y:S01]  /*4120*/  SYNCS.ARRIVE.TRANS64.RED.A1T0 RZ, [UR4], RZ ;  /* 0x000000ffffff79a7 */ /* 0x000fe20008100404 */
[----:B------:R-:W-:Y:S05]  /*4130*/  @P0 BRA `(.L_x_40) ;  /* 0x0000000000040947 */ /* 0x000fea0003800000 */
[----:B------:R-:W-:Y:S01]  /*4140*/  BPT.TRAP 0x1 ;  /* 0x000000040000795c */ /* 0x000fe20000300000 */
.L_x_40:
[----:B------:R-:W-:Y:S01]  /*4150*/  UIADD3 UR10, UR10, 0x1, URZ ;  /* 0x000000010a0a7890 */ /* 0x000fe2000fffe03f */
[C---:B------:R-:W-:Y:S01]  /*4160*/  ISETP.GT.AND P0, PT, R2.reuse, 0x1, PT ;  /* 0x000000010200780c */ /* 0x040fe20003f04270 */
[----:B------:R-:W-:Y:S01]  /*4170*/  UIADD3 UR11, UR11, 0x1, URZ ;  /* 0x000000010b0b7890 */ /* 0x000fe2000fffe03f */
[----:B------:R-:W-:Y:S01]  /*4180*/  VIADD R2, R2, 0xffffffff ;  /* 0xffffffff02027836 */ /* 0x000fe20000000000 */
[----:B------:R-:W-:Y:S02]  /*4190*/  UISETP.NE.AND UP0, UPT, UR10, 0x6, UPT ;  /* 0x000000060a00788c */ /* 0x000fe4000bf05270 */
[----:B------:R-:W-:Y:S02]  /*41a0*/  UISETP.NE.AND UP1, UPT, UR11, 0x6, UPT ;  /* 0x000000060b00788c */ /* 0x000fe4000bf25270 */
[----:B------:R-:W-:Y:S02]  /*41b0*/  USEL UR4, URZ, 0x1, UP0 ;  /* 0x000000013f047887 */ /* 0x000fe40008000000 */
[----:B------:R-:W-:-:S02]  /*41c0*/  USEL UR10, UR10, URZ, UP0 ;  /* 0x0000003f0a0a7287 */ /* 0x000fc40008000000 */
[----:B------:R-:W-:Y:S02]  /*41d0*/  USEL UR11, UR11, URZ, UP1 ;  /* 0x0000003f0b0b7287 */ /* 0x000fe40008800000 */
[----:B------:R-:W-:Y:S01]  /*41e0*/  LOP3.LUT R0, R0, UR4, RZ, 0x3c, !PT ;  /* 0x0000000400007c12 */ /* 0x000fe2000f8e3cff */
[----:B------:R-:W-:Y:S09]  /*41f0*/  @P0 BRA `(.L_x_41) ;  /* 0xfffffff800f00947 */ /* 0x000ff2000383ffff */
.L_x_34:
[----:B------:R-:W-:-:S13]  /*4200*/  ISETP.GE.AND P0, PT, R5, 0x1, PT ;  /* 0x000000010500780c */ /* 0x000fda0003f06270 */
[----:B------:R-:W-:Y:S05]  /*4210*/  @!P0 BRA `(.L_x_42) ;  /* 0x0000000000408947 */ /* 0x000fea0003800000 */
[----:B------:R-:W-:-:S06]  /*4220*/  UISETP.NE.AND UP0, UPT, UR50, 0x3, UPT ;  /* 0x000000033200788c */ /* 0x000fcc000bf05270 */
[----:B------:R-:W-:-:S13]  /*4230*/  PLOP3.LUT P0, PT, PT, PT, UP0, 0x80, 0x0 ;  /* 0x000000000000781c */ /* 0x000fda0003f0f008 */
[----:B------:R-:W-:Y:S05]  /*4240*/  @!P0 BRA `(.L_x_43) ;  /* 0x0000000000048947 */ /* 0x000fea0003800000 */
[----:B------:R-:W-:Y:S01]  /*4250*/  BPT.TRAP 0x1 ;  /* 0x000000040000795c */ /* 0x000fe20000300000 */
.L_x_43:
[----:B------:R-:W-:Y:S01]  /*4260*/  VIADD R0, R6, UR60 ;  /* 0x0000003c06007c36 */ /* 0x000fe20008000000 */
[----:B------:R-:W-:-:S03]  /*4270*/  UISETP.GT.U32.AND UP0, UPT, UR52, 0x1, UPT ;  /* 0x000000013400788c */ /* 0x000fc6000bf04070 */
[----:B-12---:R-:W-:-:S03]  /*4280*/  IMAD.WIDE.U32 R2, R0, -0x55555555, RZ ;  /* 0xaaaaaaab00027825 */ /* 0x006fc600078e00ff */
[----:B------:R-:W-:Y:S02]  /*4290*/  PLOP3.LUT P0, PT, PT, PT, UP0, 0x80, 0x0 ;  /* 0x000000000000781c */ /* 0x000fe40003f0f008 */
[----:B------:R-:W-:-:S05]  /*42a0*/  SHF.R.U32.HI R3, RZ, 0x2, R3 ;  /* 0x00000002ff037819 */ /* 0x000fca0000011603 */
[----:B------:R-:W-:-:S05]  /*42b0*/  IMAD R0, R3, -0x6, R0 ;  /* 0xfffffffa03007824 */ /* 0x000fca00078e0200 */
[----:B------:R-:W-:-:S05]  /*42c0*/  LEA R0, R0, UR43, 0x3 ;  /* 0x0000002b00007c11 */ /* 0x000fca000f8e18ff */
[----:B------:R-:W-:-:S05]  /*42d0*/  VIADD R0, R0, 0x384b0 ;  /* 0x000384b000007836 */ /* 0x000fca0000000000 */
[----:B------:R-:W-:-:S04]  /*42e0*/  PRMT R0, RZ, 0x654, R0 ;  /* 0x00000654ff007816 */ /* 0x000fc80000000000 */
[----:B------:R3:W-:Y:S01]  /*42f0*/  SYNCS.ARRIVE.TRANS64.RED.A1T0 RZ, [R0+URZ], RZ ;  /* 0x000000ff00ff79a7 */ /* 0x0007e2000810043f */
[----:B------:R-:W-:Y:S05]  /*4300*/  @P0 BRA `(.L_x_42) ;  /* 0x0000000000040947 */ /* 0x000fea0003800000 */
[----:B------:R-:W-:Y:S01]  /*4310*/  BPT.TRAP 0x1 ;  /* 0x000000040000795c */ /* 0x000fe20000300000 */
.L_x_42:
[----:B------:R-:W-:Y:S02]  /*4320*/  R2UR UR4, R5 ;  /* 0x00000000050472ca */ /* 0x000fe400000e0000 */
[----:B------:R-:W-:Y:S02]  /*4330*/  R2UR UR45, R16 ;  /* 0x00000000102d72ca */ /* 0x000fe400000e0000 */
[----:B------:R-:W-:Y:S02]  /*4340*/  R2UR UR46, R17 ;  /* 0x00000000112e72ca */ /* 0x000fe400000e0000 */
[----:B------:R-:W-:-:S07]  /*4350*/  LOP3.LUT P0, RZ, R4, 0xff, RZ, 0xc0, !PT ;  /* 0x000000ff04ff7812 */ /* 0x000fce000780c0ff */
[----:B------:R-:W-:Y:S02]  /*4360*/  UIADD3 UR4, UR4, 0x7f, URZ ;  /* 0x0000007f04047890 */ /* 0x000fe4000fffe03f */
[----:B------:R-:W-:Y:S02]  /*4370*/  USHF.L.U32 UR45, UR45, 0x7, URZ ;  /* 0x000000072d2d7899 */ /* 0x000fe4000800063f */
[----:B------:R-:W-:Y:S02]  /*4380*/  USHF.R.S32.HI UR5, URZ, 0x1f, UR4 ;  /* 0x0000001f3f057899 */ /* 0x000fe40008011404 */
[----:B------:R-:W-:Y:S02]  /*4390*/  USHF.L.U32 UR46, UR46, 0x7, URZ ;  /* 0x000000072e2e7899 */ /* 0x000fe4000800063f */
[----:B------:R-:W-:Y:S02]  /*43a0*/  ULEA.HI UR5, UR5, UR4, URZ, 0x7 ;  /* 0x0000000405057291 */ /* 0x000fe4000f8f383f */
[----:B------:R-:W-:-:S02]  /*43b0*/  UIADD3 UR4, UR43, 0x30000, URZ ;  /* 0x000300002b047890 */ /* 0x000fc4000fffe03f */
[----:B------:R-:W-:Y:S02]  /*43c0*/  USHF.R.S32.HI UR5, URZ, 0x7, UR5 ;  /* 0x000000073f057899 */ /* 0x000fe40008011405 */
[----:B------:R-:W-:Y:S02]  /*43d0*/  ULOP3.LUT UP2, URZ, UR4, 0x3ff, URZ, 0xc0, !UPT ;  /* 0x000003ff043f7892 */ /* 0x000fe4000f84c03f */
[----:B------:R-:W-:Y:S02]  /*43e0*/  UIADD3 UR60, UR5, UR60, URZ ;  /* 0x0000003c053c7290 */ /* 0x000fe4000fffe03f */
[----:B------:R-:W-:Y:S02]  /*43f0*/  UISETP.GE.U32.AND UP1, UPT, UR5, 0x6, UPT ;  /* 0x000000060500788c */ /* 0x000fe4000bf26070 */
[----:B------:R-:W-:Y:S01]  /*4400*/  UISETP.GT.U32.AND UP0, UPT, UR60, 0x5, UPT ;  /* 0x000000053c00788c */ /* 0x000fe2000bf04070 */
[----:B------:R-:W-:-:S03]  /*4410*/  PLOP3.LUT P1, PT, PT, PT, UP2, 0x80, 0x0 ;  /* 0x000000000000781c */ /* 0x000fc60003f2f028 */
[----:B------:R-:W-:-:S04]  /*4420*/  UISETP.LT.U32.AND UP0, UPT, UR5, 0x6, UP0 ;  /* 0x000000060500788c */ /* 0x000fc80008701070 */
[----:B------:R-:W-:Y:S02]  /*4430*/  USEL UR6, URZ, 0x1, !UP0 ;  /* 0x000000013f067887 */ /* 0x000fe4000c000000 */
[----:B------:R-:W-:Y:S02]  /*4440*/  @UP1 UIMAD.WIDE.U32 UR4, UR60, -0x55555555, URZ ;  /* 0xaaaaaaab3c0418a5 */ /* 0x000fe4000f8e003f */
[----:B------:R-:W-:Y:S02]  /*4450*/  ULOP3.LUT UR37, UR37, UR6, URZ, 0x3c, !UPT ;  /* 0x0000000625257292 */ /* 0x000fe4000f8e3c3f */
[----:B------:R-:W-:-:S04]  /*4460*/  @UP1 USHF.R.U32.HI UR4, URZ, 0x2, UR5 ;  /* 0x000000023f041899 */ /* 0x000fc80008011605 */
[----:B------:R-:W-:Y:S01]  /*4470*/  @UP1 ULOP3.LUT UR37, UR37, 0x1, UR4, 0x78, !UPT ;  /* 0x0000000125251892 */ /* 0x000fe2000f8e7804 */
[----:B------:R-:W-:Y:S11]  /*4480*/  @!P0 BRA `(.L_x_44) ;  /* 0x00000000000c8947 */ /* 0x000ff60003800000 */
[----:B------:R-:W-:-:S04]  /*4490*/  DEPBAR {5,4,3,2,1,0} ;  /* 0x0000003f0000791a */ /* 0x000fc80000000000 */
[----:B------:R4:W-:Y:S02]  /*44a0*/  UTMACCTL.IV [UR58] ;  /* 0x000000003a0079b9 */ /* 0x0009e40008000000 */
[----:B----4-:R-:W-:Y:S01]  /*44b0*/  NOP ;  /* 0x0000000000007918 */ /* 0x010fe20000000000 */
.L_x_44:
[----:B------:R-:W-:Y:S05]  /*44c0*/  @!P1 BRA `(.L_x_45) ;  /* 0x00000000007c9947 */ /* 0x000fea0003800000 */
[----:B------:R-:W-:Y:S01]  /*44d0*/  MOV R2, 0x0 ;  /* 0x0000000000027802 */ /* 0x000fe20000000f00 */
[----:B------:R-:W-:Y:S01]  /*44e0*/  ULDC.64 UR4, c[0x4][0x68] ;  /* 0x01001a0000047ab9 */ /* 0x000fe20000000a00 */
[----:B------:R-:W-:Y:S01]  /*44f0*/  ULDC.64 UR6, c[0x4][0x8] ;  /* 0x0100020000067ab9 */ /* 0x000fe20000000a00 */
[----:B------:R-:W-:Y:S01]  /*4500*/  IMAD.U32 R4, RZ, RZ, UR4 ;  /* 0x00000004ff047e24 */ /* 0x000fe2000f8e00ff */
[----:B------:R4:W1:Y:S01]  /*4510*/  LDC.64 R14, c[0x4][R2] ;  /* 0x01000000020e7b82 */ /* 0x0008620000000a00 */
[----:B------:R-:W-:Y:S01]  /*4520*/  IMAD.U32 R5, RZ, RZ, UR5 ;  /* 0x00000005ff057e24 */ /* 0x000fe2000f8e00ff */
[----:B------:R-:W-:Y:S01]  /*4530*/  ULDC.64 UR4, c[0x4][0x70] ;  /* 0x01001c0000047ab9 */ /* 0x000fe20000000a00 */
[----:B------:R-:W-:Y:S02]  /*4540*/  IMAD.U32 R10, RZ, RZ, UR6 ;  /* 0x00000006ff0a7e24 */ /* 0x000fe4000f8e00ff */
[----:B------:R-:W-:Y:S02]  /*4550*/  IMAD.U32 R6, RZ, RZ, UR4 ;  /* 0x00000004ff067e24 */ /* 0x000fe4000f8e00ff */
[----:B------:R-:W-:-:S02]  /*4560*/  IMAD.U32 R7, RZ, RZ, UR5 ;  /* 0x00000005ff077e24 */ /* 0x000fc4000f8e00ff */
[----:B------:R-:W-:Y:S02]  /*4570*/  IMAD.U32 R11, RZ, RZ, UR7 ;  /* 0x00000007ff0b7e24 */ /* 0x000fe4000f8e00ff */
[----:B--2---:R-:W-:Y:S02]  /*4580*/  IMAD.MOV.U32 R8, RZ, RZ, 0x70 ;  /* 0x00000070ff087424 */ /* 0x004fe400078e00ff */
[----:B------:R-:W-:Y:S02]  /*4590*/  IMAD.MOV.U32 R12, RZ, RZ, 0x1 ;  /* 0x00000001ff0c7424 */ /* 0x000fe400078e00ff */
[----:B----4-:R-:W-:-:S07]  /*45a0*/  IMAD.MOV.U32 R13, RZ, RZ, RZ ;  /* 0x000000ffff0d7224 */ /* 0x010fce00078e00ff */
[----:B------:R-:W-:-:S07]  /*45b0*/  LEPC R20, `(.L_x_46) ;  /* 0x000000001014794e */ /* 0x000fce0000000000 */
[----:B-1-3--:R-:W-:Y:S05]  /*45c0*/  CALL.ABS.NOINC R14 ;  /* 0x000000000e007343 */ /* 0x00afea0003c00000 */
.L_x_46:
[----:B------:R-:W1:Y:S01]  /*45d0*/  LDC.64 R2, c[0x4][R2] ;  /* 0x0100000002027b82 */ /* 0x000e620000000a00 */
[----:B------:R-:W-:Y:S01]  /*45e0*/  ULDC.64 UR4, c[0x4][0x68] ;  /* 0x01001a0000047ab9 */ /* 0x000fe20000000a00 */
[----:B------:R-:W-:Y:S01]  /*45f0*/  ULDC.64 UR6, c[0x4][0x8] ;  /* 0x0100020000067ab9 */ /* 0x000fe20000000a00 */
[----:B------:R-:W-:Y:S02]  /*4600*/  IMAD.U32 R4, RZ, RZ, UR4 ;  /* 0x00000004ff047e24 */ /* 0x000fe4000f8e00ff */
[----:B------:R-:W-:Y:S01]  /*4610*/  IMAD.U32 R5, RZ, RZ, UR5 ;  /* 0x00000005ff057e24 */ /* 0x000fe2000f8e00ff */
[----:B------:R-:W-:Y:S01]  /*4620*/  ULDC.64 UR4, c[0x4][0x70] ;  /* 0x01001c0000047ab9 */ /* 0x000fe20000000a00 */
[----:B------:R-:W-:Y:S02]  /*4630*/  IMAD.U32 R10, RZ, RZ, UR6 ;  /* 0x00000006ff0a7e24 */ /* 0x000fe4000f8e00ff */
[----:B------:R-:W-:Y:S02]  /*4640*/  IMAD.U32 R6, RZ, RZ, UR4 ;  /* 0x00000004ff067e24 */ /* 0x000fe4000f8e00ff */
[----:B------:R-:W-:-:S02]  /*4650*/  IMAD.U32 R7, RZ, RZ, UR5 ;  /* 0x00000005ff077e24 */ /* 0x000fc4000f8e00ff */
[----:B------:R-:W-:Y:S02]  /*4660*/  IMAD.U32 R11, RZ, RZ, UR7 ;  /* 0x00000007ff0b7e24 */ /* 0x000fe4000f8e00ff */
[----:B------:R-:W-:Y:S02]  /*4670*/  IMAD.MOV.U32 R8, RZ, RZ, 0x70 ;  /* 0x00000070ff087424 */ /* 0x000fe400078e00ff */
[----:B------:R-:W-:Y:S02]  /*4680*/  IMAD.MOV.U32 R12, RZ, RZ, 0x1 ;  /* 0x00000001ff0c7424 */ /* 0x000fe400078e00ff */
[----:B------:R-:W-:-:S07]  /*4690*/  IMAD.MOV.U32 R13, RZ, RZ, RZ ;  /* 0x000000ffff0d7224 */ /* 0x000fce00078e00ff */
[----:B------:R-:W-:-:S07]  /*46a0*/  LEPC R20, `(.L_x_45) ;  /* 0x000000001014794e */ /* 0x000fce0000000000 */
[----:B-1----:R-:W-:Y:S05]  /*46b0*/  CALL.ABS.NOINC R2 ;  /* 0x0000000002007343 */ /* 0x002fea0003c00000 */
.L_x_45:
[----:B------:R-:W-:Y:S02]  /*46c0*/  ULDC.64 UR4, c[0x0][0x590] ;  /* 0x0001640000047ab9 */ /* 0x000fe40000000a00 */
[----:B------:R-:W-:-:S04]  /*46d0*/  ISETP.NE.U32.AND P0, PT, RZ, UR4, PT ;  /* 0x00000004ff007c0c */ /* 0x000fc8000bf05070 */
[----:B------:R-:W-:-:S13]  /*46e0*/  ISETP.NE.AND.EX P0, PT, RZ, UR5, PT, P0 ;  /* 0x00000005ff007c0c */ /* 0x000fda000bf05300 */
[----:B------:R-:W-:Y:S05]  /*46f0*/  @!P0 BRA `(.L_x_47) ;  /* 0x0000000000148947 */ /* 0x000fea0003800000 */
[----:B------:R-:W-:-:S04]  /*4700*/  LEA R2, P0, R18, UR4, 0x3 ;  /* 0x0000000412027c11 */ /* 0x000fc8000f8018ff */
[----:B-12---:R-:W-:-:S06]  /*4710*/  LEA.HI.X R3, R18, UR5, R19, 0x3, P0 ;  /* 0x0000000512037c11 */ /* 0x006fcc00080f1c13 */
[----:B------:R-:W3:Y:S04]  /*4720*/  LDG.E.64 R2, desc[UR56][R2.64] ;  /* 0x0000003802027981 */ /* 0x000ee8000c1e1b00 */
[----:B---3--:R1:W5:Y:S01]  /*4730*/  LD.E R0, desc[UR56][R2.64] ;  /* 0x0000003802007980 */ /* 0x008362000c101900 */
[----:B------:R-:W-:Y:S05]  /*4740*/  BRA `(.L_x_48) ;  /* 0x0000000000307947 */ /* 0x000fea0003800000 */
.L_x_47:
[----:B------:R-:W-:Y:S02]  /*4750*/  ULDC.64 UR4, c[0x0][0x588] ;  /* 0x0001620000047ab9 */ /* 0x000fe40000000a00 */
[----:B------:R-:W-:-:S04]  /*4760*/  ISETP.NE.U32.AND P0, PT, RZ, UR4, PT ;  /* 0x00000004ff007c0c */ /* 0x000fc8000bf05070 */
[----:B------:R-:W-:-:S13]  /*4770*/  ISETP.NE.AND.EX P0, PT, RZ, UR5, PT, P0 ;  /* 0x00000005ff007c0c */ /* 0x000fda000bf05300 */
[----:B------:R-:W-:Y:S05]  /*4780*/  @!P0 BRA `(.L_x_49) ;  /* 0x0000000000188947 */ /* 0x000fea0003800000 */
[----:B-12---:R-:W1:Y:S01]  /*4790*/  LDC.64 R2, c[0x0][0x588] ;  /* 0x00016200ff027b82 */ /* 0x006e620000000a00 */
[----:B------:R-:W-:Y:S02]  /*47a0*/  ULDC UR4, c[0x0][0x598] ;  /* 0x0001660000047ab9 */ /* 0x000fe40000000800 */
[----:B------:R-:W-:-:S04]  /*47b0*/  IMAD R5, R18, UR4, RZ ;  /* 0x0000000412057c24 */ /* 0x000fc8000f8e02ff */
[----:B-1----:R-:W-:-:S05]  /*47c0*/  IMAD.WIDE R2, R5, 0x4, R2 ;  /* 0x0000000405027825 */ /* 0x002fca00078e0202 */
[----:B---3--:R2:W5:Y:S01]  /*47d0*/  LDG.E R0, desc[UR56][R2.64] ;  /* 0x0000003802007981 */ /* 0x008562000c1e1900 */
[----:B------:R-:W-:Y:S05]  /*47e0*/  BRA `(.L_x_48) ;  /* 0x0000000000087947 */ /* 0x000fea0003800000 */
.L_x_49:
[----:B------:R-:W-:Y:S02]  /*47f0*/  ULDC UR4, c[0x0][0x580] ;  /* 0x0001600000047ab9 */ /* 0x000fe40000000800 */
[----:B---3--:R-:W-:-:S07]  /*4800*/  IMAD.U32 R0, RZ, RZ, UR4 ;  /* 0x00000004ff007e24 */ /* 0x008fce000f8e00ff */
.L_x_48:
[----:B------:R-:W-:Y:S02]  /*4810*/  ULDC.64 UR4, c[0x0][0x5b8] ;  /* 0x00016e0000047ab9 */ /* 0x000fe40000000a00 */
[----:B------:R-:W-:-:S04]  /*4820*/  ISETP.NE.U32.AND P0, PT, RZ, UR4, PT ;  /* 0x00000004ff007c0c */ /* 0x000fc8000bf05070 */
[----:B------:R-:W-:-:S13]  /*4830*/  ISETP.NE.AND.EX P0, PT, RZ, UR5, PT, P0 ;  /* 0x00000005ff007c0c */ /* 0x000fda000bf05300 */
[----:B------:R-:W-:Y:S05]  /*4840*/  @!P0 BRA `(.L_x_50) ;  /* 0x0000000000148947 */ /* 0x000fea0003800000 */
[----:B------:R-:W-:-:S04]  /*4850*/  LEA R4, P0, R18, UR4, 0x3 ;  /* 0x0000000412047c11 */ /* 0x000fc8000f8018ff */
[----:B------:R-:W-:-:S05]  /*4860*/  LEA.HI.X R5, R18, UR5, R19, 0x3, P0 ;  /* 0x0000000512057c11 */ /* 0x000fca00080f1c13 */
[----:B-12---:R-:W2:Y:S04]  /*4870*/  LDG.E.64 R2, desc[UR56][R4.64] ;  /* 0x0000003804027981 */ /* 0x006ea8000c1e1b00 */
[----:B--2---:R2:W5:Y:S01]  /*4880*/  LD.E R2, desc[UR56][R2.64] ;  /* 0x0000003802027980 */ /* 0x004562000c101900 */
[----:B------:R-:W-:Y:S05]  /*4890*/  BRA `(.L_x_51) ;  /* 0x0000000000307947 */ /* 0x000fea0003800000 */
.L_x_50:
[----:B------:R-:W-:Y:S02]  /*48a0*/  ULDC.64 UR4, c[0x0][0x5b0] ;  /* 0x00016c0000047ab9 */ /* 0x000fe40000000a00 */
[----:B------:R-:W-:-:S04]  /*48b0*/  ISETP.NE.U32.AND P0, PT, RZ, UR4, PT ;  /* 0x00000004ff007c0c */ /* 0x000fc8000bf05070 */
[----:B------:R-:W-:-:S13]  /*48c0*/  ISETP.NE.AND.EX P0, PT, RZ, UR5, PT, P0 ;  /* 0x00000005ff007c0c */ /* 0x000fda000bf05300 */
[----:B------:R-:W-:Y:S05]  /*48d0*/  @!P0 BRA `(.L_x_52) ;  /* 0x0000000000188947 */ /* 0x000fea0003800000 */
[----:B-12---:R-:W1:Y:S01]  /*48e0*/  LDC.64 R2, c[0x0][0x5b0] ;  /* 0x00016c00ff027b82 */ /* 0x006e620000000a00 */
[----:B------:R-:W-:Y:S02]  /*48f0*/  ULDC UR4, c[0x0][0x5c0] ;  /* 0x0001700000047ab9 */ /* 0x000fe40000000800 */
[----:B------:R-:W-:-:S04]  /*4900*/  IMAD R5, R18, UR4, RZ ;  /* 0x0000000412057c24 */ /* 0x000fc8000f8e02ff */
[----:B-1----:R-:W-:-:S06]  /*4910*/  IMAD.WIDE R2, R5, 0x4, R2 ;  /* 0x0000000405027825 */ /* 0x002fcc00078e0202 */
[----:B------:R1:W5:Y:S01]  /*4920*/  LDG.E R2, desc[UR56][R2.64] ;  /* 0x0000003802027981 */ /* 0x000362000c1e1900 */
[----:B------:R-:W-:Y:S05]  /*4930*/  BRA `(.L_x_51) ;  /* 0x0000000000087947 */ /* 0x000fea0003800000 */
.L_x_52:
[----:B------:R-:W-:Y:S02]  /*4940*/  ULDC UR4, c[0x0][0x5a8] ;  /* 0x00016a0000047ab9 */ /* 0x000fe40000000800 */
[----:B-12---:R-:W-:-:S07]  /*4950*/  IMAD.U32 R2, RZ, RZ, UR4 ;  /* 0x00000004ff027e24 */ /* 0x006fce000f8e00ff */
.L_x_51:
[----:B------:R-:W-:Y:S01]  /*4960*/  ISETP.GT.U32.AND P0, PT, R88, 0x3e, PT ;  /* 0x0000003e5800780c */ /* 0x000fe20003f04070 */
[----:B------:R-:W-:Y:S01]  /*4970*/  BSSY B0, `(.L_x_53) ;  /* 0x0000007000007945 */ /* 0x000fe20003800000 */
[----:B------:R-:W-:-:S11]  /*4980*/  PRMT R4, RZ, 0x7610, R4 ;  /* 0x00007610ff047816 */ /* 0x000fd60000000004 */
[----:B------:R-:W-:Y:S05]  /*4990*/  @P0 BRA `(.L_x_54) ;  /* 0x0000000000100947 */ /* 0x000fea0003800000 */
[----:B------:R-:W-:-:S03]  /*49a0*/  UMOV UR4, 0xffffffff ;  /* 0xffffffff00047882 */ /* 0x000fc60000000000 */
[----:B------:R-:W-:Y:S05]  /*49b0*/  BRA.DIV UR4, `(.L_x_55) ;  /* 0x0000007a046c7947 */ /* 0x000fea000b800000 */
[----:B------:R-:W-:-:S13]  /*49c0*/  ELECT P6, URZ, PT ;  /* 0x00000000003f782f */ /* 0x000fda00038c0000 */
.L_x_226:
[----:B------:R-:W-:-:S07]  /*49d0*/  SEL R4, RZ, 0x1, !P6 ;  /* 0x00000001ff047807 */ /* 0x000fce0007000000 */
.L_x_54:
[----:B------:R-:W-:Y:S05]  /*49e0*/  BSYNC B0 ;  /* 0x0000000000007941 */ /* 0x000fea0003800000 */
.L_x_53:
[----:B-12---:R-:W-:Y:S01]  /*49f0*/  IMAD.U32 R3, RZ, RZ, UR48 ;  /* 0x00000030ff037e24 */ /* 0x006fe2000f8e00ff */
[----:B------:R-:W-:-:S04]  /*4a00*/  LOP3.LUT R90, R90, 0x1, RZ, 0x3c, !PT ;  /* 0x000000015a5a7812 */ /* 0x000fc800078e3cff */
[----:B------:R-:W-:-:S13]  /*4a10*/  ISETP.NE.AND P1, PT, R3, 0x3, PT ;  /* 0x000000030300780c */ /* 0x000fda0003f25270 */
[----:B------:R-:W-:Y:S05]  /*4a20*/  @!P1 BRA `(.L_x_56) ;  /* 0x0000000000049947 */ /* 0x000fea0003800000 */
[----:B------:R-:W-:Y:S01]  /*4a30*/  BPT.TRAP 0x1 ;  /* 0x000000040000795c */ /* 0x000fe20000300000 */
.L_x_56:
[----:B------:R-:W-:Y:S01]  /*4a40*/  SHF.L.U32 R3, R90, 0x1f, RZ ;  /* 0x0000001f5a037819 */ /* 0x000fe200000006ff */
[----:B------:R-:W-:Y:S01]  /*4a50*/  BSSY B0, `(.L_x_57) ;  /* 0x000000a000007945 */ /* 0x000fe20003800000 */
[----:B-----5:R-:W-:Y:S01]  /*4a60*/  FSETP.NEU.AND P2, PT, R0, RZ, PT ;  /* 0x000000ff0000720b */ /* 0x020fe20003f4d000 */
[-C--:B------:R-:W-:Y:S01]  /*4a70*/  FMUL R24, R24, R2.reuse ;  /* 0x0000000218187220 */ /* 0x080fe20000400000 */
[----:B------:R-:W1:Y:S01]  /*4a80*/  SYNCS.PHASECHK.TRANS64.TRYWAIT P3, [UR43+0x384e0], R3 ;  /* 0x0384e003ff0075a7 */ /* 0x000e62000806016b */
[----:B------:R-:W-:Y:S01]  /*4a90*/  PRMT R4, R4, 0x9910, RZ ;  /* 0x0000991004047816 */ /* 0x000fe200000000ff */
[-C--:B------:R-:W-:Y:S01]  /*4aa0*/  FMUL R14, R25, R2.reuse ;  /* 0x00000002190e7220 */ /* 0x080fe20000400000 */
[----:B------:R-:W-:Y:S02]  /*4ab0*/  FMUL R26, R26, R2 ;  /* 0x000000021a1a7220 */ /* 0x000fe40000400000 */
[----:B------:R-:W-:-:S06]  /*4ac0*/  ISETP.NE.AND P0, PT, R4, RZ, PT ;  /* 0x000000ff0400720c */ /* 0x000fcc0003f05270 */
[----:B------:R-:W-:Y:S01]  /*4ad0*/  @P2 LEA R12, R23, UR43, 0x1 ;  /* 0x0000002b170c2c11 */ /* 0x000fe2000f8e08ff */
[----:B-1----:R-:W-:Y:S06]  /*4ae0*/  @!P3 BRA `(.L_x_58) ;  /* 0x000000780038b947 */ /* 0x002fec0003800000 */
.L_x_227:
[----:B------:R-:W-:Y:S05]  /*4af0*/  BSYNC B0 ;  /* 0x0000000000007941 */ /* 0x000fea0003800000 */
.L_x_57:
[----:B------:R-:W-:Y:S05]  /*4b00*/  @P2 WARPSYNC.ALL ;  /* 0x0000000000002948 */ /* 0x000fea0003800000 */
[----:B-1----:R1:W2:Y:S01]  /*4b10*/  @P2 LDSM.16.MT88.4 R4, [R12+0x30000] ;  /* 0x030000000c04283b */ /* 0x0022a20000004200 */
[----:B------:R-:W-:Y:S03]  /*4b20*/  BSSY B0, `(.L_x_59) ;  /* 0x0000007000007945 */ /* 0x000fe60003800000 */
[----:B------:R1:W3:Y:S01]  /*4b30*/  @P2 LDSM.16.MT88.4 R8, [R12+0x30800] ;  /* 0x030800000c08283b */ /* 0x0002e20000004200 */
[----:B------:R-:W-:Y:S05]  /*4b40*/  @P2 BRA `(.L_x_60) ;  /* 0x0000000000102947 */ /* 0x000fea0003800000 */
[----:B---3--:R-:W-:Y:S02]  /*4b50*/  CS2R R10, SRZ ;  /* 0x00000000000a7805 */ /* 0x008fe4000001ff00 */
[----:B------:R-:W-:Y:S02]  /*4b60*/  CS2R R8, SRZ ;  /* 0x0000000000087805 */ /* 0x000fe4000001ff00 */
[----:B--2---:R-:W-:Y:S02]  /*4b70*/  CS2R R6, SRZ ;  /* 0x0000000000067805 */ /* 0x004fe4000001ff00 */
[----:B------:R-:W-:-:S07]  /*4b80*/  CS2R R4, SRZ ;  /* 0x0000000000047805 */ /* 0x000fce000001ff00 */
.L_x_60:
[----:B------:R-:W-:Y:S05]  /*4b90*/  BSYNC B0 ;  /* 0x0000000000007941 */ /* 0x000fea0003800000 */
.L_x_59:
[--C-:B--2---:R-:W-:Y:S02]  /*4ba0*/  HADD2.F32 R13, -RZ, R4.reuse.H0_H0 ;  /* 0x20000004ff0d7230 */ /* 0x104fe40000004100 */
[-C--:B-1----:R-:W-:Y:S01]  /*4bb0*/  FMUL R12, R27, R2.reuse ;  /* 0x000000021b0c7220 */ /* 0x082fe20000400000 */
[----:B------:R-:W-:Y:S02]  /*4bc0*/  HADD2.F32 R15, -RZ, R4.H1_H1 ;  /* 0x30000004ff0f7230 */ /* 0x000fe40000004100 */
[----:B------:R-:W-:Y:S01]  /*4bd0*/  FMUL R28, R28, R2 ;  /* 0x000000021c1c7220 */ /* 0x000fe20000400000 */
[--C-:B------:R-:W-:Y:S02]  /*4be0*/  HADD2.F32 R19, -RZ, R5.reuse.H1_H1 ;  /* 0x30000005ff137230 */ /* 0x100fe40000004100 */
[-C--:B------:R-:W-:Y:S01]  /*4bf0*/  FFMA R24, R13, R0.reuse, R24 ;  /* 0x000000000d187223 */ /* 0x080fe20000000018 */
[----:B------:R-:W-:Y:S02]  /*4c00*/  HADD2.F32 R17, -RZ, R5.H0_H0 ;  /* 0x20000005ff117230 */ /* 0x000fe40000004100 */
[----:B------:R-:W-:Y:S01]  /*4c10*/  FFMA R21, R15, R0, R14 ;  /* 0x000000000f157223 */ /* 0x000fe2000000000e */
[----:B------:R-:W-:-:S02]  /*4c20*/  HADD2.F32 R13, -RZ, R6.H0_H0 ;  /* 0x20000006ff0d7230 */ /* 0x000fc40000004100 */
[-C--:B------:R-:W-:Y:S01]  /*4c30*/  FFMA R25, R19, R0.reuse, R12 ;  /* 0x0000000013197223 */ /* 0x080fe2000000000c */
[----:B------:R-:W-:Y:S02]  /*4c40*/  HADD2.F32 R15, -RZ, R6.H1_H1 ;  /* 0x30000006ff0f7230 */ /* 0x000fe40000004100 */
[----:B------:R-:W-:Y:S01]  /*4c50*/  FFMA R26, R17, R0, R26 ;  /* 0x00000000111a7223 */ /* 0x000fe2000000001a */
[-C--:B------:R-:W-:Y:S01]  /*4c60*/  FMUL R12, R29, R2.reuse ;  /* 0x000000021d0c7220 */ /* 0x080fe20000400000 */
[--C-:B------:R-:W-:Y:S02]  /*4c70*/  HADD2.F32 R17, -RZ, R7.reuse.H0_H0 ;  /* 0x20000007ff117230 */ /* 0x100fe40000004100 */
[-C--:B------:R-:W-:Y:S01]  /*4c80*/  FMUL R30, R30, R2.reuse ;  /* 0x000000021e1e7220 */ /* 0x080fe20000400000 */
[----:B------:R-:W-:Y:S02]  /*4c90*/  HADD2.F32 R19, -RZ, R7.H1_H1 ;  /* 0x30000007ff137230 */ /* 0x000fe40000004100 */
[----:B------:R-:W-:Y:S01]  /*4ca0*/  FMUL R14, R31, R2 ;  /* 0x000000021f0e7220 */ /* 0x000fe20000400000 */
[-C--:B------:R-:W-:Y:S01]  /*4cb0*/  FFMA R28, R13, R0.reuse, R28 ;  /* 0x000000000d1c7223 */ /* 0x080fe2000000001c */
[----:B------:R-:W-:Y:S01]  /*4cc0*/  FFMA R27, R15, R0, R12 ;  /* 0x000000000f1b7223 */ /* 0x000fe2000000000c */
[----:B---3--:R-:W-:-:S02]  /*4cd0*/  HADD2.F32 R13, -RZ, R8.H0_H0 ;  /* 0x20000008ff0d7230 */ /* 0x008fc40000004100 */
[-C--:B------:R-:W-:Y:S01]  /*4ce0*/  FFMA R30, R17, R0.reuse, R30 ;  /* 0x00000000111e7223 */ /* 0x080fe2000000001e */
[----:B------:R-:W-:Y:S02]  /*4cf0*/  HADD2.F32 R15, -RZ, R8.H1_H1 ;  /* 0x30000008ff0f7230 */ /* 0x000fe40000004100 */
[----:B------:R-:W-:Y:S01]  /*4d00*/  FFMA R29, R19, R0, R14 ;  /* 0x00000000131d7223 */ /* 0x000fe2000000000e */
[-C--:B------:R-:W-:Y:S01]  /*4d10*/  FMUL R32, R32, R2.reuse ;  /* 0x0000000220207220 */ /* 0x080fe20000400000 */
[-C--:B------:R-:W-:Y:S01]  /*4d20*/  FMUL R12, R33, R2.reuse ;  /* 0x00000002210c7220 */ /* 0x080fe20000400000 */
[--C-:B------:R-:W-:Y:S02]  /*4d30*/  HADD2.F32 R17, -RZ, R9.reuse.H0_H0 ;  /* 0x20000009ff117230 */ /* 0x100fe40000004100 */
[-C--:B------:R-:W-:Y:S01]  /*4d40*/  FMUL R34, R34, R2.reuse ;  /* 0x0000000222227220 */ /* 0x080fe20000400000 */
[----:B------:R-:W-:Y:S02]  /*4d50*/  HADD2.F32 R19, -RZ, R9.H1_H1 ;  /* 0x30000009ff137230 */ /* 0x000fe40000004100 */
[----:B------:R-:W-:Y:S01]  /*4d60*/  FMUL R14, R35, R2 ;  /* 0x00000002230e7220 */ /* 0x000fe20000400000 */
[-C--:B------:R-:W-:Y:S01]  /*4d70*/  FFMA R32, R13, R0.reuse, R32 ;  /* 0x000000000d207223 */ /* 0x080fe20000000020 */
[----:B------:R-:W-:Y:S01]  /*4d80*/  FFMA R31, R15, R0, R12 ;  /* 0x000000000f1f7223 */ /* 0x000fe2000000000c */
[----:B------:R-:W-:-:S02]  /*4d90*/  HADD2.F32 R13, -RZ, R10.H0_H0 ;  /* 0x2000000aff0d7230 */ /* 0x000fc40000004100 */
        /* <DEDUP_REMOVED lines=10> */
[-C--:B------:R-:W-:Y:S01]  /*4e40*/  FFMA R12, R15, R0.reuse, R12 ;  /* 0x000000000f0c7223 */ /* 0x080fe2000000000c */
[-C--:B------:R-:W-:Y:S01]  /*4e50*/  FFMA R17, R17, R0.reuse, R38 ;  /* 0x0000000011117223 */ /* 0x080fe20000000026 */
[----:B------:R-:W-:Y:S01]  /*4e60*/  FFMA R14, R19, R0, R14 ;  /* 0x00000000130e7223 */ /* 0x000fe2000000000e */
[----:B------:R-:W-:Y:S01]  /*4e70*/  F2FP.F16.F32.PACK_AB R25, R25, R26 ;  /* 0x0000001a1919723e */ /* 0x000fe200000000ff */
[----:B------:R-:W-:Y:S05]  /*4e80*/  WARPSYNC.ALL ;  /* 0x0000000000007948 */ /* 0x000fea0003800000 */
[----:B------:R-:W-:Y:S01]  /*4e90*/  F2FP.F16.F32.PACK_AB R33, R33, R34 ;  /* 0x000000222121723e */ /* 0x000fe200000000ff */
[----:B------:R-:W-:Y:S01]  /*4ea0*/  BSSY B0, `(.L_x_61) ;  /* 0x000001a000007945 */ /* 0x000fe20003800000 */
[----:B------:R-:W-:-:S02]  /*4eb0*/  F2FP.F16.F32.PACK_AB R26, R27, R28 ;  /* 0x0000001c1b1a723e */ /* 0x000fc400000000ff */
[----:B------:R-:W-:Y:S02]  /*4ec0*/  F2FP.F16.F32.PACK_AB R34, R12, R13 ;  /* 0x0000000d0c22723e */ /* 0x000fe400000000ff */
[----:B------:R-:W-:Y:S02]  /*4ed0*/  F2FP.F16.F32.PACK_AB R24, R21, R24 ;  /* 0x000000181518723e */ /* 0x000fe400000000ff */
[----:B------:R-:W-:Y:S02]  /*4ee0*/  F2FP.F16.F32.PACK_AB R27, R29, R30 ;  /* 0x0000001e1d1b723e */ /* 0x000fe400000000ff */
[----:B------:R-:W-:Y:S02]  /*4ef0*/  LEA R12, R23, UR43, 0x1 ;  /* 0x0000002b170c7c11 */ /* 0x000fe4000f8e08ff */
[----:B------:R-:W-:Y:S02]  /*4f00*/  F2FP.F16.F32.PACK_AB R32, R31, R32 ;  /* 0x000000201f20723e */ /* 0x000fe400000000ff */
[----:B------:R-:W-:Y:S01]  /*4f10*/  F2FP.F16.F32.PACK_AB R35, R14, R17 ;  /* 0x000000110e23723e */ /* 0x000fe200000000ff */
[----:B------:R1:W-:Y:S04]  /*4f20*/  STSM.16.MT88.4 [R12+0x30000], R24 ;  /* 0x030000180c007844 */ /* 0x0003e80000004200 */
[----:B------:R1:W-:Y:S01]  /*4f30*/  STSM.16.MT88.4 [R12+0x30800], R32 ;  /* 0x030800200c007844 */ /* 0x0003e20000004200 */
[----:B------:R-:W-:Y:S01]  /*4f40*/  @!PT LDS RZ, [RZ] ;  /* 0x00000000fffff984 */ /* 0x000fe20000000800 */
[----:B------:R-:W-:Y:S01]  /*4f50*/  @!PT LDS RZ, [RZ] ;  /* 0x00000000fffff984 */ /* 0x000fe20000000800 */
[----:B------:R-:W-:Y:S01]  /*4f60*/  @!PT LDS RZ, [RZ] ;  /* 0x00000000fffff984 */ /* 0x000fe20000000800 */
[----:B------:R-:W-:Y:S01]  /*4f70*/  @!PT LDS RZ, [RZ] ;  /* 0x00000000fffff984 */ /* 0x000fe20000000800 */
[----:B------:R2:W-:Y:S06]  /*4f80*/  MEMBAR.ALL.CTA ;  /* 0x0000000000007992 */ /* 0x0005ec0000008000 */
[----:B--2---:R-:W2:Y:S02]  /*4f90*/  FENCE.VIEW.ASYNC.S ;  /* 0x00000000000073c6 */ /* 0x004ea40000000000 */
[----:B--2---:R-:W-:Y:S06]  /*4fa0*/  BAR.SYNC.DEFER_BLOCKING 0x1, 0x100 ;  /* 0x0044000000007b1d */ /* 0x004fec0000010000 */
[----:B------:R-:W-:Y:S05]  /*4fb0*/  @!P0 BRA `(.L_x_62) ;  /* 0x0000000000208947 */ /* 0x000fea0003800000 */
[----:B------:R-:W-:Y:S02]  /*4fc0*/  UIADD3 UR44, UR43, 0x30000, URZ ;  /* 0x000300002b2c7890 */ /* 0x000fe4000fffe03f */
[----:B------:R-:W-:Y:S02]  /*4fd0*/  UIADD3 UR5, UR45, 0x40, URZ ;  /* 0x000000402d057890 */ /* 0x000fe4000fffe03f */
[----:B------:R-:W-:Y:S01]  /*4fe0*/  UIADD3 UR4, UR43, 0x31000, URZ ;  /* 0x000310002b047890 */ /* 0x000fe2000fffe03f */
[----:B------:R-:W-:-:S04]  /*4ff0*/  UMOV UR6, UR46 ;  /* 0x0000002e00067c82 */ /* 0x000fc80008000000 */
[----:B------:R2:W-:Y:S04]  /*5000*/  UTMASTG.2D [UR44], [UR58] ;  /* 0x0000002c3a0073b5 */ /* 0x0005e80008008000 */
[----:B------:R2:W-:Y:S01]  /*5010*/  UTMASTG.2D [UR4], [UR58] ;  /* 0x000000043a0073b5 */ /* 0x0005e20008008000 */
[----:B------:R0:W-:Y:S01]  /*5020*/  UTMACMDFLUSH ;  /* 0x00000000000079b7 */ /* 0x0001e20000000000 */
[----:B--2---:R-:W-:-:S04]  /*5030*/  DEPBAR.LE SB0, 0x1 ;  /* 0x000080400000791a */ /* 0x004fc80000000000 */
.L_x_62:
[----:B------:R-:W-:Y:S05]  /*5040*/  BSYNC B0 ;  /* 0x0000000000007941 */ /* 0x000fea0003800000 */
.L_x_61:
[----:B------:R-:W-:Y:S01]  /*5050*/  BAR.SYNC.DEFER_BLOCKING 0x1, 0x100 ;  /* 0x0044000000007b1d */ /* 0x000fe20000010000 */
[----:B------:R-:W-:-:S13]  /*5060*/  ISETP.NE.AND P3, PT, RZ, UR36, PT ;  /* 0x00000024ff007c0c */ /* 0x000fda000bf65270 */
[----:B------:R-:W-:Y:S05]  /*5070*/  @!P3 BRA `(.L_x_63) ;  /* 0x000000000024b947 */ /* 0x000fea0003800000 */
[----:B------:R-:W-:Y:S05]  /*5080*/  @!P1 BRA `(.L_x_64) ;  /* 0x0000000000049947 */ /* 0x000fea0003800000 */
[----:B------:R-:W-:Y:S01]  /*5090*/  BPT.TRAP 0x1 ;  /* 0x000000040000795c */ /* 0x000fe20000300000 */
.L_x_64:
[----:B------:R-:W-:Y:S02]  /*50a0*/  ULEA UR4, UR55, UR43, 0x3 ;  /* 0x0000002b37047291 */ /* 0x000fe4000f8e183f */
[----:B------:R-:W-:Y:S02]  /*50b0*/  UIADD3 UR55, UR55, 0x1, URZ ;  /* 0x0000000137377890 */ /* 0x000fe4000fffe03f */
[----:B------:R-:W-:Y:S02]  /*50c0*/  UIADD3 UR4, UR4, 0x38500, URZ ;  /* 0x0003850004047890 */ /* 0x000fe4000fffe03f */
[----:B------:R-:W-:Y:S02]  /*50d0*/  UISETP.NE.AND UP0, UPT, UR55, 0x4, UPT ;  /* 0x000000043700788c */ /* 0x000fe4000bf05270 */
[----:B------:R-:W-:Y:S02]  /*50e0*/  UPRMT UR4, UR42, 0x654, UR4 ;  /* 0x000006542a047896 */ /* 0x000fe40008000004 */
[----:B------:R-:W-:-:S07]  /*50f0*/  USEL UR55, UR55, URZ, UP0 ;  /* 0x0000003f37377287 */ /* 0x000fce0008000000 */
[----:B------:R-:W-:Y:S05]  /*5100*/  SYNCS.ARRIVE.TRANS64.RED.A1T0 RZ, [UR4], RZ ;  /* 0x000000ffffff79a7 */ /* 0x000fea0008100404 */
.L_x_63:
[----:B------:R-:W-:Y:S05]  /*5110*/  @!P1 BRA `(.L_x_65) ;  /* 0x0000000000049947 */ /* 0x000fea0003800000 */
[----:B------:R-:W-:Y:S01]  /*5120*/  BPT.TRAP 0x1 ;  /* 0x000000040000795c */ /* 0x000fe20000300000 */
.L_x_65:
[----:B------:R-:W2:Y:S01]  /*5130*/  SYNCS.PHASECHK.TRANS64.TRYWAIT P3, [UR43+0x384e8], R3 ;  /* 0x0384e803ff0075a7 */ /* 0x000ea2000806016b */
[----:B------:R-:W-:Y:S04]  /*5140*/  BSSY B0, `(.L_x_66) ;  /* 0x0000002000007945 */ /* 0x000fe80003800000 */
[----:B--2---:R-:W-:Y:S05]  /*5150*/  @!P3 BRA `(.L_x_67) ;  /* 0x0000007000b4b947 */ /* 0x004fea0003800000 */
.L_x_228:
[----:B------:R-:W-:Y:S05]  /*5160*/  BSYNC B0 ;  /* 0x0000000000007941 */ /* 0x000fea0003800000 */
.L_x_66:
[----:B------:R-:W-:Y:S05]  /*5170*/  @P2 WARPSYNC.ALL ;  /* 0x0000000000002948 */ /* 0x000fea0003800000 */
[----:B------:R-:W2:Y:S01]  /*5180*/  @P2 LDSM.16.MT88.4 R4, [R12+0x32000] ;  /* 0x032000000c04283b */ /* 0x000ea20000004200 */
[-C--:B------:R-:W-:Y:S01]  /*5190*/  FMUL R13, R40, R2.reuse ;  /* 0x00000002280d7220 */ /* 0x080fe20000400000 */
[-C--:B------:R-:W-:Y:S01]  /*51a0*/  FMUL R41, R41, R2.reuse ;  /* 0x0000000229297220 */ /* 0x080fe20000400000 */
[-C--:B------:R-:W-:Y:S01]  /*51b0*/  FMUL R15, R42, R2.reuse ;  /* 0x000000022a0f7220 */ /* 0x080fe20000400000 */
[----:B------:R-:W3:Y:S01]  /*51c0*/  @P2 LDSM.16.MT88.4 R8, [R12+0x32800] ;  /* 0x032800000c08283b */ /* 0x000ee20000004200 */
[-C--:B------:R-:W-:Y:S01]  /*51d0*/  FMUL R43, R43, R2.reuse ;  /* 0x000000022b2b7220 */ /* 0x080fe20000400000 */
[-C--:B------:R-:W-:Y:S01]  /*51e0*/  FMUL R17, R44, R2.reuse ;  /* 0x000000022c117220 */ /* 0x080fe20000400000 */
[-C--:B------:R-:W-:Y:S01]  /*51f0*/  FMUL R45, R45, R2.reuse ;  /* 0x000000022d2d7220 */ /* 0x080fe20000400000 */
[-C--:B------:R-:W-:Y:S01]  /*5200*/  FMUL R19, R46, R2.reuse ;  /* 0x000000022e137220 */ /* 0x080fe20000400000 */
[-C--:B------:R-:W-:Y:S01]  /*5210*/  FMUL R47, R47, R2.reuse ;  /* 0x000000022f2f7220 */ /* 0x080fe20000400000 */
[-C--:B------:R-:W-:Y:S01]  /*5220*/  FMUL R21, R48, R2.reuse ;  /* 0x0000000230157220 */ /* 0x080fe20000400000 */
[-C--:B------:R-:W-:Y:S01]  /*5230*/  FMUL R49, R49, R2.reuse ;  /* 0x0000000231317220 */ /* 0x080fe20000400000 */
[-C--:B-1----:R-:W-:Y:S01]  /*5240*/  FMUL R25, R50, R2.reuse ;  /* 0x0000000232197220 */ /* 0x082fe20000400000 */
[-C--:B------:R-:W-:Y:S01]  /*5250*/  FMUL R51, R51, R2.reuse ;  /* 0x0000000233337220 */ /* 0x080fe20000400000 */
[-C--:B------:R-:W-:Y:S01]  /*5260*/  FMUL R27, R52, R2.reuse ;  /* 0x00000002341b7220 */ /* 0x080fe20000400000 */
[-C--:B------:R-:W-:Y:S01]  /*5270*/  FMUL R53, R53, R2.reuse ;  /* 0x0000000235357220 */ /* 0x080fe20000400000 */
[-C--:B------:R-:W-:Y:S01]  /*5280*/  FMUL R29, R54, R2.reuse ;  /* 0x00000002361d7220 */ /* 0x080fe20000400000 */
[----:B------:R-:W-:Y:S01]  /*5290*/  FMUL R55, R55, R2 ;  /* 0x0000000237377220 */ /* 0x000fe20000400000 */
[----:B------:R-:W-:Y:S05]  /*52a0*/  WARPSYNC.ALL ;  /* 0x0000000000007948 */ /* 0x000fea0003800000 */
[----:B------:R-:W-:Y:S01]  /*52b0*/  BSSY B0, `(.L_x_68) ;  /* 0x000003d000007945 */ /* 0x000fe20003800000 */
[----:B--2---:R-:W-:-:S02]  /*52c0*/  HADD2.F32 R14, -RZ, R4.H0_H0 ;  /* 0x20000004ff0e7230 */ /* 0x004fc40000004100 */
[----:B------:R-:W-:Y:S02]  /*52d0*/  HADD2.F32 R16, -RZ, R4.H1_H1 ;  /* 0x30000004ff107230 */ /* 0x000fe40000004100 */
[--C-:B------:R-:W-:Y:S02]  /*52e0*/  HADD2.F32 R18, -RZ, R5.reuse.H0_H0 ;  /* 0x20000005ff127230 */ /* 0x100fe40000004100 */
[-C--:B------:R-:W-:Y:S01]  /*52f0*/  FFMA R13, R14, R0.reuse, R13 ;  /* 0x000000000e0d7223 */ /* 0x080fe2000000000d */
[----:B------:R-:W-:Y:S02]  /*5300*/  HADD2.F32 R20, -RZ, R5.H1_H1 ;  /* 0x30000005ff147230 */ /* 0x000fe40000004100 */
[-C--:B------:R-:W-:Y:S01]  /*5310*/  FFMA R14, R16, R0.reuse, R41 ;  /* 0x00000000100e7223 */ /* 0x080fe20000000029 */
[----:B------:R-:W-:Y:S02]  /*5320*/  HADD2.F32 R24, -RZ, R7.H0_H0 ;  /* 0x20000007ff187230 */ /* 0x000fe40000004100 */
[----:B------:R-:W-:Y:S01]  /*5330*/  FFMA R15, R18, R0, R15 ;  /* 0x00000000120f7223 */ /* 0x000fe2000000000f */
[----:B------:R-:W-:-:S02]  /*5340*/  HADD2.F32 R18, -RZ, R6.H0_H0 ;  /* 0x20000006ff127230 */ /* 0x000fc40000004100 */
[-C--:B------:R-:W-:Y:S01]  /*5350*/  FFMA R16, R20, R0.reuse, R43 ;  /* 0x0000000014107223 */ /* 0x080fe2000000002b */
[----:B------:R-:W-:Y:S02]  /*5360*/  HADD2.F32 R20, -RZ, R6.H1_H1 ;  /* 0x30000006ff147230 */ /* 0x000fe40000004100 */
[-C--:B------:R-:W-:Y:S01]  /*5370*/  FFMA R19, R24, R0.reuse, R19 ;  /* 0x0000000018137223 */ /* 0x080fe20000000013 */
[----:B------:R-:W-:Y:S02]  /*5380*/  HADD2.F32 R26, -RZ, R7.H1_H1 ;  /* 0x30000007ff1a7230 */ /* 0x000fe40000004100 */
[-C--:B------:R-:W-:Y:S01]  /*5390*/  FFMA R17, R18, R0.reuse, R17 ;  /* 0x0000000012117223 */ /* 0x080fe20000000011 */
[----:B---3--:R-:W-:Y:S02]  /*53a0*/  HADD2.F32 R24, -RZ, R8.H0_H0 ;  /* 0x20000008ff187230 */ /* 0x008fe40000004100 */
[----:B------:R-:W-:Y:S01]  /*53b0*/  FFMA R18, R20, R0, R45 ;  /* 0x0000000014127223 */ /* 0x000fe2000000002d */
[----:B------:R-:W-:-:S02]  /*53c0*/  HADD2.F32 R28, -RZ, R9.H0_H0 ;  /* 0x20000009ff1c7230 */ /* 0x000fc40000004100 */
[-C--:B------:R-:W-:Y:S01]  /*53d0*/  FFMA R20, R26, R0.reuse, R47 ;  /* 0x000000001a147223 */ /* 0x080fe2000000002f */
[----:B------:R-:W-:Y:S02]  /*53e0*/  HADD2.F32 R26, -RZ, R8.H1_H1 ;  /* 0x30000008ff1a7230 */ /* 0x000fe40000004100 */
        /* <DEDUP_REMOVED lines=11> */
[----:B------:R-:W-:Y:S01]  /*54a0*/  F2FP.F16.F32.PACK_AB R25, R26, R25 ;  /* 0x000000191a19723e */ /* 0x000fe200000000ff */
[-C--:B------:R-:W-:Y:S01]  /*54b0*/  FFMA R28, R30, R0.reuse, R53 ;  /* 0x000000001e1c7223 */ /* 0x080fe20000000035 */
[----:B------:R-:W-:Y:S01]  /*54c0*/  F2FP.F16.F32.PACK_AB R32, R14, R13 ;  /* 0x0000000d0e20723e */ /* 0x000fe200000000ff */
[----:B------:R-:W-:Y:S01]  /*54d0*/  FFMA R30, R34, R0, R55 ;  /* 0x00000000221e7223 */ /* 0x000fe20000000037 */
[----:B------:R-:W-:-:S02]  /*54e0*/  F2FP.F16.F32.PACK_AB R33, R16, R15 ;  /* 0x0000000f1021723e */ /* 0x000fc400000000ff */
[----:B------:R-:W-:Y:S02]  /*54f0*/  F2FP.F16.F32.PACK_AB R34, R18, R17 ;  /* 0x000000111222723e */ /* 0x000fe400000000ff */
[----:B------:R-:W-:Y:S02]  /*5500*/  F2FP.F16.F32.PACK_AB R35, R20, R19 ;  /* 0x000000131423723e */ /* 0x000fe400000000ff */
[----:B------:R-:W-:Y:S02]  /*5510*/  F2FP.F16.F32.PACK_AB R26, R28, R27 ;  /* 0x0000001b1c1a723e */ /* 0x000fe400000000ff */
[----:B------:R-:W-:Y:S01]  /*5520*/  F2FP.F16.F32.PACK_AB R24, R24, R21 ;  /* 0x000000151818723e */ /* 0x000fe200000000ff */
[----:B------:R1:W-:Y:S01]  /*5530*/  STSM.16.MT88.4 [R12+0x32000], R32 ;  /* 0x032000200c007844 */ /* 0x0003e20000004200 */
[----:B------:R-:W-:-:S05]  /*5540*/  F2FP.F16.F32.PACK_AB R27, R30, R29 ;  /* 0x0000001d1e1b723e */ /* 0x000fca00000000ff */
        /* <DEDUP_REMOVED lines=11> */
[----:B------:R-:W-:Y:S02]  /*5600*/  UIADD3 UR9, UR45, 0x40, URZ ;  /* 0x000000402d097890 */ /* 0x000fe4000fffe03f */
[----:B------:R-:W-:Y:S01]  /*5610*/  UIADD3 UR8, UR43, 0x33000, URZ ;  /* 0x000330002b087890 */ /* 0x000fe2000fffe03f */
[----:B------:R-:W-:Y:S01]  /*5620*/  UMOV UR5, UR45 ;  /* 0x0000002d00057c82 */ /* 0x000fe20008000000 */
[----:B------:R-:W-:-:S03]  /*5630*/  UMOV UR10, UR6 ;  /* 0x00000006000a7c82 */ /* 0x000fc60008000000 */
[----:B------:R2:W-:Y:S04]  /*5640*/  UTMASTG.2D [UR4], [UR58] ;  /* 0x000000043a0073b5 */ /* 0x0005e80008008000 */
[----:B------:R2:W-:Y:S01]  /*5650*/  UTMASTG.2D [UR8], [UR58] ;  /* 0x000000083a0073b5 */ /* 0x0005e20008008000 */
[----:B------:R0:W-:Y:S01]  /*5660*/  UTMACMDFLUSH ;  /* 0x00000000000079b7 */ /* 0x0001e20000000000 */
[----:B--2---:R-:W-:-:S04]  /*5670*/  DEPBAR.LE SB0, 0x1 ;  /* 0x000080400000791a */ /* 0x004fc80000000000 */
.L_x_69:
[----:B------:R-:W-:Y:S05]  /*5680*/  BSYNC B0 ;  /* 0x0000000000007941 */ /* 0x000fea0003800000 */
.L_x_68:
[----:B------:R-:W-:Y:S06]  /*5690*/  BAR.SYNC.DEFER_BLOCKING 0x1, 0x100 ;  /* 0x0044000000007b1d */ /* 0x000fec0000010000 */
[----:B------:R-:W-:Y:S05]  /*56a0*/  @!P1 BRA `(.L_x_70) ;  /* 0x0000000000049947 */ /* 0x000fea0003800000 */
[----:B------:R-:W-:Y:S01]  /*56b0*/  BPT.TRAP 0x1 ;  /* 0x000000040000795c */ /* 0x000fe20000300000 */
.L_x_70:
[----:B------:R-:W-:-:S04]  /*56c0*/  ULEA UR4, UR55, UR43, 0x3 ;  /* 0x0000002b37047291 */ /* 0x000fc8000f8e183f */
[----:B------:R-:W-:-:S04]  /*56d0*/  UIADD3 UR4, UR4, 0x38500, URZ ;  /* 0x0003850004047890 */ /* 0x000fc8000fffe03f */
[----:B------:R-:W-:-:S09]  /*56e0*/  UPRMT UR4, UR42, 0x654, UR4 ;  /* 0x000006542a047896 */ /* 0x000fd20008000004 */
[----:B------:R-:W-:Y:S01]  /*56f0*/  SYNCS.ARRIVE.TRANS64.RED.A1T0 RZ, [UR4], RZ ;  /* 0x000000ffffff79a7 */ /* 0x000fe20008100404 */
[----:B------:R-:W-:Y:S05]  /*5700*/  @!P1 BRA `(.L_x_71) ;  /* 0x0000000000049947 */ /* 0x000fea0003800000 */
[----:B------:R-:W-:Y:S01]  /*5710*/  BPT.TRAP 0x1 ;  /* 0x000000040000795c */ /* 0x000fe20000300000 */
.L_x_71:
[----:B------:R-:W2:Y:S01]  /*5720*/  SYNCS.PHASECHK.TRANS64.TRYWAIT P3, [UR43+0x384f0], R3 ;  /* 0x0384f003ff0075a7 */ /* 0x000ea2000806016b */
[----:B------:R-:W-:Y:S04]  /*5730*/  BSSY B0, `(.L_x_72) ;  /* 0x0000002000007945 */ /* 0x000fe80003800000 */
[----:B--2---:R-:W-:Y:S05]  /*5740*/  @!P3 BRA `(.L_x_73) ;  /* 0x0000006c0050b947 */ /* 0x004fea0003800000 */
.L_x_229:
[----:B------:R-:W-:Y:S05]  /*5750*/  BSYNC B0 ;  /* 0x0000000000007941 */ /* 0x000fea0003800000 */
.L_x_72:
        /* <DEDUP_REMOVED lines=81> */
.L_x_75:
[----:B------:R-:W-:Y:S05]  /*5c70*/  BSYNC B0 ;  /* 0x0000000000007941 */ /* 0x000fea0003800000 */
.L_x_74:
[----:B------:R-:W-:Y:S06]  /*5c80*/  BAR.SYNC.DEFER_BLOCKING 0x1, 0x100 ;  /* 0x0044000000007b1d */ /* 0x000fec0000010000 */
[----:B------:R-:W-:Y:S05]  /*5c90*/  @!P1 BRA `(.L_x_76) ;  /* 0x0000000000049947 */ /* 0x000fea0003800000 */
[----:B------:R-:W-:Y:S01]  /*5ca0*/  BPT.TRAP 0x1 ;  /* 0x000000040000795c */ /* 0x000fe20000300000 */
.L_x_76:
[----:B------:R-:W-:-:S04]  /*5cb0*/  UIADD3 UR55, UR55, 0x1, URZ ;  /* 0x0000000137377890 */ /* 0x000fc8000fffe03f */
[----:B------:R-:W-:-:S04]  /*5cc0*/  UISETP.NE.AND UP0, UPT, UR55, 0x4, UPT ;  /* 0x000000043700788c */ /* 0x000fc8000bf05270 */
[----:B------:R-:W-:-:S04]  /*5cd0*/  USEL UR55, UR55, URZ, UP0 ;  /* 0x0000003f37377287 */ /* 0x000fc80008000000 */
[----:B------:R-:W-:-:S04]  /*5ce0*/  ULEA UR4, UR55, UR43, 0x3 ;  /* 0x0000002b37047291 */ /* 0x000fc8000f8e183f */
[----:B------:R-:W-:-:S04]  /*5cf0*/  UIADD3 UR4, UR4, 0x38500, URZ ;  /* 0x0003850004047890 */ /* 0x000fc8000fffe03f */
[----:B------:R-:W-:-:S09]  /*5d00*/  UPRMT UR4, UR42, 0x654, UR4 ;  /* 0x000006542a047896 */ /* 0x000fd20008000004 */
[----:B------:R-:W-:Y:S01]  /*5d10*/  SYNCS.ARRIVE.TRANS64.RED.A1T0 RZ, [UR4], RZ ;  /* 0x000000ffffff79a7 */ /* 0x000fe20008100404 */
[----:B------:R-:W-:Y:S05]  /*5d20*/  @!P1 BRA `(.L_x_77) ;  /* 0x0000000000049947 */ /* 0x000fea0003800000 */
[----:B------:R-:W-:Y:S01]  /*5d30*/  BPT.TRAP 0x1 ;  /* 0x000000040000795c */ /* 0x000fe20000300000 */
.L_x_77:
[----:B------:R-:W2:Y:S01]  /*5d40*/  SYNCS.PHASECHK.TRANS64.TRYWAIT P3, [UR43+0x384f8], R3 ;  /* 0x0384f803ff0075a7 */ /* 0x000ea2000806016b */
[----:B------:R-:W-:Y:S04]  /*5d50*/  BSSY B0, `(.L_x_78) ;  /* 0x0000002000007945 */ /* 0x000fe80003800000 */
[----:B--2---:R-:W-:Y:S05]  /*5d60*/  @!P3 BRA `(.L_x_79) ;  /* 0x0000006400e0b947 */ /* 0x004fea0003800000 */
.L_x_230:
[----:B------:R-:W-:Y:S05]  /*5d70*/  BSYNC B0 ;  /* 0x0000000000007941 */ /* 0x000fea0003800000 */
.L_x_78:
[----:B------:R-:W-:Y:S05]  /*5d80*/  @P2 WARPSYNC.ALL ;  /* 0x0000000000002948 */ /* 0x000fea0003800000 */
[----:B------:R-:W3:Y:S01]  /*5d90*/  @P2 LDSM.16.MT88.4 R4, [R12+0x36000] ;  /* 0x036000000c04283b */ /* 0x000ee20000004200 */
[-C--:B------:R-:W-:Y:S01]  /*5da0*/  FMUL R80, R80, R2.reuse ;  /* 0x0000000250507220 */ /* 0x080fe20000400000 */
[-C--:B-1----:R-:W-:Y:S01]  /*5db0*/  FMUL R24, R81, R2.reuse ;  /* 0x0000000251187220 */ /* 0x082fe20000400000 */
[-C--:B------:R-:W-:Y:S01]  /*5dc0*/  FMUL R72, R72, R2.reuse ;  /* 0x0000000248487220 */ /* 0x080fe20000400000 */
[----:B------:R-:W1:Y:S01]  /*5dd0*/  @P2 LDSM.16.MT88.4 R8, [R12+0x36800] ;  /* 0x036800000c08283b */ /* 0x000e620000004200 */
[-C--:B--2---:R-:W-:Y:S01]  /*5de0*/  FMUL R14, R73, R2.reuse ;  /* 0x00000002490e7220 */ /* 0x084fe20000400000 */
[-C--:B------:R-:W-:Y:S01]  /*5df0*/  FMUL R74, R74, R2.reuse ;  /* 0x000000024a4a7220 */ /* 0x080fe20000400000 */
        /* <DEDUP_REMOVED lines=10> */
[----:B------:R-:W-:Y:S01]  /*5ea0*/  FMUL R2, R87, R2 ;  /* 0x0000000257027220 */ /* 0x000fe20000400000 */
[----:B------:R-:W-:Y:S05]  /*5eb0*/  WARPSYNC.ALL ;  /* 0x0000000000007948 */ /* 0x000fea0003800000 */
[----:B------:R-:W-:Y:S01]  /*5ec0*/  BSSY B0, `(.L_x_80) ;  /* 0x000003c000007945 */ /* 0x000fe20003800000 */
[----:B---3--:R-:W-:-:S02]  /*5ed0*/  HADD2.F32 R15, -RZ, R5.H0_H0 ;  /* 0x20000005ff0f7230 */ /* 0x008fc40000004100 */
[----:B------:R-:W-:Y:S02]  /*5ee0*/  HADD2.F32 R21, -RZ, R7.H0_H0 ;  /* 0x20000007ff157230 */ /* 0x000fe40000004100 */
[--C-:B-1----:R-:W-:Y:S02]  /*5ef0*/  HADD2.F32 R25, -RZ, R8.reuse.H0_H0 ;  /* 0x20000008ff197230 */ /* 0x102fe40000004100 */
        /* <DEDUP_REMOVED lines=11> */
[--C-:B------:R-:W-:Y:S02]  /*5fb0*/  HADD2.F32 R17, -RZ, R6.reuse.H0_H0 ;  /* 0x20000006ff117230 */ /* 0x100fe40000004100 */
[----:B------:R-:W-:Y:S01]  /*5fc0*/  FFMA R14, R13, R0, R14 ;  /* 0x000000000d0e7223 */ /* 0x000fe2000000000e */
[----:B------:R-:W-:-:S02]  /*5fd0*/  HADD2.F32 R19, -RZ, R6.H1_H1 ;  /* 0x30000006ff137230 */ /* 0x000fc40000004100 */
        /* <DEDUP_REMOVED lines=40> */
[----:B------:R2:W-:Y:S02]  /*6260*/  UTMASTG.2D [UR8], [UR58] ;  /* 0x000000083a0073b5 */ /* 0x0005e40008008000 */
[----:B--2---:R0:W-:Y:S02]  /*6270*/  UTMACMDFLUSH ;  /* 0x00000000000079b7 */ /* 0x0041e40000000000 */
.L_x_81:
[----:B------:R-:W-:Y:S05]  /*6280*/  BSYNC B0 ;  /* 0x0000000000007941 */ /* 0x000fea0003800000 */
.L_x_80:
[----:B------:R-:W-:Y:S04]  /*6290*/  BSSY B0, `(.L_x_82) ;  /* 0x0000003000007945 */ /* 0x000fe80003800000 */
[----:B------:R-:W-:Y:S05]  /*62a0*/  @!P0 BRA `(.L_x_83) ;  /* 0x0000000000048947 */ /* 0x000fea0003800000 */
[----:B------:R-:W-:-:S04]  /*62b0*/  DEPBAR.LE SB0, 0x1 ;  /* 0x000080400000791a */ /* 0x000fc80000000000 */
.L_x_83:
[----:B------:R-:W-:Y:S05]  /*62c0*/  BSYNC B0 ;  /* 0x0000000000007941 */ /* 0x000fea0003800000 */
.L_x_82:
[----:B------:R-:W-:Y:S06]  /*62d0*/  BAR.SYNC.DEFER_BLOCKING 0x1, 0x100 ;  /* 0x0044000000007b1d */ /* 0x000fec0000010000 */
[----:B------:R-:W-:Y:S05]  /*62e0*/  @!P1 BRA `(.L_x_84) ;  /* 0x0000000000049947 */ /* 0x000fea0003800000 */
[----:B------:R-:W-:Y:S01]  /*62f0*/  BPT.TRAP 0x1 ;  /* 0x000000040000795c */ /* 0x000fe20000300000 */
.L_x_84:
[----:B------:R-:W-:Y:S02]  /*6300*/  UIADD3 UR4, UR55, 0x1, URZ ;  /* 0x0000000137047890 */ /* 0x000fe4000fffe03f */
[----:B------:R-:W-:Y:S02]  /*6310*/  UISETP.NE.AND UP1, UPT, UR47, 0x3, UPT ;  /* 0x000000032f00788c */ /* 0x000fe4000bf25270 */
[----:B------:R-:W-:-:S04]  /*6320*/  UISETP.NE.AND UP0, UPT, UR4, 0x4, UPT ;  /* 0x000000040400788c */ /* 0x000fc8000bf05270 */
[----:B------:R-:W-:Y:S01]  /*6330*/  USEL UR4, UR4, URZ, UP0 ;  /* 0x0000003f04047287 */ /* 0x000fe20008000000 */
[----:B------:R-:W-:-:S03]  /*6340*/  PLOP3.LUT P2, PT, PT, PT, UP1, 0x80, 0x0 ;  /* 0x000000000000781c */ /* 0x000fc60003f4f018 */
[----:B------:R-:W-:Y:S02]  /*6350*/  ULEA UR5, UR4, UR43, 0x3 ;  /* 0x0000002b04057291 */ /* 0x000fe4000f8e183f */
[----:B------:R-:W-:Y:S02]  /*6360*/  UIADD3 UR4, UR4, 0x1, URZ ;  /* 0x0000000104047890 */ /* 0x000fe4000fffe03f */
[----:B------:R-:W-:Y:S02]  /*6370*/  UIADD3 UR5, UR5, 0x38500, URZ ;  /* 0x0003850005057890 */ /* 0x000fe4000fffe03f */
[----:B------:R-:W-:Y:S02]  /*6380*/  UISETP.NE.AND UP0, UPT, UR4, 0x4, UPT ;  /* 0x000000040400788c */ /* 0x000fe4000bf05270 */
[----:B------:R-:W-:Y:S02]  /*6390*/  UPRMT UR5, UR42, 0x654, UR5 ;  /* 0x000006542a057896 */ /* 0x000fe40008000005 */
[----:B------:R-:W-:-:S07]  /*63a0*/  USEL UR55, UR4, URZ, UP0 ;  /* 0x0000003f04377287 */ /* 0x000fce0008000000 */
[----:B------:R-:W-:Y:S01]  /*63b0*/  SYNCS.ARRIVE.TRANS64.RED.A1T0 RZ, [UR5], RZ ;  /* 0x000000ffffff79a7 */ /* 0x000fe20008100405 */
[----:B------:R-:W-:Y:S05]  /*63c0*/  @!P2 BRA `(.L_x_85) ;  /* 0x000000000004a947 */ /* 0x000fea0003800000 */
[----:B------:R-:W-:Y:S01]  /*63d0*/  BPT.TRAP 0x1 ;  /* 0x000000040000795c */ /* 0x000fe20000300000 */
.L_x_85:
[----:B------:R-:W-:Y:S01]  /*63e0*/  ULEA UR4, UR38, UR43, 0x3 ;  /* 0x0000002b26047291 */ /* 0x000fe2000f8e183f */
[----:B------:R-:W-:-:S08]  /*63f0*/  SHF.L.U32 R0, R91, 0x1f, RZ ;  /* 0x0000001f5b007819 */ /* 0x000fd000000006ff */
[----:B------:R-:W2:Y:S02]  /*6400*/  SYNCS.PHASECHK.TRANS64.TRYWAIT P0, [UR4+0x38400], R0 ;  /* 0x03840000ff0075a7 */ /* 0x000ea40008000144 */
[----:B--2---:R-:W-:Y:S05]  /*6410*/  @!P0 BRA `(.L_x_86) ;  /* 0x00000060004c8947 */ /* 0x004fea0003800000 */
.L_x_231:
[----:B------:R-:W-:-:S09]  /*6420*/  ULEA UR5, UR38, UR43, 0x4 ;  /* 0x0000002b26057291 */ /* 0x000fd2000f8e203f */
[----:B------:R-:W3:Y:S01]  /*6430*/  LDS.128 R16, [UR5+0x38530] ;  /* 0x03853005ff107984 */ /* 0x000ee20008000c00 */
[----:B------:R-:W-:Y:S01]  /*6440*/  @!PT LDS RZ, [RZ] ;  /* 0x00000000fffff984 */ /* 0x000fe20000000800 */
[----:B------:R-:W-:Y:S01]  /*6450*/  @!PT LDS RZ, [RZ] ;  /* 0x00000000fffff984 */ /* 0x000fe20000000800 */
[----:B------:R-:W-:Y:S01]  /*6460*/  @!PT LDS RZ, [RZ] ;  /* 0x00000000fffff984 */ /* 0x000fe20000000800 */
[----:B------:R-:W-:Y:S01]  /*6470*/  @!PT LDS RZ, [RZ] ;  /* 0x00000000fffff984 */ /* 0x000fe20000000800 */
[----:B------:R4:W-:Y:S06]  /*6480*/  MEMBAR.ALL.CTA ;  /* 0x0000000000007992 */ /* 0x0009ec0000008000 */
[----:B----4-:R-:W4:Y:S01]  /*6490*/  FENCE.VIEW.ASYNC.S ;  /* 0x00000000000073c6 */ /* 0x010f220000000000 */
[----:B------:R-:W-:Y:S05]  /*64a0*/  @!P2 BRA `(.L_x_87) ;  /* 0x000000000004a947 */ /* 0x000fea0003800000 */
[----:B------:R-:W-:Y:S01]  /*64b0*/  BPT.TRAP 0x1 ;  /* 0x000000040000795c */ /* 0x000fe20000300000 */
.L_x_87:
[----:B---3--:R-:W-:Y:S01]  /*64c0*/  ISETP.NE.AND P0, PT, R19, RZ, PT ;  /* 0x000000ff1300720c */ /* 0x008fe20003f05270 */
[----:B------:R-:W-:Y:S01]  /*64d0*/  UIADD3 UR4, UR4, 0x38440, URZ ;  /* 0x0003844004047890 */ /* 0x000fe2000fffe03f */
[CC--:B------:R-:W-:Y:S02]  /*64e0*/  ISETP.NE.AND P2, PT, R89.reuse, R18.reuse, PT ;  /* 0x000000125900720c */ /* 0x0c0fe40003f45270 */
[----:B------:R-:W-:Y:S01]  /*64f0*/  ISETP.EQ.OR P0, PT, R89, R18, !P0 ;  /* 0x000000125900720c */ /* 0x000fe20004702670 */
[----:B------:R-:W-:-:S09]  /*6500*/  UPRMT UR4, UR42, 0x654, UR4 ;  /* 0x000006542a047896 */ /* 0x000fd20008000004 */
[----:B----4-:R-:W-:Y:S03]  /*6510*/  SYNCS.ARRIVE.TRANS64.RED.A1T0 RZ, [UR4], RZ ;  /* 0x000000ffffff79a7 */ /* 0x010fe60008100404 */
[----:B------:R-:W-:Y:S05]  /*6520*/  @P0 BRA `(.L_x_88) ;  /* 0x0000000000fc0947 */ /* 0x000fea0003800000 */
[----:B------:R-:W-:-:S13]  /*6530*/  ISETP.NE.AND P0, PT, RZ, UR54, PT ;  /* 0x00000036ff007c0c */ /* 0x000fda000bf05270 */
[----:B------:R-:W-:Y:S05]  /*6540*/  @P0 BRA `(.L_x_88) ;  /* 0x0000000000f40947 */ /* 0x000fea0003800000 */
[----:B--2---:R-:W2:Y:S01]  /*6550*/  S2R R0, SR_LANEID ;  /* 0x0000000000007919 */ /* 0x004ea20000000000 */
[----:B------:R-:W-:Y:S01]  /*6560*/  ELECT P0, URZ, PT ;  /* 0x00000000003f782f */ /* 0x000fe20003800000 */
[----:B------:R-:W-:Y:S01]  /*6570*/  BSSY B0, `(.L_x_89) ;  /* 0x000002f000007945 */ /* 0x000fe20003800000 */
[----:B--2---:R-:W-:-:S11]  /*6580*/  IMAD.SHL.U32 R15, R0, 0x4, RZ ;  /* 0x00000004000f7824 */ /* 0x004fd600078e00ff */
[----:B------:R-:W-:Y:S05]  /*6590*/  @!P0 BRA `(.L_x_90) ;  /* 0x0000000000b08947 */ /* 0x000fea0003800000 */
[----:B------:R-:W-:Y:S01]  /*65a0*/  IMAD.SHL.U32 R0, R18, 0x8, RZ ;  /* 0x0000000812007824 */ /* 0x000fe200078e00ff */
[----:B------:R-:W-:Y:S01]  /*65b0*/  SHF.R.S32.HI R3, RZ, 0x1f, R18 ;  /* 0x0000001fff037819 */ /* 0x000fe20000011412 */
[----:B------:R-:W-:-:S03]  /*65c0*/  ULDC.64 UR4, c[0x0][0x820] ;  /* 0x0002080000047ab9 */ /* 0x000fc60000000a00 */
[----:B------:R-:W-:Y:S02]  /*65d0*/  SHF.L.U64.HI R8, R18, 0x3, R3 ;  /* 0x0000000312087819 */ /* 0x000fe40000010203 */
[----:B-1----:R-:W-:Y:S01]  /*65e0*/  IADD3 R4, P0, R0, UR4, RZ ;  /* 0x0000000400047c10 */ /* 0x002fe2000ff1e0ff */
[----:B------:R-:W1:Y:S03]  /*65f0*/  LDC.64 R2, c[0x0][0x290] ;  /* 0x0000a400ff027b82 */ /* 0x000e660000000a00 */
[----:B------:R-:W-:Y:S01]  /*6600*/  IADD3.X R5, R8, UR5, RZ, P0, !PT ;  /* 0x0000000508057c10 */ /* 0x000fe200087fe4ff */
[----:B------:R-:W-:-:S05]  /*6610*/  ULDC.64 UR4, c[0x0][0x818] ;  /* 0x0002060000047ab9 */ /* 0x000fca0000000a00 */
[----:B------:R-:W2:Y:S01]  /*6620*/  LDG.E.64 R4, desc[UR56][R4.64] ;  /* 0x0000003804047981 */ /* 0x000ea2000c1e1b00 */
[----:B-1----:R-:W-:Y:S01]  /*6630*/  IMAD.WIDE R6, R18, 0xc, R2 ;  /* 0x0000000c12067825 */ /* 0x002fe200078e0202 */
[----:B------:R-:W-:Y:S02]  /*6640*/  IADD3 R2, P0, R0, UR4, RZ ;  /* 0x0000000400027c10 */ /* 0x000fe4000ff1e0ff */
[----:B------:R-:W1:Y:S02]  /*6650*/  LDS R0, [UR49+0x1c] ;  /* 0x00001c31ff007984 */ /* 0x000e640008000800 */
[----:B------:R-:W-:Y:S02]  /*6660*/  IADD3.X R3, R8, UR5, RZ, P0, !PT ;  /* 0x0000000508037c10 */ /* 0x000fe400087fe4ff */
[----:B------:R-:W3:Y:S04]  /*6670*/  LDG.E R12, desc[UR56][R6.64] ;  /* 0x00000038060c7981 */ /* 0x000ee8000c1e1900 */
[----:B------:R4:W5:Y:S04]  /*6680*/  LDG.E R13, desc[UR56][R6.64+0x4] ;  /* 0x00000438060d7981 */ /* 0x000968000c1e1900 */
[----:B------:R-:W5:Y:S01]  /*6690*/  LDG.E.64 R2, desc[UR56][R2.64] ;  /* 0x0000003802027981 */ /* 0x000f62000c1e1b00 */
[----:B------:R-:W-:-:S03]  /*66a0*/  IMAD.U32 R8, RZ, RZ, UR49 ;  /* 0x00000031ff087e24 */ /* 0x000fc6000f8e00ff */
[----:B------:R-:W-:Y:S02]  /*66b0*/  STS [UR49+0x30], RZ ;  /* 0x000030ffff007988 */ /* 0x000fe40008000831 */
[----:B------:R-:W-:Y:S02]  /*66c0*/  SHF.R.U64 R8, R8, 0x4, RZ ;  /* 0x0000000408087819 */ /* 0x000fe400000012ff */
[----:B----4-:R-:W-:-:S03]  /*66d0*/  CS2R R6, SRZ ;  /* 0x0000000000067805 */ /* 0x010fc6000001ff00 */
[----:B------:R-:W-:Y:S04]  /*66e0*/  STS [UR49+0x10], R8 ;  /* 0x00001008ff007988 */ /* 0x000fe80008000831 */
[----:B------:R-:W-:Y:S01]  /*66f0*/  STS [UR49+0x14], R8 ;  /* 0x00001408ff007988 */ /* 0x000fe20008000831 */
[C---:B--2---:R-:W-:Y:S01]  /*6700*/  SHF.L.U64.HI R11, R4.reuse, 0x1, R5 ;  /* 0x00000001040b7819 */ /* 0x044fe20000010205 */
[----:B------:R-:W-:-:S03]  /*6710*/  IMAD.SHL.U32 R10, R4, 0x2, RZ ;  /* 0x00000002040a7824 */ /* 0x000fc600078e00ff */
[----:B------:R-:W-:Y:S02]  /*6720*/  LOP3.LUT R11, R11, 0x1fffffff, RZ, 0xc0, !PT ;  /* 0x1fffffff0b0b7812 */ /* 0x000fe400078ec0ff */
[----:B------:R-:W-:Y:S02]  /*6730*/  LOP3.LUT R10, R10, 0xfffffffe, RZ, 0xc0, !PT ;  /* 0xfffffffe0a0a7812 */ /* 0x000fe400078ec0ff */
[--C-:B------:R-:W-:Y:S02]  /*6740*/  SHF.R.U32.HI R5, RZ, 0x4, R11.reuse ;  /* 0x00000004ff057819 */ /* 0x100fe4000001160b */
[----:B------:R-:W-:Y:S02]  /*6750*/  SHF.R.U64 R10, R10, 0x4, R11 ;  /* 0x000000040a0a7819 */ /* 0x000fe4000000120b */
[----:B-1----:R-:W-:-:S03]  /*6760*/  LOP3.LUT R0, R0, 0xf, R5, 0xb8, !PT ;  /* 0x0000000f00007812 */ /* 0x002fc600078eb805 */
[----:B------:R-:W-:Y:S04]  /*6770*/  STS [UR49+0xc], R10 ;  /* 0x00000c0aff007988 */ /* 0x000fe80008000831 */
[----:B------:R-:W-:Y:S01]  /*6780*/  STS [UR49+0x1c], R0 ;  /* 0x00001c00ff007988 */ /* 0x000fe20008000831 */
[----:B---3--:R-:W-:-:S03]  /*6790*/  VIADD R4, R12, 0xffffffff ;  /* 0xffffffff0c047836 */ /* 0x008fc60000000000 */
[----:B------:R-:W1:Y:S04]  /*67a0*/  LDS R5, [UR49+0x1c] ;  /* 0x00001c31ff057984 */ /* 0x000e680008000800 */
[----:B-----5:R-:W-:Y:S01]  /*67b0*/  STS.64 [UR49], R2 ;  /* 0x00000002ff007988 */ /* 0x020fe20008000a31 */
[----:B-1----:R-:W-:-:S05]  /*67c0*/  LOP3.LUT R5, R5, 0xf0, RZ, 0xb8, !PT ;  /* 0x000000f005057812 */ /* 0x002fca00078eb8ff */
[----:B------:R1:W-:Y:S04]  /*67d0*/  STS [UR49+0x1c], R5 ;  /* 0x00001c05ff007988 */ /* 0x0003e80008000831 */
[----:B------:R-:W2:Y:S01]  /*67e0*/  LDS R9, [UR49+0x1c] ;  /* 0x00001c31ff097984 */ /* 0x000ea20008000800 */
[----:B-1----:R-:W-:-:S05]  /*67f0*/  VIADD R5, R13, 0xffffffff ;  /* 0xffffffff0d057836 */ /* 0x002fca0000000000 */
[----:B------:R-:W-:Y:S01]  /*6800*/  STS.128 [UR49+0x20], R4 ;  /* 0x00002004ff007988 */ /* 0x000fe20008000c31 */
[----:B--2---:R-:W-:-:S05]  /*6810*/  LOP3.LUT R9, R9, 0xf00, RZ, 0xb8, !PT ;  /* 0x00000f0009097812 */ /* 0x004fca00078eb8ff */
[----:B------:R-:W-:Y:S04]  /*6820*/  STS.64 [UR49+0x18], R8 ;  /* 0x00001808ff007988 */ /* 0x000fe80008000a31 */
[----:B------:R-:W1:Y:S02]  /*6830*/  LDS R14, [UR49+0x1c] ;  /* 0x00001c31ff0e7984 */ /* 0x000e640008000800 */
[----:B-1----:R-:W-:-:S05]  /*6840*/  LOP3.LUT R0, R14, 0xf000, RZ, 0xb8, !PT ;  /* 0x0000f0000e007812 */ /* 0x002fca00078eb8ff */
[----:B------:R2:W-:Y:S02]  /*6850*/  STS [UR49+0x1c], R0 ;  /* 0x00001c00ff007988 */ /* 0x0005e40008000831 */
.L_x_90:
[----:B------:R-:W-:Y:S05]  /*6860*/  BSYNC B0 ;  /* 0x0000000000007941 */ /* 0x000fea0003800000 */
.L_x_89:
[----:B------:R-:W-:Y:S01]  /*6870*/  NOP ;  /* 0x0000000000007918 */ /* 0x000fe20000000000 */
[----:B-1----:R1:W3:Y:S01]  /*6880*/  LDS R5, [R15+UR49] ;  /* 0x000000310f057984 */ /* 0x0022e20008000800 */
[----:B------:R-:W-:Y:S02]  /*6890*/  ELECT P0, URZ, PT ;  /* 0x00000000003f782f */ /* 0x000fe40003800000 */
[----:B------:R-:W-:Y:S01]  /*68a0*/  IADD3 R2, P3, R15, UR58, RZ ;  /* 0x0000003a0f027c10 */ /* 0x000fe2000ff7e0ff */
[----:B------:R-:W-:Y:S04]  /*68b0*/  BSSY B0, `(.L_x_91) ;  /* 0x0000005000007945 */ /* 0x000fe80003800000 */
[----:B------:R-:W-:-:S06]  /*68c0*/  IMAD.X R3, RZ, RZ, UR59, P3 ;  /* 0x0000003bff037e24 */ /* 0x000fcc00098e06ff */
[----:B-1----:R-:W-:Y:S05]  /*68d0*/  @!P0 BRA `(.L_x_92) ;  /* 0x0000000000088947 */ /* 0x002fea0003800000 */
[----:B------:R0:W-:Y:S01]  /*68e0*/  UTMACMDFLUSH ;  /* 0x00000000000079b7 */ /* 0x0001e20000000000 */
[----:B------:R-:W-:-:S04]  /*68f0*/  DEPBAR.LE SB0, 0x0 ;  /* 0x000080000000791a */ /* 0x000fc80000000000 */
.L_x_92:
[----:B------:R-:W-:Y:S05]  /*6900*/  BSYNC B0 ;  /* 0x0000000000007941 */ /* 0x000fea0003800000 */
.L_x_91:
[----:B---3--:R3:W5:Y:S02]  /*6910*/  ATOMG.E.EXCH.STRONG.GPU PT, RZ, [R2], R5 ;  /* 0x0000000502ff73a8 */ /* 0x00876400041ee100 */
.L_x_88:
[----:B------:R-:W-:Y:S01]  /*6920*/  UIMAD.WIDE.U32 UR4, UR60, -0x55555555, URZ ;  /* 0xaaaaaaab3c0478a5 */ /* 0x000fe2000f8e003f */
[----:B------:R-:W-:Y:S01]  /*6930*/  ISETP.NE.AND P0, PT, R19, RZ, PT ;  /* 0x000000ff1300720c */ /* 0x000fe20003f05270 */
[----:B------:R-:W-:Y:S01]  /*6940*/  UIADD3 UR38, UR38, 0x1, URZ ;  /* 0x0000000126267890 */ /* 0x000fe2000fffe03f */
[----:B-1----:R-:W-:Y:S01]  /*6950*/  SEL R4, RZ, 0x1, !P2 ;  /* 0x00000001ff047807 */ /* 0x002fe20005000000 */
[----:B------:R-:W-:Y:S02]  /*6960*/  USHF.R.U32.HI UR4, URZ, 0x2, UR5 ;  /* 0x000000023f047899 */ /* 0x000fe40008011605 */
[----:B------:R-:W-:Y:S02]  /*6970*/  UISETP.NE.AND UP0, UPT, UR38, 0x8, UPT ;  /* 0x000000082600788c */ /* 0x000fe4000bf05270 */
[----:B------:R-:W-:Y:S02]  /*6980*/  UIMAD UR60, UR4, -0x6, UR60 ;  /* 0xfffffffa043c78a4 */ /* 0x000fe4000f8e023c */
[----:B------:R-:W-:-:S02]  /*6990*/  USEL UR4, URZ, 0x1, UP0 ;  /* 0x000000013f047887 */ /* 0x000fc40008000000 */
[----:B------:R-:W-:Y:S02]  /*69a0*/  UIADD3 UR36, UR36, 0x4, URZ ;  /* 0x0000000424247890 */ /* 0x000fe4000fffe03f */
[----:B------:R-:W-:Y:S02]  /*69b0*/  USEL UR38, UR38, URZ, UP0 ;  /* 0x0000003f26267287 */ /* 0x000fe40008000000 */
[----:B------:R-:W-:Y:S01]  /*69c0*/  LOP3.LUT R91, R91, UR4, RZ, 0x3c, !PT ;  /* 0x000000045b5b7c12 */ /* 0x000fe2000f8e3cff */
[----:B------:R-:W-:Y:S09]  /*69d0*/  @P0 BRA `(.L_x_93) ;  /* 0xffffffcc002c0947 */ /* 0x000ff2000383ffff */
[----:B------:R-:W-:-:S04]  /*69e0*/  DEPBAR.LE SB0, 0x0 ;  /* 0x000080000000791a */ /* 0x000fc80000000000 */
[----:B------:R-:W-:Y:S05]  /*69f0*/  @!P1 BRA `(.L_x_94) ;  /* 0x0000000000049947 */ /* 0x000fea0003800000 */
[----:B------:R-:W-:Y:S01]  /*6a00*/  BPT.TRAP 0x1 ;  /* 0x000000040000795c */ /* 0x000fe20000300000 */
.L_x_94:
[----:B------:R-:W-:-:S04]  /*6a10*/  ULEA UR43, UR55, UR43, 0x3 ;  /* 0x0000002b372b7291 */ /* 0x000fc8000f8e183f */
[----:B------:R-:W-:-:S04]  /*6a20*/  UIADD3 UR43, UR43, 0x38500, URZ ;  /* 0x000385002b2b7890 */ /* 0x000fc8000fffe03f */
[----:B------:R-:W-:-:S09]  /*6a30*/  UPRMT UR43, UR42, 0x654, UR43 ;  /* 0x000006542a2b7896 */ /* 0x000fd2000800002b */
[----:B-----5:R-:W-:Y:S01]  /*6a40*/  SYNCS.ARRIVE.TRANS64.RED.A1T0 RZ, [UR43], RZ ;  /* 0x000000ffffff79a7 */ /* 0x020fe2000810042b */
[----:B------:R-:W-:Y:S05]  /*6a50*/  EXIT ;  /* 0x000000000000794d */ /* 0x000fea0003800000 */
.L_x_19:
[----:B------:R-:W-:-:S08]  /*6a60*/  NOP ;  /* 0x0000000000007918 */ /* 0x000fd00000000000 */
[----:B----45:R-:W1:-:S00]  /*6a70*/  USETMAXREG.DEALLOC.CTAPOOL 0x28 ;  /* 0x00000028000079c8 */ /* 0x030e4000080e0500 */
[----:B------:R-:W-:-:S06]  /*6a80*/  UISETP.NE.AND UP1, UPT, UR54, 0x3, UPT ;  /* 0x000000033600788c */ /* 0x000fcc000bf25270 */
[----:B------:R-:W-:-:S13]  /*6a90*/  PLOP3.LUT P1, PT, PT, PT, UP1, 0x80, 0x0 ;  /* 0x000000000000781c */ /* 0x000fda0003f2f018 */
[----:B-1----:R-:W-:Y:S05]  /*6aa0*/  @!P1 BRA `(.L_x_95) ;  /* 0x0000003400349947 */ /* 0x002fea0003800000 */
[----:B------:R-:W-:-:S13]  /*6ab0*/  ISETP.NE.AND P0, PT, RZ, UR54, PT ;  /* 0x00000036ff007c0c */ /* 0x000fda000bf05270 */
[----:B------:R-:W-:Y:S05]  /*6ac0*/  @!P0 BRA `(.L_x_96) ;  /* 0x0000001800208947 */ /* 0x000fea0003800000 */
[----:B------:R-:W-:-:S06]  /*6ad0*/  UISETP.NE.AND UP0, UPT, UR54, 0x2, UPT ;  /* 0x000000023600788c */ /* 0x000fcc000bf05270 */
[----:B------:R-:W-:-:S13]  /*6ae0*/  PLOP3.LUT P0, PT, PT, PT, UP0, 0x80, 0x0 ;  /* 0x000000000000781c */ /* 0x000fda0003f0f008 */
[----:B--2---:R-:W-:Y:S05]  /*6af0*/  @P0 EXIT ;  /* 0x000000000000094d */ /* 0x004fea0003800000 */
[----:B------:R-:W1:Y:S01]  /*6b00*/  S2UR UR4, SR_CTAID.Y ;  /* 0x00000000000479c3 */ /* 0x000e620000002600 */
[----:B------:R-:W-:Y:S01]  /*6b10*/  ELECT P0, URZ, PT ;  /* 0x00000000003f782f */ /* 0x000fe20003800000 */
[----:B------:R-:W-:Y:S01]  /*6b20*/  BSSY B0, `(.L_x_97) ;  /* 0x000001d000007945 */ /* 0x000fe20003800000 */
[----:B-1----:R-:W-:-:S11]  /*6b30*/  UIMAD UR4, UR4, UR39, UR40 ;  /* 0x00000027040472a4 */ /* 0x002fd6000f8e0228 */
[----:B------:R-:W-:Y:S05]  /*6b40*/  @!P0 BRA `(.L_x_98) ;  /* 0x0000000000688947 */ /* 0x000fea0003800000 */
[----:B------:R-:W1:Y:S01]  /*6b50*/  LDC.64 R4, c[0x0][0x600] ;  /* 0x00018000ff047b82 */ /* 0x000e620000000a00 */
[----:B------:R-:W-:Y:S02]  /*6b60*/  UMOV UR5, 0x400 ;  /* 0x0000040000057882 */ /* 0x000fe40000000000 */
[----:B------:R-:W-:-:S05]  /*6b70*/  ULEA UR5, UR41, UR5, 0x18 ;  /* 0x0000000529057291 */ /* 0x000fca000f8ec03f */
[----:B------:R-:W1:Y:S08]  /*6b80*/  LDC.64 R6, c[0x0][0x608] ;  /* 0x00018200ff067b82 */ /* 0x000e700000000a00 */
[----:B------:R-:W2:Y:S08]  /*6b90*/  LDC.64 R32, c[0x0][0x610] ;  /* 0x00018400ff207b82 */ /* 0x000eb00000000a00 */
[----:B------:R-:W2:Y:S01]  /*6ba0*/  LDC.64 R34, c[0x0][0x618] ;  /* 0x00018600ff227b82 */ /* 0x000ea20000000a00 */
[----:B-1----:R1:W-:Y:S07]  /*6bb0*/  STS.128 [UR5+0x38700], R4 ;  /* 0x03870004ff007988 */ /* 0x0023ee0008000c05 */
[----:B------:R-:W3:Y:S08]  /*6bc0*/  LDC.64 R28, c[0x0][0x620] ;  /* 0x00018800ff1c7b82 */ /* 0x000ef00000000a00 */
[----:B------:R-:W3:Y:S01]  /*6bd0*/  LDC.64 R30, c[0x0][0x628] ;  /* 0x00018a00ff1e7b82 */ /* 0x000ee20000000a00 */
[----:B--2---:R2:W-:Y:S07]  /*6be0*/  STS.128 [UR5+0x38710], R32 ;  /* 0x03871020ff007988 */ /* 0x0045ee0008000c05 */
[----:B------:R-:W4:Y:S08]  /*6bf0*/  LDC.64 R24, c[0x0][0x630] ;  /* 0x00018c00ff187b82 */ /* 0x000f300000000a00 */
[----:B------:R-:W4:Y:S08]  /*6c00*/  LDC.64 R26, c[0x0][0x638] ;  /* 0x00018e00ff1a7b82 */ /* 0x000f300000000a00 */
[----:B------:R-:W5:Y:S01]  /*6c10*/  LDC.64 R20, c[0x0][0x640] ;  /* 0x00019000ff147b82 */ /* 0x000f620000000a00 */
[----:B---3--:R2:W-:Y:S07]  /*6c20*/  STS.128 [UR5+0x38720], R28 ;  /* 0x0387201cff007988 */ /* 0x0085ee0008000c05 */
[----:B------:R-:W5:Y:S08]  /*6c30*/  LDC.64 R22, c[0x0][0x648] ;  /* 0x00019200ff167b82 */ /* 0x000f700000000a00 */
[----:B------:R-:W3:Y:S01]  /*6c40*/  LDC.64 R12, c[0x0][0x650] ;  /* 0x00019400ff0c7b82 */ /* 0x000ee20000000a00 */
[----:B----4-:R2:W-:Y:S07]  /*6c50*/  STS.128 [UR5+0x38730], R24 ;  /* 0x03873018ff007988 */ /* 0x0105ee0008000c05 */
[----:B------:R-:W3:Y:S08]  /*6c60*/  LDC.64 R14, c[0x0][0x658] ;  /* 0x00019600ff0e7b82 */ /* 0x000ef00000000a00 */
[----:B------:R-:W4:Y:S01]  /*6c70*/  LDC.64 R8, c[0x0][0x660] ;  /* 0x00019800ff087b82 */ /* 0x000f220000000a00 */
[----:B-----5:R2:W-:Y:S07]  /*6c80*/  STS.128 [UR5+0x38740], R20 ;  /* 0x03874014ff007988 */ /* 0x0205ee0008000c05 */
[----:B------:R-:W4:Y:S08]  /*6c90*/  LDC.64 R10, c[0x0][0x668] ;  /* 0x00019a00ff0a7b82 */ /* 0x000f300000000a00 */
[----:B-1----:R-:W1:Y:S01]  /*6ca0*/  LDC.64 R4, c[0x0][0x670] ;  /* 0x00019c00ff047b82 */ /* 0x002e620000000a00 */
[----:B---3--:R2:W-:Y:S07]  /*6cb0*/  STS.128 [UR5+0x38750], R12 ;  /* 0x0387500cff007988 */ /* 0x0085ee0008000c05 */
[----:B------:R-:W1:Y:S01]  /*6cc0*/  LDC.64 R6, c[0x0][0x678] ;  /* 0x00019e00ff067b82 */ /* 0x000e620000000a00 */
[----:B----4-:R2:W-:Y:S04]  /*6cd0*/  STS.128 [UR5+0x38760], R8 ;  /* 0x03876008ff007988 */ /* 0x0105e80008000c05 */
[----:B-1----:R2:W-:Y:S02]  /*6ce0*/  STS.128 [UR5+0x38770], R4 ;  /* 0x03877004ff007988 */ /* 0x0025e40008000c05 */
.L_x_98:
[----:B------:R-:W-:Y:S05]  /*6cf0*/  BSYNC B0 ;  /* 0x0000000000007941 */ /* 0x000fea0003800000 */
.L_x_97:
[----:B------:R-:W-:Y:S01]  /*6d00*/  ELECT P0, URZ, PT ;  /* 0x00000000003f782f */ /* 0x000fe20003800000 */
[----:B------:R-:W-:Y:S01]  /*6d10*/  NOP ;  /* 0x0000000000007918 */ /* 0x000fe20000000000 */
[----:B------:R-:W-:Y:S01]  /*6d20*/  ULDC UR5, c[0x0][0x884] ;  /* 0x0002210000057ab9 */ /* 0x000fe20000000800 */
[----:B------:R-:W-:Y:S01]  /*6d30*/  ULDC.64 UR6, c[0x0][0x800] ;  /* 0x0002000000067ab9 */ /* 0x000fe20000000a00 */
[----:B------:R-:W-:Y:S01]  /*6d40*/  ULEA UR4, UR5, UR4, 0x1 ;  /* 0x0000000405047291 */ /* 0x000fe2000f8e083f */
[----:B------:R-:W-:Y:S03]  /*6d50*/  BSSY B0, `(.L_x_99) ;  /* 0x0000033000007945 */ /* 0x000fe60003800000 */
[----:B------:R-:W-:-:S05]  /*6d60*/  UIMAD.WIDE UR6, UR4, 0x80, UR6 ;  /* 0x00000080040678a5 */ /* 0x000fca000f8e0206 */
[----:B------:R-:W-:Y:S07]  /*6d70*/  @!P0 BRA `(.L_x_100) ;  /* 0x0000000000c08947 */ /* 0x000fee0003800000 */
[----:B------:R-:W-:Y:S01]  /*6d80*/  ULDC.64 UR4, c[0x0][0x808] ;  /* 0x0002020000047ab9 */ /* 0x000fe20000000a00 */
[----:B------:R-:W-:Y:S01]  /*6d90*/  ULDC.64 UR8, c[0x0][0x810] ;  /* 0x0002040000087ab9 */ /* 0x000fe20000000a00 */
[----:B------:R-:W-:Y:S02]  /*6da0*/  ISETP.NE.U32.AND P0, PT, RZ, UR4, PT ;  /* 0x00000004ff007c0c */ /* 0x000fe4000bf05070 */
[----:B------:R-:W-:Y:S02]  /*6db0*/  ISETP.NE.U32.AND P1, PT, RZ, UR8, PT ;  /* 0x00000008ff007c0c */ /* 0x000fe4000bf25070 */
[----:B------:R-:W-:Y:S02]  /*6dc0*/  ISETP.NE.AND.EX P0, PT, RZ, UR5, PT, P0 ;  /* 0x00000005ff007c0c */ /* 0x000fe4000bf05300 */
[----:B------:R-:W-:-:S11]  /*6dd0*/  ISETP.NE.AND.EX P1, PT, RZ, UR9, PT, P1 ;  /* 0x00000009ff007c0c */ /* 0x000fd6000bf25310 */
[----:B------:R-:W-:Y:S05]  /*6de0*/  @!P0 BRA `(.L_x_101) ;  /* 0x0000000000188947 */ /* 0x000fea0003800000 */
[----:B--2---:R-:W-:-:S04]  /*6df0*/  LEA R4, P0, R18, UR4, 0x3 ;  /* 0x0000000412047c11 */ /* 0x004fc8000f8018ff */
[----:B------:R-:W-:-:S06]  /*6e00*/  LEA.HI.X R5, R18, UR5, R3, 0x3, P0 ;  /* 0x0000000512057c11 */ /* 0x000fcc00080f1c03 */
[----:B------:R-:W2:Y:S01]  /*6e10*/  LDG.E.64 R4, desc[UR56][R4.64] ;  /* 0x0000003804047981 */ /* 0x000ea2000c1e1b00 */
[----:B------:R-:W-:Y:S02]  /*6e20*/  UMOV UR4, 0x400 ;  /* 0x0000040000047882 */ /* 0x000fe40000000000 */
[----:B------:R-:W-:-:S09]  /*6e30*/  ULEA UR4, UR41, UR4, 0x18 ;  /* 0x0000000429047291 */ /* 0x000fd2000f8ec03f */
[----:B--2---:R1:W-:Y:S03]  /*6e40*/  STS.64 [UR4+0x38700], R4 ;  /* 0x03870004ff007988 */ /* 0x0043e60008000a04 */
.L_x_101:
[----:B------:R-:W-:Y:S05]  /*6e50*/  @!P1 BRA `(.L_x_100) ;  /* 0x0000000000889947 */ /* 0x000fea0003800000 */
[----:B-12---:R-:W-:-:S04]  /*6e60*/  LEA R4, P0, R18, UR8, 0x3 ;  /* 0x0000000812047c11 */ /* 0x006fc8000f8018ff */
[----:B------:R-:W-:-:S06]  /*6e70*/  LEA.HI.X R5, R18, UR9, R3, 0x3, P0 ;  /* 0x0000000912057c11 */ /* 0x000fcc00080f1c03 */
[----:B------:R-:W2:Y:S01]  /*6e80*/  LDG.E.64 R4, desc[UR56][R4.64] ;  /* 0x0000003804047981 */ /* 0x000ea2000c1e1b00 */
[----:B------:R-:W-:Y:S02]  /*6e90*/  UMOV UR4, 0x400 ;  /* 0x0000040000047882 */ /* 0x000fe40000000000 */
[----:B------:R-:W-:-:S04]  /*6ea0*/  ULEA UR4, UR41, UR4, 0x18 ;  /* 0x0000000429047291 */ /* 0x000fc8000f8ec03f */
[----:B------:R-:W-:-:S05]  /*6eb0*/  UIADD3 UR5, UR4, 0x38700, URZ ;  /* 0x0003870004057890 */ /* 0x000fca000fffe03f */
[----:B------:R-:W1:Y:S01]  /*6ec0*/  LDS R3, [UR4+0x3871c] ;  /* 0x03871c04ff037984 */ /* 0x000e620008000800 */
[----:B------:R-:W-:-:S03]  /*6ed0*/  IMAD.U32 R8, RZ, RZ, UR5 ;  /* 0x00000005ff087e24 */ /* 0x000fc6000f8e00ff */
[----:B------:R-:W-:Y:S02]  /*6ee0*/  STS [UR4+0x38730], RZ ;  /* 0x038730ffff007988 */ /* 0x000fe40008000804 */
[----:B------:R-:W-:-:S05]  /*6ef0*/  SHF.R.U64 R8, R8, 0x4, RZ ;  /* 0x0000000408087819 */ /* 0x000fca00000012ff */
[----:B------:R-:W-:Y:S04]  /*6f00*/  STS [UR4+0x38710], R8 ;  /* 0x03871008ff007988 */ /* 0x000fe80008000804 */
[----:B------:R-:W-:Y:S01]  /*6f10*/  STS [UR4+0x38714], R8 ;  /* 0x03871408ff007988 */ /* 0x000fe20008000804 */
[----:B--2---:R-:W-:Y:S01]  /*6f20*/  SHF.L.U64.HI R11, R4, 0x1, R5 ;  /* 0x00000001040b7819 */ /* 0x004fe20000010205 */
[----:B------:R-:W-:-:S03]  /*6f30*/  VIADD R5, R0, 0xffffffff ;  /* 0xffffffff00057836 */ /* 0x000fc60000000000 */
[----:B------:R-:W-:-:S04]  /*6f40*/  LOP3.LUT R11, R11, 0x1fffffff, RZ, 0xc0, !PT ;  /* 0x1fffffff0b0b7812 */ /* 0x000fc800078ec0ff */
[----:B------:R-:W-:-:S04]  /*6f50*/  SHF.R.U32.HI R6, RZ, 0x4, R11 ;  /* 0x00000004ff067819 */ /* 0x000fc8000001160b */
[----:B-1----:R-:W-:-:S05]  /*6f60*/  LOP3.LUT R3, R3, 0xf, R6, 0xb8, !PT ;  /* 0x0000000f03037812 */ /* 0x002fca00078eb806 */
[----:B------:R1:W-:Y:S04]  /*6f70*/  STS [UR4+0x3871c], R3 ;  /* 0x03871c03ff007988 */ /* 0x0003e80008000804 */
[----:B------:R-:W2:Y:S01]  /*6f80*/  LDS R6, [UR4+0x3871c] ;  /* 0x03871c04ff067984 */ /* 0x000ea20008000800 */
[----:B-1----:R-:W-:Y:S02]  /*6f90*/  IMAD.SHL.U32 R3, R4, 0x2, RZ ;  /* 0x0000000204037824 */ /* 0x002fe400078e00ff */
[----:B------:R-:W-:-:S03]  /*6fa0*/  VIADD R4, R2, 0xffffffff ;  /* 0xffffffff02047836 */ /* 0x000fc60000000000 */
[----:B------:R-:W-:-:S04]  /*6fb0*/  LOP3.LUT R2, R3, 0xfffffffe, RZ, 0xc0, !PT ;  /* 0xfffffffe03027812 */ /* 0x000fc800078ec0ff */
[----:B------:R-:W-:-:S05]  /*6fc0*/  SHF.R.U64 R2, R2, 0x4, R11 ;  /* 0x0000000402027819 */ /* 0x000fca000000120b */
[----:B------:R-:W-:Y:S01]  /*6fd0*/  STS [UR4+0x3870c], R2 ;  /* 0x03870c02ff007988 */ /* 0x000fe20008000804 */
[----:B--2---:R-:W-:-:S05]  /*6fe0*/  LOP3.LUT R6, R6, 0xf0, RZ, 0xb8, !PT ;  /* 0x000000f006067812 */ /* 0x004fca00078eb8ff */
[----:B------:R1:W-:Y:S04]  /*6ff0*/  STS [UR4+0x3871c], R6 ;  /* 0x03871c06ff007988 */ /* 0x0003e80008000804 */
[----:B------:R-:W2:Y:S01]  /*7000*/  LDS R9, [UR4+0x3871c] ;  /* 0x03871c04ff097984 */ /* 0x000ea20008000800 */
[----:B-1----:R-:W-:-:S05]  /*7010*/  CS2R R6, SRZ ;  /* 0x0000000000067805 */ /* 0x002fca000001ff00 */
[----:B------:R-:W-:Y:S01]  /*7020*/  STS.128 [UR4+0x38720], R4 ;  /* 0x03872004ff007988 */ /* 0x000fe20008000c04 */
[----:B--2---:R-:W-:-:S05]  /*7030*/  LOP3.LUT R9, R9, 0xf00, RZ, 0xb8, !PT ;  /* 0x00000f0009097812 */ /* 0x004fca00078eb8ff */
[----:B------:R-:W-:Y:S04]  /*7040*/  STS.64 [UR4+0x38718], R8 ;  /* 0x03871808ff007988 */ /* 0x000fe80008000a04 */
[----:B------:R-:W1:Y:S02]  /*7050*/  LDS R10, [UR4+0x3871c] ;  /* 0x03871c04ff0a7984 */ /* 0x000e640008000800 */
[----:B-1----:R-:W-:-:S05]  /*7060*/  LOP3.LUT R0, R10, 0xf000, RZ, 0xb8, !PT ;  /* 0x0000f0000a007812 */ /* 0x002fca00078eb8ff */
[----:B------:R3:W-:Y:S02]  /*7070*/  STS [UR4+0x3871c], R0 ;  /* 0x03871c00ff007988 */ /* 0x0007e40008000804 */
.L_x_100:
[----:B------:R-:W-:Y:S05]  /*7080*/  BSYNC B0 ;  /* 0x0000000000007941 */ /* 0x000fea0003800000 */
.L_x_99:
[----:B---3--:R-:W3:Y:S01]  /*7090*/  S2R R0, SR_LANEID ;  /* 0x0000000000007919 */ /* 0x008ee20000000000 */
[----:B------:R-:W-:Y:S01]  /*70a0*/  ELECT P0, URZ, PT ;  /* 0x00000000003f782f */ /* 0x000fe20003800000 */
[----:B------:R-:W-:Y:S01]  /*70b0*/  NOP ;  /* 0x0000000000007918 */ /* 0x000fe20000000000 */
[----:B------:R-:W-:Y:S01]  /*70c0*/  UMOV UR4, URZ ;  /* 0x0000003f00047c82 */ /* 0x000fe20008000000 */
[----:B------:R-:W-:Y:S10]  /*70d0*/  BSSY B0, `(.L_x_102) ;  /* 0x0000004000007945 */ /* 0x000ff40003800000 */
[----:B------:R-:W-:Y:S05]  /*70e0*/  @!P0 BRA `(.L_x_103) ;  /* 0x0000000000088947 */ /* 0x000fea0003800000 */
[----:B------:R0:W-:Y:S01]  /*70f0*/  UTMACMDFLUSH ;  /* 0x00000000000079b7 */ /* 0x0001e20000000000 */
[----:B------:R-:W-:-:S04]  /*7100*/  DEPBAR.LE SB0, 0x0 ;  /* 0x000080000000791a */ /* 0x000fc80000000000 */
.L_x_103:
[----:B------:R-:W-:Y:S05]  /*7110*/  BSYNC B0 ;  /* 0x0000000000007941 */ /* 0x000fea0003800000 */
.L_x_102:
[----:B------:R-:W-:Y:S01]  /*7120*/  UMOV UR5, 0x400 ;  /* 0x0000040000057882 */ /* 0x000fe20000000000 */
[----:B-123--:R-:W-:Y:S01]  /*7130*/  IMAD.SHL.U32 R4, R0, 0x4, RZ ;  /* 0x0000000400047824 */ /* 0x00efe200078e00ff */
[----:B------:R-:W-:-:S04]  /*7140*/  ULEA UR5, UR41, UR5, 0x18 ;  /* 0x0000000529057291 */ /* 0x000fc8000f8ec03f */
[----:B------:R-:W-:Y:S01]  /*7150*/  UIADD3 UR24, UR5, 0x38700, URZ ;  /* 0x0003870005187890 */ /* 0x000fe2000fffe03f */
[----:B------:R-:W-:Y:S01]  /*7160*/  IADD3 R2, P0, R4, UR6, RZ ;  /* 0x0000000604027c10 */ /* 0x000fe2000ff1e0ff */
[----:B------:R-:W-:-:S04]  /*7170*/  IMAD.MOV.U32 R0, RZ, RZ, RZ ;  /* 0x000000ffff007224 */ /* 0x000fc800078e00ff */
[----:B------:R-:W-:-:S03]  /*7180*/  IMAD.X R3, RZ, RZ, UR7, P0 ;  /* 0x00000007ff037e24 */ /* 0x000fc600080e06ff */
[----:B------:R-:W1:Y:S01]  /*7190*/  LDS R5, [R4+UR24] ;  /* 0x0000001804057984 */ /* 0x000e620008000800 */
[----:B------:R-:W-:-:S03]  /*71a0*/  SHF.L.U32 R0, R0, 0x1f, RZ ;  /* 0x0000001f00007819 */ /* 0x000fc600000006ff */
[----:B-1----:R1:W2:Y:S02]  /*71b0*/  ATOMG.E.EXCH.STRONG.GPU PT, RZ, [R2], R5 ;  /* 0x0000000502ff73a8 */ /* 0x0022a400041ee100 */
[----:B--2---:R-:W2:Y:S01]  /*71c0*/  SYNCS.PHASECHK.TRANS64.TRYWAIT P0, [UR5+0x38528], R0 ;  /* 0x03852800ff0075a7 */ /* 0x004ea20008000145 */
[----:B------:R-:W-:Y:S02]  /*71d0*/  ULOP3.LUT UR25, UR53, 0x1, URZ, 0xfc, !UPT ;  /* 0x0000000135197892 */ /* 0x000fe4000f8efc3f */
[----:B------:R-:W-:Y:S01]  /*71e0*/  ULOP3.LUT UR26, UR51, 0x2, URZ, 0xfc, !UPT ;  /* 0x00000002331a7892 */ /* 0x000fe2000f8efc3f */
[----:B-12---:R-:W-:Y:S11]  /*71f0*/  @!P0 BRA `(.L_x_104) ;  /* 0x0000005000ec8947 */ /* 0x006ff60003800000 */
.L_x_232:
[----:B------:R-:W-:Y:S01]  /*7200*/  IMAD.MOV.U32 R2, RZ, RZ, 0x1 ;  /* 0x00000001ff027424 */ /* 0x000fe200078e00ff */
[----:B------:R-:W-:Y:S01]  /*7210*/  ULDC UR27, c[0x0][0x598] ;  /* 0x00016600001b7ab9 */ /* 0x000fe20000000800 */
[----:B-1----:R-:W-:Y:S01]  /*7220*/  IMAD.MOV.U32 R0, RZ, RZ, 0x1 ;  /* 0x00000001ff007424 */ /* 0x002fe200078e00ff */
[----:B------:R-:W-:Y:S01]  /*7230*/  ULDC UR28, c[0x0][0x580] ;  /* 0x00016000001c7ab9 */ /* 0x000fe20000000800 */
[----:B------:R-:W-:Y:S01]  /*7240*/  IMAD.MOV.U32 R12, RZ, RZ, RZ ;  /* 0x000000ffff0c7224 */ /* 0x000fe200078e00ff */
[----:B------:R-:W-:Y:S01]  /*7250*/  ULDC.64 UR20, c[0x0][0x590] ;  /* 0x0001640000147ab9 */ /* 0x000fe20000000a00 */
[----:B------:R-:W-:-:S05]  /*7260*/  ULDC.64 UR22, c[0x0][0x588] ;  /* 0x0001620000167ab9 */ /* 0x000fca0000000a00 */
.L_x_141:
[----:B------:R-:W-:-:S06]  /*7270*/  UISETP.NE.AND UP0, UPT, UR25, 0x3, UPT ;  /* 0x000000031900788c */ /* 0x000fcc000bf05270 */
[----:B------:R-:W-:-:S13]  /*7280*/  PLOP3.LUT P1, PT, PT, PT, UP0, 0x80, 0x0 ;  /* 0x000000000000781c */ /* 0x000fda0003f2f008 */
[----:B-1-345:R-:W-:Y:S05]  /*7290*/  @!P1 BRA `(.L_x_105) ;  /* 0x0000000000049947 */ /* 0x03afea0003800000 */
[----:B------:R-:W-:Y:S01]  /*72a0*/  BPT.TRAP 0x1 ;  /* 0x000000040000795c */ /* 0x000fe20000300000 */
.L_x_105:
[----:B------:R-:W-:Y:S01]  /*72b0*/  ULEA UR8, UR4, UR5, 0x3 ;  /* 0x0000000504087291 */ /* 0x000fe2000f8e183f */
[----:B------:R-:W-:-:S08]  /*72c0*/  SHF.L.U32 R3, R12, 0x1f, RZ ;  /* 0x0000001f0c037819 */ /* 0x000fd000000006ff */
[----:B------:R-:W1:Y:S02]  /*72d0*/  SYNCS.PHASECHK.TRANS64.TRYWAIT P0, [UR8+0x38400], R3 ;  /* 0x03840003ff0075a7 */ /* 0x000e640008000148 */
[----:B-1----:R-:W-:Y:S05]  /*72e0*/  @!P0 BRA `(.L_x_106) ;  /* 0x0000005000c88947 */ /* 0x002fea0003800000 */
.L_x_233:
[----:B------:R-:W-:-:S09]  /*72f0*/  ULEA UR9, UR4, UR5, 0x4 ;  /* 0x0000000504097291 */ /* 0x000fd2000f8e203f */
[----:B-1----:R-:W1:Y:S01]  /*7300*/  LDS.128 R4, [UR9+0x38530] ;  /* 0x03853009ff047984 */ /* 0x002e620008000c00 */
[----:B------:R-:W-:Y:S01]  /*7310*/  @!PT LDS RZ, [RZ] ;  /* 0x00000000fffff984 */ /* 0x000fe20000000800 */
[----:B------:R-:W-:Y:S01]  /*7320*/  @!PT LDS RZ, [RZ] ;  /* 0x00000000fffff984 */ /* 0x000fe20000000800 */
[----:B------:R-:W-:Y:S01]  /*7330*/  @!PT LDS RZ, [RZ] ;  /* 0x00000000fffff984 */ /* 0x000fe20000000800 */
[----:B------:R-:W-:Y:S01]  /*7340*/  @!PT LDS RZ, [RZ] ;  /* 0x00000000fffff984 */ /* 0x000fe20000000800 */
[----:B------:R2:W-:Y:S06]  /*7350*/  MEMBAR.ALL.CTA ;  /* 0x0000000000007992 */ /* 0x0005ec0000008000 */
[----:B--2---:R-:W2:Y:S01]  /*7360*/  FENCE.VIEW.ASYNC.S ;  /* 0x00000000000073c6 */ /* 0x004ea20000000000 */
[----:B------:R-:W-:Y:S05]  /*7370*/  @!P1 BRA `(.L_x_107) ;  /* 0x0000000000049947 */ /* 0x000fea0003800000 */
[----:B------:R-:W-:Y:S01]  /*7380*/  BPT.TRAP 0x1 ;  /* 0x000000040000795c */ /* 0x000fe20000300000 */
.L_x_107:
[----:B------:R-:W-:Y:S01]  /*7390*/  UIADD3 UR8, UR8, 0x38440, URZ ;  /* 0x0003844008087890 */ /* 0x000fe2000fffe03f */
[----:B------:R-:W-:Y:S02]  /*73a0*/  R2UR UR10, R16 ;  /* 0x00000000100a72ca */ /* 0x000fe400000e0000 */
[----:B------:R-:W-:Y:S01]  /*73b0*/  R2UR UR11, R17 ;  /* 0x00000000110b72ca */ /* 0x000fe200000e0000 */
[----:B------:R-:W-:Y:S01]  /*73c0*/  UPRMT UR8, UR41, 0x654, UR8 ;  /* 0x0000065429087896 */ /* 0x000fe20008000008 */
[----:B------:R-:W-:Y:S02]  /*73d0*/  LOP3.LUT P1, RZ, R2, 0xff, RZ, 0xc0, !PT ;  /* 0x000000ff02ff7812 */ /* 0x000fe4000782c0ff */
[----:B------:R-:W-:-:S04]  /*73e0*/  ISETP.NE.U32.AND P0, PT, RZ, UR20, PT ;  /* 0x00000014ff007c0c */ /* 0x000fc8000bf05070 */
[----:B------:R-:W-:Y:S02]  /*73f0*/  ISETP.NE.AND.EX P0, PT, RZ, UR21, PT, P0 ;  /* 0x00000015ff007c0c */ /* 0x000fe4000bf05300 */
[----:B--2---:R-:W-:Y:S01]  /*7400*/  SYNCS.ARRIVE.TRANS64.RED.A1T0 RZ, [UR8], RZ ;  /* 0x000000ffffff79a7 */ /* 0x004fe20008100408 */
[----:B------:R-:W-:Y:S02]  /*7410*/  USHF.L.U32 UR10, UR10, 0x7, URZ ;  /* 0x000000070a0a7899 */ /* 0x000fe4000800063f */
[----:B------:R-:W-:Y:S02]  /*7420*/  USHF.L.U32 UR11, UR11, 0x7, URZ ;  /* 0x000000070b0b7899 */ /* 0x000fe4000800063f */
[----:B------:R-:W-:Y:S10]  /*7430*/  @!P1 BRA `(.L_x_108) ;  /* 0x00000000000c9947 */ /* 0x000ff40003800000 */
[----:B------:R-:W-:-:S04]  /*7440*/  DEPBAR {5,4,3,2,1,0} ;  /* 0x0000003f0000791a */ /* 0x000fc80000000000 */
[----:B------:R2:W-:Y:S02]  /*7450*/  UTMACCTL.IV [UR6] ;  /* 0x00000000060079b9 */ /* 0x0005e40008000000 */
[----:B--2---:R-:W-:Y:S01]  /*7460*/  NOP ;  /* 0x0000000000007918 */ /* 0x004fe20000000000 */
.L_x_108:
[----:B------:R-:W-:Y:S05]  /*7470*/  @!P0 BRA `(.L_x_109) ;  /* 0x0000000000188947 */ /* 0x000fea0003800000 */
[----:B------:R-:W2:Y:S02]  /*7480*/  LDC.64 R2, c[0x0][0x590] ;  /* 0x00016400ff027b82 */ /* 0x000ea40000000a00 */
[----:B--2---:R-:W-:-:S06]  /*7490*/  IMAD.WIDE R2, R18, 0x8, R2 ;  /* 0x0000000812027825 */ /* 0x004fcc00078e0202 */
[----:B------:R-:W2:Y:S04]  /*74a0*/  LDG.E.64 R2, desc[UR56][R2.64] ;  /* 0x0000003802027981 */ /* 0x000ea8000c1e1b00 */
[----:B--2---:R-:W2:Y:S02]  /*74b0*/  LD.E R8, desc[UR56][R2.64] ;  /* 0x0000003802087980 */ /* 0x004ea4000c101900 */
[----:B--2---:R-:W-:Y:S01]  /*74c0*/  FSETP.NEU.AND P0, PT, R8, RZ, PT ;  /* 0x000000ff0800720b */ /* 0x004fe20003f0d000 */
[----:B------:R-:W-:-:S12]  /*74d0*/  BRA `(.L_x_110) ;  /* 0x0000000000247947 */ /* 0x000fd80003800000 */
.L_x_109:
[----:B------:R-:W-:Y:S02]  /*74e0*/  ISETP.NE.U32.AND P1, PT, RZ, UR22, PT ;  /* 0x00000016ff007c0c */ /* 0x000fe4000bf25070 */
[----:B------:R-:W-:Y:S02]  /*74f0*/  FSETP.NEU.AND P0, PT, RZ, UR28, PT ;  /* 0x0000001cff007c0b */ /* 0x000fe4000bf0d000 */
[----:B------:R-:W-:-:S13]  /*7500*/  ISETP.NE.AND.EX P1, PT, RZ, UR23, PT, P1 ;  /* 0x00000017ff007c0c */ /* 0x000fda000bf25310 */
[----:B------:R-:W-:Y:S05]  /*7510*/  @!P1 BRA `(.L_x_110) ;  /* 0x0000000000149947 */ /* 0x000fea0003800000 */
[----:B------:R-:W2:Y:S01]  /*7520*/  LDC.64 R2, c[0x0][0x588] ;  /* 0x00016200ff027b82 */ /* 0x000ea20000000a00 */
[----:B------:R-:W-:-:S04]  /*7530*/  IMAD R9, R18, UR27, RZ ;  /* 0x0000001b12097c24 */ /* 0x000fc8000f8e02ff */
[----:B--2---:R-:W-:-:S06]  /*7540*/  IMAD.WIDE R2, R9, 0x4, R2 ;  /* 0x0000000409027825 */ /* 0x004fcc00078e0202 */
[----:B------:R-:W2:Y:S02]  /*7550*/  LDG.E R2, desc[UR56][R2.64] ;  /* 0x0000003802027981 */ /* 0x000ea4000c1e1900 */
[----:B--2---:R-:W-:-:S13]  /*7560*/  FSETP.NEU.AND P0, PT, R2, RZ, PT ;  /* 0x000000ff0200720b */ /* 0x004fda0003f0d000 */
.L_x_110:
[----:B------:R-:W-:Y:S01]  /*7570*/  UISETP.NE.AND UP0, UPT, UR26, 0x3, UPT ;  /* 0x000000031a00788c */ /* 0x000fe2000bf05270 */
[----:B------:R-:W-:-:S05]  /*7580*/  ELECT P1, URZ, PT ;  /* 0x00000000003f782f */ /* 0x000fca0003820000 */
[----:B------:R-:W-:Y:S02]  /*7590*/  PLOP3.LUT P2, PT, PT, PT, UP0, 0x80, 0x0 ;  /* 0x000000000000781c */ /* 0x000fe40003f4f008 */
[----:B------:R-:W-:-:S11]  /*75a0*/  PLOP3.LUT P0, PT, P0, P1, PT, 0x2a, 0x0 ;  /* 0x000000000000781c */ /* 0x000fd60000702572 */
[----:B------:R-:W-:Y:S05]  /*75b0*/  @!P2 BRA `(.L_x_111) ;  /* 0x000000000004a947 */ /* 0x000fea0003800000 */
[----:B------:R-:W-:Y:S01]  /*75c0*/  BPT.TRAP 0x1 ;  /* 0x000000040000795c */ /* 0x000fe20000300000 */
.L_x_111:
[----:B------:R-:W-:-:S04]  /*75d0*/  SHF.L.U32 R2, R0, 0x1f, RZ ;  /* 0x0000001f00027819 */ /* 0x000fc800000006ff */
[----:B------:R-:W2:Y:S02]  /*75e0*/  SYNCS.PHASECHK.TRANS64.TRYWAIT P1, [UR5+0x38500], R2 ;  /* 0x03850002ff0075a7 */ /* 0x000ea40008020145 */
[----:B--2---:R-:W-:Y:S05]  /*75f0*/  @!P1 BRA `(.L_x_112) ;  /* 0x00000050001c9947 */ /* 0x004fea0003800000 */
.L_x_234:
[----:B------:R-:W-:Y:S04]  /*7600*/  BSSY B0, `(.L_x_113) ;  /* 0x0000010000007945 */ /* 0x000fe80003800000 */
[----:B------:R-:W-:Y:S05]  /*7610*/  @P0 BRA `(.L_x_114) ;  /* 0x0000000000380947 */ /* 0x000fea0003800000 */
[----:B------:R-:W-:Y:S02]  /*7620*/  UIADD3 UR8, UR5, 0x30000, URZ ;  /* 0x0003000005087890 */ /* 0x000fe4000fffe03f */
[----:B------:R-:W-:Y:S02]  /*7630*/  UIADD3 UR9, UR5, 0x384e0, URZ ;  /* 0x000384e005097890 */ /* 0x000fe4000fffe03f */
[----:B------:R-:W-:Y:S02]  /*7640*/  UIADD3 UR14, UR10, 0x40, URZ ;  /* 0x000000400a0e7890 */ /* 0x000fe4000fffe03f */
[----:B------:R-:W-:Y:S01]  /*7650*/  UIADD3 UR12, UR5, 0x31000, URZ ;  /* 0x00031000050c7890 */ /* 0x000fe2000fffe03f */
[----:B------:R-:W-:Y:S01]  /*7660*/  UMOV UR16, 0x0 ;  /* 0x0000000000107882 */ /* 0x000fe20000000000 */
[----:B------:R-:W-:Y:S01]  /*7670*/  UMOV UR17, 0x10000000 ;  /* 0x1000000000117882 */ /* 0x000fe20000000000 */
[----:B------:R-:W-:Y:S01]  /*7680*/  UMOV UR15, UR11 ;  /* 0x0000000b000f7c82 */ /* 0x000fe20008000000 */
[----:B------:R-:W-:Y:S01]  /*7690*/  UMOV UR13, UR9 ;  /* 0x00000009000d7c82 */ /* 0x000fe20008000000 */
[----:B------:R3:W-:Y:S04]  /*76a0*/  UTMALDG.2D [UR8], [UR6], desc[UR16] ;  /* 0x00001008060075b4 */ /* 0x0007e80008009000 */
[----:B------:R3:W-:Y:S02]  /*76b0*/  UTMALDG.2D [UR12], [UR6], desc[UR16] ;  /* 0x0000100c060075b4 */ /* 0x0007e40008009000 */
[----:B---3--:R-:W-:Y:S05]  /*76c0*/  @!P2 BRA `(.L_x_115) ;  /* 0x000000000004a947 */ /* 0x008fea0003800000 */
[----:B------:R-:W-:Y:S01]  /*76d0*/  BPT.TRAP 0x1 ;  /* 0x000000040000795c */ /* 0x000fe20000300000 */
.L_x_115:
[----:B--2---:R-:W2:Y:S02]  /*76e0*/  LDC R3, c[0x0][0x828] ;  /* 0x00020a00ff037b82 */ /* 0x004ea40000000800 */
[----:B--2---:R3:W-:Y:S02]  /*76f0*/  SYNCS.ARRIVE.TRANS64.RED.A0TR RZ, [UR5+0x384e0], R3 ;  /* 0x0384e003ffff79a7 */ /* 0x0047e40008300405 */
.L_x_114:
[----:B------:R-:W-:Y:S05]  /*7700*/  BSYNC B0 ;  /* 0x0000000000007941 */ /* 0x000fea0003800000 */
.L_x_113:
[----:B------:R-:W-:Y:S05]  /*7710*/  @!P2 BRA `(.L_x_116) ;  /* 0x000000000004a947 */ /* 0x000fea0003800000 */
[----:B------:R-:W-:Y:S01]  /*7720*/  BPT.TRAP 0x1 ;  /* 0x000000040000795c */ /* 0x000fe20000300000 */
.L_x_116:
[----:B------:R-:W-:-:S04]  /*7730*/  UIADD3 UR8, UR5, 0x384e0, URZ ;  /* 0x000384e005087890 */ /* 0x000fc8000fffe03f */
[----:B------:R-:W-:-:S09]  /*7740*/  UPRMT UR8, UR41, 0x654, UR8 ;  /* 0x0000065429087896 */ /* 0x000fd20008000008 */
[----:B------:R-:W-:Y:S01]  /*7750*/  SYNCS.ARRIVE.TRANS64.RED.A1T0 RZ, [UR8], RZ ;  /* 0x000000ffffff79a7 */ /* 0x000fe20008100408 */
[----:B------:R-:W-:Y:S05]  /*7760*/  @!P2 BRA `(.L_x_117) ;  /* 0x000000000004a947 */ /* 0x000fea0003800000 */
[----:B------:R-:W-:Y:S01]  /*7770*/  BPT.TRAP 0x1 ;  /* 0x000000040000795c */ /* 0x000fe20000300000 */
.L_x_117:
[----:B------:R-:W4:Y:S02]  /*7780*/  SYNCS.PHASECHK.TRANS64.TRYWAIT P1, [UR5+0x38508], R2 ;  /* 0x03850802ff0075a7 */ /* 0x000f240008020145 */
[----:B----4-:R-:W-:Y:S05]  /*7790*/  @!P1 BRA `(.L_x_118) ;  /* 0x0000004c00cc9947 */ /* 0x010fea0003800000 */
.L_x_235:
[----:B------:R-:W-:Y:S04]  /*77a0*/  BSSY B0, `(.L_x_119) ;  /* 0x0000012000007945 */ /* 0x000fe80003800000 */
[----:B------:R-:W-:Y:S05]  /*77b0*/  @P0 BRA `(.L_x_120) ;  /* 0x0000000000400947 */ /* 0x000fea0003800000 */
[----:B------:R-:W-:Y:S02]  /*77c0*/  UIADD3 UR19, UR11, 0x20, URZ ;  /* 0x000000200b137890 */ /* 0x000fe4000fffe03f */
        /* <DEDUP_REMOVED lines=8> */
[----:B------:R-:W-:Y:S01]  /*7850*/  UMOV UR15, UR19 ;  /* 0x00000013000f7c82 */ /* 0x000fe20008000000 */
[----:B------:R4:W-:Y:S03]  /*7860*/  UTMALDG.2D [UR16], [UR6], desc[UR8] ;  /* 0x00000810060075b4 */ /* 0x0009e60008009000 */
[----:B------:R4:W-:Y:S02]  /*7870*/  UTMALDG.2D [UR12], [UR6], desc[UR8] ;  /* 0x0000080c060075b4 */ /* 0x0009e40008009000 */
[----:B----4-:R-:W-:Y:S05]  /*7880*/  @!P2 BRA `(.L_x_121) ;  /* 0x000000000004a947 */ /* 0x010fea0003800000 */
[----:B------:R-:W-:Y:S01]  /*7890*/  BPT.TRAP 0x1 ;  /* 0x000000040000795c */ /* 0x000fe20000300000 */
.L_x_121:
[----:B--23--:R-:W2:Y:S02]  /*78a0*/  LDC R3, c[0x0][0x828] ;  /* 0x00020a00ff037b82 */ /* 0x00cea40000000800 */
[----:B--2---:R4:W-:Y:S02]  /*78b0*/  SYNCS.ARRIVE.TRANS64.RED.A0TR RZ, [UR5+0x384e8], R3 ;  /* 0x0384e803ffff79a7 */ /* 0x0049e40008300405 */
.L_x_120:
[----:B------:R-:W-:Y:S05]  /*78c0*/  BSYNC B0 ;  /* 0x0000000000007941 */ /* 0x000fea0003800000 */
.L_x_119:
[----:B------:R-:W-:Y:S05]  /*78d0*/  @!P2 BRA `(.L_x_122) ;  /* 0x000000000004a947 */ /* 0x000fea0003800000 */
[----:B------:R-:W-:Y:S01]  /*78e0*/  BPT.TRAP 0x1 ;  /* 0x000000040000795c */ /* 0x000fe20000300000 */
.L_x_122:
[----:B------:R-:W-:-:S04]  /*78f0*/  UIADD3 UR8, UR5, 0x384e8, URZ ;  /* 0x000384e805087890 */ /* 0x000fc8000fffe03f */
[----:B------:R-:W-:-:S09]  /*7900*/  UPRMT UR8, UR41, 0x654, UR8 ;  /* 0x0000065429087896 */ /* 0x000fd20008000008 */
[----:B------:R-:W-:Y:S01]  /*7910*/  SYNCS.ARRIVE.TRANS64.RED.A1T0 RZ, [UR8], RZ ;  /* 0x000000ffffff79a7 */ /* 0x000fe20008100408 */
[----:B------:R-:W-:Y:S05]  /*7920*/  @!P2 BRA `(.L_x_123) ;  /* 0x000000000004a947 */ /* 0x000fea0003800000 */
[----:B------:R-:W-:Y:S01]  /*7930*/  BPT.TRAP 0x1 ;  /* 0x000000040000795c */ /* 0x000fe20000300000 */
.L_x_123:
[----:B------:R-:W5:Y:S02]  /*7940*/  SYNCS.PHASECHK.TRANS64.TRYWAIT P1, [UR5+0x38510], R2 ;  /* 0x03851002ff0075a7 */ /* 0x000f640008020145 */
[----:B-----5:R-:W-:Y:S05]  /*7950*/  @!P1 BRA `(.L_x_124) ;  /* 0x0000004c00749947 */ /* 0x020fea0003800000 */
.L_x_236:
        /* <DEDUP_REMOVED lines=14> */
[----:B-1----:R-:W-:Y:S05]  /*7a40*/  @!P2 BRA `(.L_x_127) ;  /* 0x000000000004a947 */ /* 0x002fea0003800000 */
[----:B------:R-:W-:Y:S01]  /*7a50*/  BPT.TRAP 0x1 ;  /* 0x000000040000795c */ /* 0x000fe20000300000 */
.L_x_127:
[----:B--234-:R-:W1:Y:S02]  /*7a60*/  LDC R3, c[0x0][0x828] ;  /* 0x00020a00ff037b82 */ /* 0x01ce640000000800 */
[----:B-1----:R1:W-:Y:S02]  /*7a70*/  SYNCS.ARRIVE.TRANS64.RED.A0TR RZ, [UR5+0x384f0], R3 ;  /* 0x0384f003ffff79a7 */ /* 0x0023e40008300405 */
.L_x_126:
[----:B------:R-:W-:Y:S05]  /*7a80*/  BSYNC B0 ;  /* 0x0000000000007941 */ /* 0x000fea0003800000 */
.L_x_125:
[----:B------:R-:W-:Y:S05]  /*7a90*/  @!P2 BRA `(.L_x_128) ;  /* 0x000000000004a947 */ /* 0x000fea0003800000 */
[----:B------:R-:W-:Y:S01]  /*7aa0*/  BPT.TRAP 0x1 ;  /* 0x000000040000795c */ /* 0x000fe20000300000 */
.L_x_128:
[----:B------:R-:W-:-:S04]  /*7ab0*/  UIADD3 UR8, UR5, 0x384f0, URZ ;  /* 0x000384f005087890 */ /* 0x000fc8000fffe03f */
[----:B------:R-:W-:-:S09]  /*7ac0*/  UPRMT UR8, UR41, 0x654, UR8 ;  /* 0x0000065429087896 */ /* 0x000fd20008000008 */
[----:B------:R-:W-:Y:S01]  /*7ad0*/  SYNCS.ARRIVE.TRANS64.RED.A1T0 RZ, [UR8], RZ ;  /* 0x000000ffffff79a7 */ /* 0x000fe20008100408 */
[----:B------:R-:W-:Y:S05]  /*7ae0*/  @!P2 BRA `(.L_x_129) ;  /* 0x000000000004a947 */ /* 0x000fea0003800000 */
[----:B------:R-:W-:Y:S01]  /*7af0*/  BPT.TRAP 0x1 ;  /* 0x000000040000795c */ /* 0x000fe20000300000 */
.L_x_129:
[----:B------:R-:W5:Y:S02]  /*7b00*/  SYNCS.PHASECHK.TRANS64.TRYWAIT P1, [UR5+0x38518], R2 ;  /* 0x03851802ff0075a7 */ /* 0x000f640008020145 */
[----:B-----5:R-:W-:Y:S05]  /*7b10*/  @!P1 BRA `(.L_x_130) ;  /* 0x0000004c001c9947 */ /* 0x020fea0003800000 */
.L_x_237:
        /* <DEDUP_REMOVED lines=16> */
.L_x_133:
[----:B--2---:R-:W1:Y:S02]  /*7c20*/  LDC R2, c[0x0][0x828] ;  /* 0x00020a00ff027b82 */ /* 0x004e640000000800 */
[----:B-1----:R1:W-:Y:S02]  /*7c30*/  SYNCS.ARRIVE.TRANS64.RED.A0TR RZ, [UR5+0x384f8], R2 ;  /* 0x0384f802ffff79a7 */ /* 0x0023e40008300405 */
.L_x_132:
[----:B------:R-:W-:Y:S05]  /*7c40*/  BSYNC B0 ;  /* 0x0000000000007941 */ /* 0x000fea0003800000 */
.L_x_131:
[----:B------:R-:W-:Y:S05]  /*7c50*/  @!P2 BRA `(.L_x_134) ;  /* 0x000000000004a947 */ /* 0x000fea0003800000 */
[----:B------:R-:W-:Y:S01]  /*7c60*/  BPT.TRAP 0x1 ;  /* 0x000000040000795c */ /* 0x000fe20000300000 */
.L_x_134:
[----:B-1----:R-:W-:Y:S01]  /*7c70*/  ISETP.NE.AND P0, PT, R7, RZ, PT ;  /* 0x000000ff0700720c */ /* 0x002fe20003f05270 */
[----:B------:R-:W-:Y:S01]  /*7c80*/  UIADD3 UR8, UR5, 0x384f8, URZ ;  /* 0x000384f805087890 */ /* 0x000fe2000fffe03f */
[CC--:B------:R-:W-:Y:S02]  /*7c90*/  ISETP.NE.AND P3, PT, R18.reuse, R6.reuse, PT ;  /* 0x000000061200720c */ /* 0x0c0fe40003f65270 */
[----:B------:R-:W-:Y:S01]  /*7ca0*/  ISETP.EQ.OR P0, PT, R18, R6, !P0 ;  /* 0x000000061200720c */ /* 0x000fe20004702670 */
[----:B------:R-:W-:Y:S01]  /*7cb0*/  UPRMT UR8, UR41, 0x654, UR8 ;  /* 0x0000065429087896 */ /* 0x000fe20008000008 */
[----:B------:R-:W-:-:S08]  /*7cc0*/  LOP3.LUT R0, R0, 0x1, RZ, 0x3c, !PT ;  /* 0x0000000100007812 */ /* 0x000fd000078e3cff */
[----:B------:R-:W-:Y:S03]  /*7cd0*/  SYNCS.ARRIVE.TRANS64.RED.A1T0 RZ, [UR8], RZ ;  /* 0x000000ffffff79a7 */ /* 0x000fe60008100408 */
[----:B------:R-:W-:Y:S05]  /*7ce0*/  @P0 BRA `(.L_x_135) ;  /* 0x0000000400040947 */ /* 0x000fea0003800000 */
[----:B------:R-:W-:Y:S01]  /*7cf0*/  ELECT P0, URZ, PT ;  /* 0x00000000003f782f */ /* 0x000fe20003800000 */
[----:B------:R-:W-:-:S12]  /*7d00*/  BSSY B0, `(.L_x_136) ;  /* 0x0000032000007945 */ /* 0x000fd80003800000 */
[----:B------:R-:W-:Y:S05]  /*7d10*/  @!P0 BRA `(.L_x_137) ;  /* 0x0000000000c08947 */ /* 0x000fea0003800000 */
[----:B--234-:R-:W1:Y:S08]  /*7d20*/  LDC.64 R2, c[0x0][0x290] ;  /* 0x0000a400ff027b82 */ /* 0x01ce700000000a00 */
[----:B------:R-:W2:Y:S08]  /*7d30*/  LDC.64 R14, c[0x0][0x808] ;  /* 0x00020200ff0e7b82 */ /* 0x000eb00000000a00 */
[----:B------:R-:W3:Y:S01]  /*7d40*/  LDC.64 R16, c[0x0][0x810] ;  /* 0x00020400ff107b82 */ /* 0x000ee20000000a00 */
[----:B-1----:R-:W-:-:S05]  /*7d50*/  IMAD.WIDE R2, R6, 0xc, R2 ;  /* 0x0000000c06027825 */ /* 0x002fca00078e0202 */
[----:B------:R1:W5:Y:S04]  /*7d60*/  LDG.E R10, desc[UR56][R2.64] ;  /* 0x00000038020a7981 */ /* 0x000368000c1e1900 */
[----:B------:R1:W5:Y:S01]  /*7d70*/  LDG.E R13, desc[UR56][R2.64+0x4] ;  /* 0x00000438020d7981 */ /* 0x000362000c1e1900 */
[----:B--2---:R-:W-:Y:S02]  /*7d80*/  ISETP.NE.U32.AND P0, PT, R14, RZ, PT ;  /* 0x000000ff0e00720c */ /* 0x004fe40003f05070 */
[----:B------:R-:W-:Y:S02]  /*7d90*/  SHF.R.S32.HI R8, RZ, 0x1f, R6 ;  /* 0x0000001fff087819 */ /* 0x000fe40000011406 */
[----:B------:R-:W-:Y:S02]  /*7da0*/  ISETP.NE.AND.EX P0, PT, R15, RZ, PT, P0 ;  /* 0x000000ff0f00720c */ /* 0x000fe40003f05300 */
[----:B---3--:R-:W-:-:S04]  /*7db0*/  ISETP.NE.U32.AND P1, PT, R16, RZ, PT ;  /* 0x000000ff1000720c */ /* 0x008fc80003f25070 */
[----:B------:R-:W-:-:S07]  /*7dc0*/  ISETP.NE.AND.EX P1, PT, R17, RZ, PT, P1 ;  /* 0x000000ff1100720c */ /* 0x000fce0003f25310 */
[----:B-1----:R-:W-:Y:S06]  /*7dd0*/  @!P0 BRA `(.L_x_138) ;  /* 0x0000000000108947 */ /* 0x002fec0003800000 */
[----:B------:R-:W-:-:S04]  /*7de0*/  LEA R2, P0, R6, R14, 0x3 ;  /* 0x0000000e06027211 */ /* 0x000fc800078018ff */
[----:B------:R-:W-:-:S06]  /*7df0*/  LEA.HI.X R3, R6, R15, R8, 0x3, P0 ;  /* 0x0000000f06037211 */ /* 0x000fcc00000f1c08 */
[----:B------:R-:W2:Y:S04]  /*7e00*/  LDG.E.64 R2, desc[UR56][R2.64] ;  /* 0x0000003802027981 */ /* 0x000ea8000c1e1b00 */
[----:B--2---:R1:W-:Y:S02]  /*7e10*/  STS.64 [UR24], R2 ;  /* 0x00000002ff007988 */ /* 0x0043e40008000a18 */
.L_x_138:
[----:B------:R-:W-:Y:S05]  /*7e20*/  @!P1 BRA `(.L_x_137) ;  /* 0x00000000007c9947 */ /* 0x000fea0003800000 */
[----:B-1----:R-:W-:-:S04]  /*7e30*/  LEA R2, P0, R6, R16, 0x3 ;  /* 0x0000001006027211 */ /* 0x002fc800078018ff */
[----:B------:R-:W-:Y:S02]  /*7e40*/  LEA.HI.X R3, R6, R17, R8, 0x3, P0 ;  /* 0x0000001106037211 */ /* 0x000fe400000f1c08 */
[----:B------:R-:W1:Y:S04]  /*7e50*/  LDS R8, [UR24+0x1c] ;  /* 0x00001c18ff087984 */ /* 0x000e680008000800 */
[----:B------:R-:W2:Y:S01]  /*7e60*/  LDG.E.64 R2, desc[UR56][R2.64] ;  /* 0x0000003802027981 */ /* 0x000ea2000c1e1b00 */
        /* <DEDUP_REMOVED lines=13> */
[----:B------:R1:W-:Y:S04]  /*7f40*/  STS [UR24+0x1c], R8 ;  /* 0x00001c08ff007988 */ /* 0x0003e80008000818 */
[----:B------:R-:W2:Y:S01]  /*7f50*/  LDS R11, [UR24+0x1c] ;  /* 0x00001c18ff0b7984 */ /* 0x000ea20008000800 */
[----:B-1---5:R-:W-:Y:S01]  /*7f60*/  VIADD R8, R10, 0xffffffff ;  /* 0xffffffff0a087836 */ /* 0x022fe20000000000 */
[----:B--2---:R-:W-:-:S05]  /*7f70*/  LOP3.LUT R11, R11, 0xf0, RZ, 0xb8, !PT ;  /* 0x000000f00b0b7812 */ /* 0x004fca00078eb8ff */
[----:B------:R1:W-:Y:S04]  /*7f80*/  STS [UR24+0x1c], R11 ;  /* 0x00001c0bff007988 */ /* 0x0003e80008000818 */
[----:B------:R-:W2:Y:S01]  /*7f90*/  LDS R9, [UR24+0x1c] ;  /* 0x00001c18ff097984 */ /* 0x000ea20008000800 */
[----:B-1----:R-:W-:Y:S02]  /*7fa0*/  CS2R R10, SRZ ;  /* 0x00000000000a7805 */ /* 0x002fe4000001ff00 */
[----:B--2---:R-:W-:Y:S01]  /*7fb0*/  LOP3.LUT R17, R9, 0xf00, RZ, 0xb8, !PT ;  /* 0x00000f0009117812 */ /* 0x004fe200078eb8ff */
[----:B------:R-:W-:-:S04]  /*7fc0*/  VIADD R9, R13, 0xffffffff ;  /* 0xffffffff0d097836 */ /* 0x000fc80000000000 */
[----:B------:R-:W-:Y:S04]  /*7fd0*/  STS.64 [UR24+0x18], R16 ;  /* 0x00001810ff007988 */ /* 0x000fe80008000a18 */
[----:B------:R-:W1:Y:S04]  /*7fe0*/  LDS R15, [UR24+0x1c] ;  /* 0x00001c18ff0f7984 */ /* 0x000e680008000800 */
[----:B------:R2:W-:Y:S01]  /*7ff0*/  STS.128 [UR24+0x20], R8 ;  /* 0x00002008ff007988 */ /* 0x0005e20008000c18 */
[----:B-1----:R-:W-:-:S05]  /*8000*/  LOP3.LUT R2, R15, 0xf000, RZ, 0xb8, !PT ;  /* 0x0000f0000f027812 */ /* 0x002fca00078eb8ff */
[----:B------:R2:W-:Y:S02]  /*8010*/  STS [UR24+0x1c], R2 ;  /* 0x00001c02ff007988 */ /* 0x0005e40008000818 */
.L_x_137:
[----:B------:R-:W-:Y:S05]  /*8020*/  BSYNC B0 ;  /* 0x0000000000007941 */ /* 0x000fea0003800000 */
.L_x_136:
[----:B-12---:R-:W1:Y:S01]  /*8030*/  S2R R2, SR_LANEID ;  /* 0x0000000000027919 */ /* 0x006e620000000000 */
[----:B------:R-:W-:Y:S01]  /*8040*/  NOP ;  /* 0x0000000000007918 */ /* 0x000fe20000000000 */
[----:B------:R-:W-:Y:S01]  /*8050*/  ELECT P0, URZ, PT ;  /* 0x00000000003f782f */ /* 0x000fe20003800000 */
[----:B------:R-:W-:Y:S01]  /*8060*/  BSSY B0, `(.L_x_139) ;  /* 0x0000008000007945 */ /* 0x000fe20003800000 */
[----:B-1----:R-:W-:-:S05]  /*8070*/  IMAD.SHL.U32 R8, R2, 0x4, RZ ;  /* 0x0000000402087824 */ /* 0x002fca00078e00ff */
[----:B------:R1:W2:Y:S01]  /*8080*/  LDS R9, [R8+UR24] ;  /* 0x0000001808097984 */ /* 0x0002a20008000800 */
[----:B------:R-:W-:-:S05]  /*8090*/  IADD3 R2, P1, R8, UR6, RZ ;  /* 0x0000000608027c10 */ /* 0x000fca000ff3e0ff */
[----:B---34-:R-:W-:Y:S01]  /*80a0*/  IMAD.X R3, RZ, RZ, UR7, P1 ;  /* 0x00000007ff037e24 */ /* 0x018fe200088e06ff */
[----:B------:R-:W-:Y:S07]  /*80b0*/  @!P0 BRA `(.L_x_140) ;  /* 0x0000000000088947 */ /* 0x000fee0003800000 */
[----:B------:R0:W-:Y:S01]  /*80c0*/  UTMACMDFLUSH ;  /* 0x00000000000079b7 */ /* 0x0001e20000000000 */
[----:B------:R-:W-:-:S04]  /*80d0*/  DEPBAR.LE SB0, 0x0 ;  /* 0x000080000000791a */ /* 0x000fc80000000000 */
.L_x_140:
[----:B------:R-:W-:Y:S05]  /*80e0*/  BSYNC B0 ;  /* 0x0000000000007941 */ /* 0x000fea0003800000 */
.L_x_139:
[----:B--2---:R2:W5:Y:S02]  /*80f0*/  ATOMG.E.EXCH.STRONG.GPU PT, RZ, [R2], R9 ;  /* 0x0000000902ff73a8 */ /* 0x00456400041ee100 */
.L_x_135:
[----:B------:R-:W-:Y:S01]  /*8100*/  UIADD3 UR4, UR4, 0x1, URZ ;  /* 0x0000000104047890 */ /* 0x000fe2000fffe03f */
[----:B------:R-:W-:Y:S01]  /*8110*/  ISETP.NE.AND P0, PT, R7, RZ, PT ;  /* 0x000000ff0700720c */ /* 0x000fe20003f05270 */
[----:B------:R-:W-:Y:S01]  /*8120*/  IMAD.MOV.U32 R16, RZ, RZ, R4 ;  /* 0x000000ffff107224 */ /* 0x000fe200078e0004 */
[----:B--2---:R-:W-:Y:S01]  /*8130*/  SEL R2, RZ, 0x1, !P3 ;  /* 0x00000001ff027807 */ /* 0x004fe20005800000 */
[----:B------:R-:W-:Y:S01]  /*8140*/  UISETP.NE.AND UP0, UPT, UR4, 0x8, UPT ;  /* 0x000000080400788c */ /* 0x000fe2000bf05270 */
[----:B------:R-:W-:Y:S02]  /*8150*/  IMAD.MOV.U32 R17, RZ, RZ, R5 ;  /* 0x000000ffff117224 */ /* 0x000fe400078e0005 */
[----:B------:R-:W-:Y:S01]  /*8160*/  IMAD.MOV.U32 R18, RZ, RZ, R6 ;  /* 0x000000ffff127224 */ /* 0x000fe200078e0006 */
[----:B------:R-:W-:Y:S02]  /*8170*/  USEL UR8, URZ, 0x1, UP0 ;  /* 0x000000013f087887 */ /* 0x000fe40008000000 */
[----:B------:R-:W-:-:S04]  /*8180*/  USEL UR4, UR4, URZ, UP0 ;  /* 0x0000003f04047287 */ /* 0x000fc80008000000 */
[----:B------:R-:W-:Y:S01]  /*8190*/  LOP3.LUT R12, R12, UR8, RZ, 0x3c, !PT ;  /* 0x000000080c0c7c12 */ /* 0x000fe2000f8e3cff */
[----:B------:R-:W-:Y:S07]  /*81a0*/  @P0 BRA `(.L_x_141) ;  /* 0xfffffff000300947 */ /* 0x000fee000383ffff */
[----:B-----5:R-:W-:Y:S01]  /*81b0*/  ELECT P0, URZ, PT ;  /* 0x00000000003f782f */ /* 0x020fe20003800000 */
[----:B------:R-:W-:-:S12]  /*81c0*/  BSSY B0, `(.L_x_142) ;  /* 0x0000017000007945 */ /* 0x000fd80003800000 */
[----:B------:R-:W-:Y:S05]  /*81d0*/  @!P0 BRA `(.L_x_143) ;  /* 0x0000000000548947 */ /* 0x000fea0003800000 */
[----:B------:R-:W-:Y:S05]  /*81e0*/  @!P2 BRA `(.L_x_144) ;  /* 0x000000000004a947 */ /* 0x000fea0003800000 */
[----:B------:R-:W-:Y:S01]  /*81f0*/  BPT.TRAP 0x1 ;  /* 0x000000040000795c */ /* 0x000fe20000300000 */
.L_x_144:
[----:B------:R-:W-:-:S04]  /*8200*/  SHF.L.U32 R2, R0, 0x1f, RZ ;  /* 0x0000001f00027819 */ /* 0x000fc800000006ff */
[----:B------:R-:W2:Y:S02]  /*8210*/  SYNCS.PHASECHK.TRANS64.TRYWAIT P0, [UR5+0x38500], R2 ;  /* 0x03850002ff0075a7 */ /* 0x000ea40008000145 */
[----:B--2---:R-:W-:Y:S05]  /*8220*/  @!P0 BRA `(.L_x_145) ;  /* 0x0000004400708947 */ /* 0x004fea0003800000 */
.L_x_238:
[----:B------:R-:W-:Y:S05]  /*8230*/  @!P2 BRA `(.L_x_146) ;  /* 0x000000000004a947 */ /* 0x000fea0003800000 */
[----:B------:R-:W-:Y:S01]  /*8240*/  BPT.TRAP 0x1 ;  /* 0x000000040000795c */ /* 0x000fe20000300000 */
.L_x_146:
[----:B------:R-:W5:Y:S02]  /*8250*/  SYNCS.PHASECHK.TRANS64.TRYWAIT P0, [UR5+0x38508], R2 ;  /* 0x03850802ff0075a7 */ /* 0x000f640008000145 */
[----:B-----5:R-:W-:Y:S05]  /*8260*/  @!P0 BRA `(.L_x_147) ;  /* 0x0000004400788947 */ /* 0x020fea0003800000 */
.L_x_239:
[----:B------:R-:W-:Y:S05]  /*8270*/  @!P2 BRA `(.L_x_148) ;  /* 0x000000000004a947 */ /* 0x000fea0003800000 */
[----:B------:R-:W-:Y:S01]  /*8280*/  BPT.TRAP 0x1 ;  /* 0x000000040000795c */ /* 0x000fe20000300000 */
.L_x_148:
[----:B------:R-:W5:Y:S02]  /*8290*/  SYNCS.PHASECHK.TRANS64.TRYWAIT P0, [UR5+0x38510], R2 ;  /* 0x03851002ff0075a7 */ /* 0x000f640008000145 */
[----:B-----5:R-:W-:Y:S05]  /*82a0*/  @!P0 BRA `(.L_x_149) ;  /* 0x0000004400808947 */ /* 0x020fea0003800000 */
.L_x_240:
[----:B------:R-:W-:Y:S05]  /*82b0*/  @!P2 BRA `(.L_x_150) ;  /* 0x000000000004a947 */ /* 0x000fea0003800000 */
[----:B------:R-:W-:Y:S01]  /*82c0*/  BPT.TRAP 0x1 ;  /* 0x000000040000795c */ /* 0x000fe20000300000 */
.L_x_150:
[----:B--2---:R-:W-:Y:S01]  /*82d0*/  SHF.L.U32 R2, R0, 0x1f, RZ ;  /* 0x0000001f00027819 */ /* 0x004fe200000006ff */
[----:B---34-:R-:W-:-:S04]  /*82e0*/  IMAD.U32 R3, RZ, RZ, UR5 ;  /* 0x00000005ff037e24 */ /* 0x018fc8000f8e00ff */
[----:B------:R2:W3:Y:S03]  /*82f0*/  SYNCS.PHASECHK.TRANS64.TRYWAIT P0, [R3+URZ+0x38518], R2 ;  /* 0x03851802030075a7 */ /* 0x0004e6000800017f */
[----:B---3--:R-:W-:Y:S05]  /*8300*/  @!P0 NANOSLEEP.SYNCS 0x989680 ;  /* 0x009896800000895d */ /* 0x008fea0003900000 */
[----:B------:R-:W3:Y:S02]  /*8310*/  @!P0 SYNCS.PHASECHK.TRANS64 P0, [R3+URZ+0x38518], R2 ;  /* 0x03851802030085a7 */ /* 0x000ee4000800007f */
[----:B---3--:R-:W-:Y:S05]  /*8320*/  @!P0 BRA `(.L_x_150) ;  /* 0xfffffffc00e88947 */ /* 0x008fea000383ffff */
.L_x_143:
[----:B------:R-:W-:Y:S05]  /*8330*/  BSYNC B0 ;  /* 0x0000000000007941 */ /* 0x000fea0003800000 */
.L_x_142:
[----:B------:R-:W-:Y:S05]  /*8340*/  EXIT ;  /* 0x000000000000794d */ /* 0x000fea0003800000 */
.L_x_96:
[----:B------:R-:W1:Y:S01]  /*8350*/  S2UR UR4, SR_CTAID.Y ;  /* 0x00000000000479c3 */ /* 0x000e620000002600 */
[----:B------:R-:W3:Y:S01]  /*8360*/  S2R R32, SR_LANEID ;  /* 0x0000000000207919 */ /* 0x000ee20000000000 */
[----:B------:R-:W-:Y:S01]  /*8370*/  ELECT P0, URZ, PT ;  /* 0x00000000003f782f */ /* 0x000fe20003800000 */
[----:B------:R-:W-:Y:S01]  /*8380*/  BSSY B0, `(.L_x_151) ;  /* 0x0000037000007945 */ /* 0x000fe20003800000 */
[----:B------:R-:W-:Y:S01]  /*8390*/  ULDC.64 UR8, c[0x0][0x508] ;  /* 0x0001420000087ab9 */ /* 0x000fe20000000a00 */
[----:B-1----:R-:W-:-:S04]  /*83a0*/  UIMAD UR4, UR4, UR39, UR40 ;  /* 0x00000027040472a4 */ /* 0x002fc8000f8e0228 */
[----:B------:R-:W-:-:S06]  /*83b0*/  UIMAD.WIDE UR8, UR4, 0x80, UR8 ;  /* 0x00000080040878a5 */ /* 0x000fcc000f8e0208 */
[----:B------:R-:W-:Y:S06]  /*83c0*/  @!P0 BRA `(.L_x_152) ;  /* 0x0000000000c88947 */ /* 0x000fec0003800000 */
[----:B------:R-:W1:Y:S01]  /*83d0*/  LDC.64 R20, c[0x0][0x300] ;  /* 0x0000c000ff147b82 */ /* 0x000e620000000a00 */
[----:B------:R-:W-:Y:S02]  /*83e0*/  UMOV UR4, 0x400 ;  /* 0x0000040000047882 */ /* 0x000fe40000000000 */
[----:B--2---:R-:W-:-:S05]  /*83f0*/  ULEA UR4, UR41, UR4, 0x18 ;  /* 0x0000000429047291 */ /* 0x004fca000f8ec03f */
[----:B------:R-:W1:Y:S08]  /*8400*/  LDC.64 R22, c[0x0][0x308] ;  /* 0x0000c200ff167b82 */ /* 0x000e700000000a00 */
[----:B------:R-:W2:Y:S08]  /*8410*/  LDC.64 R12, c[0x0][0x310] ;  /* 0x0000c400ff0c7b82 */ /* 0x000eb00000000a00 */
[----:B------:R-:W2:Y:S08]  /*8420*/  LDC.64 R14, c[0x0][0x318] ;  /* 0x0000c600ff0e7b82 */ /* 0x000eb00000000a00 */
[----:B------:R-:W4:Y:S01]  /*8430*/  LDC.64 R8, c[0x0][0x320] ;  /* 0x0000c800ff087b82 */ /* 0x000f220000000a00 */
[----:B-1----:R1:W-:Y:S07]  /*8440*/  STS.128 [UR4+0x38600], R20 ;  /* 0x03860014ff007988 */ /* 0x0023ee0008000c04 */
[----:B------:R-:W4:Y:S08]  /*8450*/  LDC.64 R10, c[0x0][0x328] ;  /* 0x0000ca00ff0a7b82 */ /* 0x000f300000000a00 */
[----:B------:R-:W5:Y:S01]  /*8460*/  LDC.64 R4, c[0x0][0x330] ;  /* 0x0000cc00ff047b82 */ /* 0x000f620000000a00 */
[----:B--2---:R2:W-:Y:S07]  /*8470*/  STS.128 [UR4+0x38610], R12 ;  /* 0x0386100cff007988 */ /* 0x0045ee0008000c04 */
[----:B------:R-:W5:Y:S01]  /*8480*/  LDC.64 R6, c[0x0][0x338] ;  /* 0x0000ce00ff067b82 */ /* 0x000f620000000a00 */
[----:B----4-:R4:W-:Y:S07]  /*8490*/  STS.128 [UR4+0x38620], R8 ;  /* 0x03862008ff007988 */ /* 0x0109ee0008000c04 */
[----:B------:R-:W3:Y:S08]  /*84a0*/  LDC.64 R28, c[0x0][0x340] ;  /* 0x0000d000ff1c7b82 */ /* 0x000ef00000000a00 */
[----:B------:R-:W3:Y:S01]  /*84b0*/  LDC.64 R30, c[0x0][0x348] ;  /* 0x0000d200ff1e7b82 */ /* 0x000ee20000000a00 */
[----:B-----5:R5:W-:Y:S07]  /*84c0*/  STS.128 [UR4+0x38630], R4 ;  /* 0x03863004ff007988 */ /* 0x020bee0008000c04 */
[----:B------:R-:W4:Y:S08]  /*84d0*/  LDC.64 R24, c[0x0][0x350] ;  /* 0x0000d400ff187b82 */ /* 0x000f300000000a00 */
[----:B------:R-:W4:Y:S08]  /*84e0*/  LDC.64 R26, c[0x0][0x358] ;  /* 0x0000d600ff1a7b82 */ /* 0x000f300000000a00 */
[----:B-1----:R-:W1:Y:S01]  /*84f0*/  LDC.64 R20, c[0x0][0x360] ;  /* 0x0000d800ff147b82 */ /* 0x002e620000000a00 */
[----:B---3--:R3:W-:Y:S07]  /*8500*/  STS.128 [UR4+0x38640], R28 ;  /* 0x0386401cff007988 */ /* 0x0087ee0008000c04 */
[----:B------:R-:W1:Y:S08]  /*8510*/  LDC.64 R22, c[0x0][0x368] ;  /* 0x0000da00ff167b82 */ /* 0x000e700000000a00 */
[----:B--2---:R-:W2:Y:S01]  /*8520*/  LDC.64 R12, c[0x0][0x370] ;  /* 0x0000dc00ff0c7b82 */ /* 0x004ea20000000a00 */
[----:B----4-:R4:W-:Y:S07]  /*8530*/  STS.128 [UR4+0x38650], R24 ;  /* 0x03865018ff007988 */ /* 0x0109ee0008000c04 */
[----:B------:R-:W2:Y:S08]  /*8540*/  LDC.64 R14, c[0x0][0x378] ;  /* 0x0000de00ff0e7b82 */ /* 0x000eb00000000a00 */
[----:B------:R-:W3:Y:S01]  /*8550*/  LDC.64 R8, c[0x0][0x400] ;  /* 0x00010000ff087b82 */ /* 0x000ee20000000a00 */
[----:B-1----:R1:W-:Y:S07]  /*8560*/  STS.128 [UR4+0x38660], R20 ;  /* 0x03866014ff007988 */ /* 0x0023ee0008000c04 */
[----:B------:R-:W3:Y:S08]  /*8570*/  LDC.64 R10, c[0x0][0x408] ;  /* 0x00010200ff0a7b82 */ /* 0x000ef00000000a00 */
[----:B-----5:R-:W5:Y:S01]  /*8580*/  LDC.64 R4, c[0x0][0x410] ;  /* 0x00010400ff047b82 */ /* 0x020f620000000a00 */
[----:B--2---:R2:W-:Y:S07]  /*8590*/  STS.128 [UR4+0x38670], R12 ;  /* 0x0386700cff007988 */ /* 0x0045ee0008000c04 */
[----:B------:R-:W5:Y:S01]  /*85a0*/  LDC.64 R6, c[0x0][0x418] ;  /* 0x00010600ff067b82 */ /* 0x000f620000000a00 */
[----:B---3--:R3:W-:Y:S07]  /*85b0*/  STS.128 [UR4+0x38680], R8 ;  /* 0x03868008ff007988 */ /* 0x0087ee0008000c04 */
[----:B------:R-:W2:Y:S08]  /*85c0*/  LDC.64 R28, c[0x0][0x420] ;  /* 0x00010800ff1c7b82 */ /* 0x000eb00000000a00 */
[----:B------:R-:W2:Y:S01]  /*85d0*/  LDC.64 R30, c[0x0][0x428] ;  /* 0x00010a00ff1e7b82 */ /* 0x000ea20000000a00 */
[----:B-----5:R5:W-:Y:S07]  /*85e0*/  STS.128 [UR4+0x38690], R4 ;  /* 0x03869004ff007988 */ /* 0x020bee0008000c04 */
[----:B----4-:R-:W4:Y:S08]  /*85f0*/  LDC.64 R24, c[0x0][0x430] ;  /* 0x00010c00ff187b82 */ /* 0x010f300000000a00 */
[----:B------:R-:W4:Y:S08]  /*8600*/  LDC.64 R26, c[0x0][0x438] ;  /* 0x00010e00ff1a7b82 */ /* 0x000f300000000a00 */
[----:B-1----:R-:W1:Y:S01]  /*8610*/  LDC.64 R20, c[0x0][0x440] ;  /* 0x00011000ff147b82 */ /* 0x002e620000000a00 */
[----:B--2---:R2:W-:Y:S07]  /*8620*/  STS.128 [UR4+0x386a0], R28 ;  /* 0x0386a01cff007988 */ /* 0x0045ee0008000c04 */
[----:B------:R-:W1:Y:S08]  /*8630*/  LDC.64 R22, c[0x0][0x448] ;  /* 0x00011200ff167b82 */ /* 0x000e700000000a00 */
[----:B------:R-:W2:Y:S01]  /*8640*/  LDC.64 R12, c[0x0][0x450] ;  /* 0x00011400ff0c7b82 */ /* 0x000ea20000000a00 */
[----:B----4-:R4:W-:Y:S07]  /*8650*/  STS.128 [UR4+0x386b0], R24 ;  /* 0x0386b018ff007988 */ /* 0x0109ee0008000c04 */
[----:B------:R-:W2:Y:S08]  /*8660*/  LDC.64 R14, c[0x0][0x458] ;  /* 0x00011600ff0e7b82 */ /* 0x000eb00000000a00 */
[----:B---3--:R-:W3:Y:S01]  /*8670*/  LDC.64 R8, c[0x0][0x460] ;  /* 0x00011800ff087b82 */ /* 0x008ee20000000a00 */
[----:B-1----:R4:W-:Y:S07]  /*8680*/  STS.128 [UR4+0x386c0], R20 ;  /* 0x0386c014ff007988 */ /* 0x0029ee0008000c04 */
[----:B------:R-:W3:Y:S08]  /*8690*/  LDC.64 R10, c[0x0][0x468] ;  /* 0x00011a00ff0a7b82 */ /* 0x000ef00000000a00 */
[----:B-----5:R-:W1:Y:S01]  /*86a0*/  LDC.64 R4, c[0x0][0x470] ;  /* 0x00011c00ff047b82 */ /* 0x020e620000000a00 */
[----:B--2---:R4:W-:Y:S07]  /*86b0*/  STS.128 [UR4+0x386d0], R12 ;  /* 0x0386d00cff007988 */ /* 0x0049ee0008000c04 */
[----:B------:R-:W1:Y:S01]  /*86c0*/  LDC.64 R6, c[0x0][0x478] ;  /* 0x00011e00ff067b82 */ /* 0x000e620000000a00 */
[----:B---3--:R4:W-:Y:S04]  /*86d0*/  STS.128 [UR4+0x386e0], R8 ;  /* 0x0386e008ff007988 */ /* 0x0089e80008000c04 */
[----:B-1----:R4:W-:Y:S02]  /*86e0*/  STS.128 [UR4+0x386f0], R4 ;  /* 0x0386f004ff007988 */ /* 0x0029e40008000c04 */
.L_x_152:
[----:B--2---:R-:W-:Y:S05]  /*86f0*/  BSYNC B0 ;  /* 0x0000000000007941 */ /* 0x004fea0003800000 */
.L_x_151:
[----:B------:R-:W-:Y:S01]  /*8700*/  ELECT P0, URZ, PT ;  /* 0x00000000003f782f */ /* 0x000fe20003800000 */
[----:B------:R-:W-:Y:S01]  /*8710*/  NOP ;  /* 0x0000000000007918 */ /* 0x000fe20000000000 */
[----:B------:R-:W-:Y:S11]  /*8720*/  BSSY B0, `(.L_x_153) ;  /* 0x000004a000007945 */ /* 0x000ff60003800000 */
[----:B------:R-:W-:Y:S05]  /*8730*/  @!P0 BRA `(.L_x_154) ;  /* 0x0000000400208947 */ /* 0x000fea0003800000 */
[C---:B----4-:R-:W-:Y:S01]  /*8740*/  IMAD.SHL.U32 R12, R18.reuse, 0x8, RZ ;  /* 0x00000008120c7824 */ /* 0x050fe200078e00ff */
[----:B------:R-:W-:Y:S01]  /*8750*/  ULDC.64 UR4, c[0x0][0x518] ;  /* 0x0001460000047ab9 */ /* 0x000fe20000000a00 */
[----:B------:R-:W-:Y:S01]  /*8760*/  SHF.L.U64.HI R3, R18, 0x3, R3 ;  /* 0x0000000312037819 */ /* 0x000fe20000010203 */
[----:B------:R-:W-:Y:S02]  /*8770*/  ULDC.64 UR6, c[0x0][0x520] ;  /* 0x0001480000067ab9 */ /* 0x000fe40000000a00 */
[----:B------:R-:W-:-:S04]  /*8780*/  IADD3 R10, P0, R12, UR4, RZ ;  /* 0x000000040c0a7c10 */ /* 0x000fc8000ff1e0ff */
[----:B------:R-:W-:Y:S01]  /*8790*/  IADD3.X R11, R3, UR5, RZ, P0, !PT ;  /* 0x00000005030b7c10 */ /* 0x000fe200087fe4ff */
[----:B------:R-:W-:Y:S02]  /*87a0*/  ULDC.64 UR4, c[0x0][0x528] ;  /* 0x00014a0000047ab9 */ /* 0x000fe40000000a00 */
[----:B------:R-:W-:-:S03]  /*87b0*/  IADD3 R8, P0, R12, UR4, RZ ;  /* 0x000000040c087c10 */ /* 0x000fc6000ff1e0ff */
[----:B------:R-:W2:Y:S01]  /*87c0*/  LDG.E.64 R10, desc[UR56][R10.64] ;  /* 0x000000380a0a7981 */ /* 0x000ea2000c1e1b00 */
[----:B------:R-:W-:Y:S01]  /*87d0*/  IADD3.X R9, R3, UR5, RZ, P0, !PT ;  /* 0x0000000503097c10 */ /* 0x000fe200087fe4ff */
[----:B------:R-:W-:-:S05]  /*87e0*/  ULDC.64 UR4, c[0x0][0x510] ;  /* 0x0001440000047ab9 */ /* 0x000fca0000000a00 */
[----:B------:R-:W4:Y:S01]  /*87f0*/  LDG.E.64 R8, desc[UR56][R8.64] ;  /* 0x0000003808087981 */ /* 0x000f22000c1e1b00 */
[C---:B------:R-:W-:Y:S02]  /*8800*/  IADD3 R14, P0, R12.reuse, UR4, RZ ;  /* 0x000000040c0e7c10 */ /* 0x040fe4000ff1e0ff */
[----:B------:R-:W-:Y:S02]  /*8810*/  IADD3 R12, P1, R12, UR6, RZ ;  /* 0x000000060c0c7c10 */ /* 0x000fe4000ff3e0ff */
[C---:B------:R-:W-:Y:S02]  /*8820*/  IADD3.X R15, R3.reuse, UR5, RZ, P0, !PT ;  /* 0x00000005030f7c10 */ /* 0x040fe400087fe4ff */
[----:B------:R-:W-:-:S04]  /*8830*/  IADD3.X R13, R3, UR7, RZ, P1, !PT ;  /* 0x00000007030d7c10 */ /* 0x000fc80008ffe4ff */
[----:B------:R-:W5:Y:S04]  /*8840*/  LDG.E.64 R14, desc[UR56][R14.64] ;  /* 0x000000380e0e7981 */ /* 0x000f68000c1e1b00 */
[----:B------:R-:W3:Y:S01]  /*8850*/  LDG.E.64 R12, desc[UR56][R12.64] ;  /* 0x000000380c0c7981 */ /* 0x000ee2000c1e1b00 */
[----:B------:R-:W-:Y:S02]  /*8860*/  UMOV UR4, 0x400 ;  /* 0x0000040000047882 */ /* 0x000fe40000000000 */
[----:B------:R-:W-:-:S04]  /*8870*/  ULEA UR4, UR41, UR4, 0x18 ;  /* 0x0000000429047291 */ /* 0x000fc8000f8ec03f */
[----:B------:R-:W-:Y:S02]  /*8880*/  UIADD3 UR5, UR4, 0x38600, URZ ;  /* 0x0003860004057890 */ /* 0x000fe4000fffe03f */
[----:B------:R-:W-:-:S03]  /*8890*/  UIADD3 UR6, UR4, 0x38680, URZ ;  /* 0x0003868004067890 */ /* 0x000fc6000fffe03f */
[----:B------:R-:W1:Y:S01]  /*88a0*/  LDS R4, [UR4+0x3861c] ;  /* 0x03861c04ff047984 */ /* 0x000e620008000800 */
[----:B------:R-:W-:Y:S02]  /*88b0*/  IMAD.U32 R20, RZ, RZ, UR5 ;  /* 0x00000005ff147e24 */ /* 0x000fe4000f8e00ff */
[----:B------:R-:W-:Y:S01]  /*88c0*/  IMAD.U32 R22, RZ, RZ, UR6 ;  /* 0x00000006ff167e24 */ /* 0x000fe2000f8e00ff */
[----:B------:R-:W1:Y:S02]  /*88d0*/  LDS R5, [UR4+0x3869c] ;  /* 0x03869c04ff057984 */ /* 0x000e640008000800 */
[----:B------:R-:W-:Y:S02]  /*88e0*/  SHF.R.U64 R20, R20, 0x4, RZ ;  /* 0x0000000414147819 */ /* 0x000fe400000012ff */
[----:B------:R-:W-:Y:S01]  /*88f0*/  SHF.R.U64 R22, R22, 0x4, RZ ;  /* 0x0000000416167819 */ /* 0x000fe200000012ff */
[----:B------:R-:W-:Y:S04]  /*8900*/  STS [UR4+0x38630], RZ ;  /* 0x038630ffff007988 */ /* 0x000fe80008000804 */
[----:B------:R-:W-:Y:S04]  /*8910*/  STS [UR4+0x38610], R20 ;  /* 0x03861014ff007988 */ /* 0x000fe80008000804 */
[----:B------:R-:W-:Y:S04]  /*8920*/  STS [UR4+0x38614], R20 ;  /* 0x03861414ff007988 */ /* 0x000fe80008000804 */
[----:B------:R-:W-:Y:S04]  /*8930*/  STS [UR4+0x38690], R22 ;  /* 0x03869016ff007988 */ /* 0x000fe80008000804 */
[----:B------:R-:W-:Y:S04]  /*8940*/  STS [UR4+0x38694], R22 ;  /* 0x03869416ff007988 */ /* 0x000fe80008000804 */
[----:B------:R-:W-:Y:S01]  /*8950*/  STS [UR4+0x386b0], RZ ;  /* 0x0386b0ffff007988 */ /* 0x000fe20008000804 */
[----:B--2---:R-:W-:-:S04]  /*8960*/  LOP3.LUT R3, R11, 0x1fffffff, RZ, 0xc0, !PT ;  /* 0x1fffffff0b037812 */ /* 0x004fc800078ec0ff */
[--C-:B------:R-:W-:Y:S02]  /*8970*/  SHF.R.U32.HI R7, RZ, 0x4, R3.reuse ;  /* 0x00000004ff077819 */ /* 0x100fe40000011603 */
[----:B------:R-:W-:Y:S02]  /*8980*/  SHF.R.U64 R3, R10, 0x4, R3 ;  /* 0x000000040a037819 */ /* 0x000fe40000001203 */
[----:B----4-:R-:W-:Y:S02]  /*8990*/  LOP3.LUT R9, R9, 0x1fffffff, RZ, 0xc0, !PT ;  /* 0x1fffffff09097812 */ /* 0x010fe400078ec0ff */
[----:B-1----:R-:W-:Y:S01]  /*89a0*/  LOP3.LUT R4, R4, 0xf, R7, 0xb8, !PT ;  /* 0x0000000f04047812 */ /* 0x002fe200078eb807 */
[----:B------:R-:W-:Y:S01]  /*89b0*/  STS [UR4+0x3860c], R3 ;  /* 0x03860c03ff007988 */ /* 0x000fe20008000804 */
[--C-:B------:R-:W-:Y:S02]  /*89c0*/  SHF.R.U32.HI R6, RZ, 0x4, R9.reuse ;  /* 0x00000004ff067819 */ /* 0x100fe40000011609 */
[----:B------:R-:W-:Y:S01]  /*89d0*/  SHF.R.U64 R9, R8, 0x4, R9 ;  /* 0x0000000408097819 */ /* 0x000fe20000001209 */
[----:B------:R1:W-:Y:S01]  /*89e0*/  STS [UR4+0x3861c], R4 ;  /* 0x03861c04ff007988 */ /* 0x0003e20008000804 */
[----:B------:R-:W-:-:S03]  /*89f0*/  LOP3.LUT R6, R5, 0xf, R6, 0xb8, !PT ;  /* 0x0000000f05067812 */ /* 0x000fc600078eb806 */
[----:B------:R-:W2:Y:S04]  /*8a00*/  LDS R5, [UR4+0x3861c] ;  /* 0x03861c04ff057984 */ /* 0x000ea80008000800 */
[----:B------:R-:W-:Y:S01]  /*8a10*/  STS [UR4+0x3869c], R6 ;  /* 0x03869c06ff007988 */ /* 0x000fe20008000804 */
[----:B-1----:R-:W-:-:S03]  /*8a20*/  VIADD R4, R19, 0xffffffff ;  /* 0xffffffff13047836 */ /* 0x002fc60000000000 */
[----:B------:R-:W1:Y:S04]  /*8a30*/  LDS R7, [UR4+0x3869c] ;  /* 0x03869c04ff077984 */ /* 0x000e680008000800 */
[----:B-----5:R-:W-:Y:S04]  /*8a40*/  STS.64 [UR4+0x38600], R14 ;  /* 0x0386000eff007988 */ /* 0x020fe80008000a04 */
[----:B---3--:R-:W-:Y:S04]  /*8a50*/  STS.64 [UR4+0x38680], R12 ;  /* 0x0386800cff007988 */ /* 0x008fe80008000a04 */
[----:B------:R-:W-:Y:S01]  /*8a60*/  STS [UR4+0x3868c], R9 ;  /* 0x03868c09ff007988 */ /* 0x000fe20008000804 */
[----:B--2---:R-:W-:-:S05]  /*8a70*/  LOP3.LUT R5, R5, 0xf0, RZ, 0xb8, !PT ;  /* 0x000000f005057812 */ /* 0x004fca00078eb8ff */
[----:B------:R2:W-:Y:S01]  /*8a80*/  STS [UR4+0x3861c], R5 ;  /* 0x03861c05ff007988 */ /* 0x0005e20008000804 */
[----:B-1----:R-:W-:-:S03]  /*8a90*/  LOP3.LUT R7, R7, 0xf0, RZ, 0xb8, !PT ;  /* 0x000000f007077812 */ /* 0x002fc600078eb8ff */
[----:B------:R-:W1:Y:S04]  /*8aa0*/  LDS R21, [UR4+0x3861c] ;  /* 0x03861c04ff157984 */ /* 0x000e680008000800 */
[----:B------:R3:W-:Y:S01]  /*8ab0*/  STS [UR4+0x3869c], R7 ;  /* 0x03869c07ff007988 */ /* 0x0007e20008000804 */
[----:B--2---:R-:W-:-:S03]  /*8ac0*/  VIADD R5, R2, 0xffffffff ;  /* 0xffffffff02057836 */ /* 0x004fc60000000000 */
[----:B------:R-:W2:Y:S01]  /*8ad0*/  LDS R23, [UR4+0x3869c] ;  /* 0x03869c04ff177984 */ /* 0x000ea20008000800 */
[----:B---3--:R-:W-:-:S05]  /*8ae0*/  CS2R R6, SRZ ;  /* 0x0000000000067805 */ /* 0x008fca000001ff00 */
[----:B------:R3:W-:Y:S02]  /*8af0*/  STS.128 [UR4+0x38620], R4 ;  /* 0x03862004ff007988 */ /* 0x0007e40008000c04 */
[----:B---3--:R-:W-:-:S05]  /*8b00*/  VIADD R5, R0, 0xffffffff ;  /* 0xffffffff00057836 */ /* 0x008fca0000000000 */
[----:B------:R-:W-:Y:S01]  /*8b10*/  STS.128 [UR4+0x386a0], R4 ;  /* 0x0386a004ff007988 */ /* 0x000fe20008000c04 */
[----:B-1----:R-:W-:-:S05]  /*8b20*/  LOP3.LUT R21, R21, 0xf00, RZ, 0xb8, !PT ;  /* 0x00000f0015157812 */ /* 0x002fca00078eb8ff */
[----:B------:R-:W-:Y:S01]  /*8b30*/  STS.64 [UR4+0x38618], R20 ;  /* 0x03861814ff007988 */ /* 0x000fe20008000a04 */
[----:B--2---:R-:W-:-:S03]  /*8b40*/  LOP3.LUT R23, R23, 0xf00, RZ, 0xb8, !PT ;  /* 0x00000f0017177812 */ /* 0x004fc600078eb8ff */
[----:B------:R-:W1:Y:S04]  /*8b50*/  LDS R11, [UR4+0x3861c] ;  /* 0x03861c04ff0b7984 */ /* 0x000e680008000800 */
[----:B------:R-:W-:Y:S04]  /*8b60*/  STS.64 [UR4+0x38698], R22 ;  /* 0x03869816ff007988 */ /* 0x000fe80008000a04 */
[----:B------:R-:W2:Y:S01]  /*8b70*/  LDS R24, [UR4+0x3869c] ;  /* 0x03869c04ff187984 */ /* 0x000ea20008000800 */
[----:B-1----:R-:W-:-:S05]  /*8b80*/  LOP3.LUT R0, R11, 0xf000, RZ, 0xb8, !PT ;  /* 0x0000f0000b007812 */ /* 0x002fca00078eb8ff */
[----:B------:R1:W-:Y:S01]  /*8b90*/  STS [UR4+0x3861c], R0 ;  /* 0x03861c00ff007988 */ /* 0x0003e20008000804 */
[----:B--2---:R-:W-:-:S05]  /*8ba0*/  LOP3.LUT R2, R24, 0xf000, RZ, 0xb8, !PT ;  /* 0x0000f00018027812 */ /* 0x004fca00078eb8ff */
[----:B------:R1:W-:Y:S02]  /*8bb0*/  STS [UR4+0x3869c], R2 ;  /* 0x03869c02ff007988 */ /* 0x0003e40008000804 */
.L_x_154:
[----:B------:R-:W-:Y:S05]  /*8bc0*/  BSYNC B0 ;  /* 0x0000000000007941 */ /* 0x000fea0003800000 */
.L_x_153:
[----:B------:R-:W-:Y:S01]  /*8bd0*/  ELECT P0, URZ, PT ;  /* 0x00000000003f782f */ /* 0x000fe20003800000 */
[----:B------:R-:W-:Y:S01]  /*8be0*/  NOP ;  /* 0x0000000000007918 */ /* 0x000fe20000000000 */
[----:B------:R-:W-:Y:S11]  /*8bf0*/  BSSY B0, `(.L_x_155) ;  /* 0x0000004000007945 */ /* 0x000ff60003800000 */
[----:B------:R-:W-:Y:S05]  /*8c00*/  @!P0 BRA `(.L_x_156) ;  /* 0x0000000000088947 */ /* 0x000fea0003800000 */
[----:B------:R0:W-:Y:S01]  /*8c10*/  UTMACMDFLUSH ;  /* 0x00000000000079b7 */ /* 0x0001e20000000000 */
[----:B------:R-:W-:-:S04]  /*8c20*/  DEPBAR.LE SB0, 0x0 ;  /* 0x000080000000791a */ /* 0x000fc80000000000 */
.L_x_156:
[----:B------:R-:W-:Y:S05]  /*8c30*/  BSYNC B0 ;  /* 0x0000000000007941 */ /* 0x000fea0003800000 */
.L_x_155:
[----:B------:R-:W-:Y:S01]  /*8c40*/  UMOV UR4, 0x400 ;  /* 0x0000040000047882 */ /* 0x000fe20000000000 */
[----:B---3--:R-:W-:Y:S01]  /*8c50*/  IMAD.SHL.U32 R32, R32, 0x4, RZ ;  /* 0x0000000420207824 */ /* 0x008fe200078e00ff */
[----:B------:R-:W-:Y:S01]  /*8c60*/  ULEA UR12, UR41, UR4, 0x18 ;  /* 0x00000004290c7291 */ /* 0x000fe2000f8ec03f */
[----:B------:R-:W-:-:S03]  /*8c70*/  ULDC UR10, c[0x0][0x884] ;  /* 0x00022100000a7ab9 */ /* 0x000fc60000000800 */
[----:B------:R-:W-:Y:S01]  /*8c80*/  UIADD3 UR14, UR12, 0x38600, URZ ;  /* 0x000386000c0e7890 */ /* 0x000fe2000fffe03f */
[----:B----4-:R-:W-:Y:S01]  /*8c90*/  IADD3 R4, P0, R32, UR8, RZ ;  /* 0x0000000820047c10 */ /* 0x010fe2000ff1e0ff */
[----:B------:R-:W-:Y:S01]  /*8ca0*/  UIMAD.WIDE UR10, UR10, 0x80, UR8 ;  /* 0x000000800a0a78a5 */ /* 0x000fe2000f8e0208 */
[----:B------:R-:W-:-:S03]  /*8cb0*/  IMAD.MOV.U32 R6, RZ, RZ, 0x1 ;  /* 0x00000001ff067424 */ /* 0x000fc600078e00ff */
[----:B------:R-:W-:Y:S02]  /*8cc0*/  IMAD.X R5, RZ, RZ, UR9, P0 ;  /* 0x00000009ff057e24 */ /* 0x000fe400080e06ff */
[----:B-1----:R-:W-:Y:S01]  /*8cd0*/  IADD3 R2, P1, R32, UR10, RZ ;  /* 0x0000000a20027c10 */ /* 0x002fe2000ff3e0ff */
[----:B------:R-:W1:Y:S04]  /*8ce0*/  LDS R7, [R32+UR14] ;  /* 0x0000000e20077984 */ /* 0x000e680008000800 */
[----:B------:R-:W2:Y:S01]  /*8cf0*/  LDS R9, [R32+UR14+0x80] ;  /* 0x0000800e20097984 */ /* 0x000ea20008000800 */
[----:B------:R-:W-:Y:S01]  /*8d00*/  IMAD.X R3, RZ, RZ, UR11, P1 ;  /* 0x0000000bff037e24 */ /* 0x000fe200088e06ff */
[----:B------:R-:W-:Y:S01]  /*8d10*/  LOP3.LUT P1, RZ, R33, 0x7f, RZ, 0xc0, !PT ;  /* 0x0000007f21ff7812 */ /* 0x000fe2000782c0ff */
[----:B------:R-:W-:Y:S01]  /*8d20*/  IMAD.MOV.U32 R8, RZ, RZ, 0x1 ;  /* 0x00000001ff087424 */ /* 0x000fe200078e00ff */
[----:B------:R-:W-:Y:S01]  /*8d30*/  BSSY B0, `(.L_x_157) ;  /* 0x00000e3000007945 */ /* 0x000fe20003800000 */
[----:B------:R-:W-:Y:S01]  /*8d40*/  IMAD.MOV.U32 R0, RZ, RZ, RZ ;  /* 0x000000ffff007224 */ /* 0x000fe200078e00ff */
[----:B------:R-:W-:Y:S01]  /*8d50*/  ISETP.EQ.OR P2, PT, R34, RZ, P1 ;  /* 0x000000ff2200720c */ /* 0x000fe20000f42670 */
[----:B------:R-:W-:-:S02]  /*8d60*/  IMAD.MOV.U32 R20, RZ, RZ, 0x1 ;  /* 0x00000001ff147424 */ /* 0x000fc400078e00ff */
[----:B------:R-:W-:Y:S02]  /*8d70*/  IMAD.MOV.U32 R21, RZ, RZ, RZ ;  /* 0x000000ffff157224 */ /* 0x000fe400078e00ff */
[----:B------:R-:W-:Y:S01]  /*8d80*/  IMAD.MOV.U32 R22, RZ, RZ, RZ ;  /* 0x000000ffff167224 */ /* 0x000fe200078e00ff */
[----:B------:R-:W-:Y:S02]  /*8d90*/  ULOP3.LUT UR20, UR53, 0x1, URZ, 0xfc, !UPT ;  /* 0x0000000135147892 */ /* 0x000fe4000f8efc3f */
[----:B------:R-:W-:Y:S02]  /*8da0*/  ULOP3.LUT UR13, UR52, 0x2, URZ, 0xfc, !UPT ;  /* 0x00000002340d7892 */ /* 0x000fe4000f8efc3f */
[----:B------:R-:W-:Y:S01]  /*8db0*/  UIADD3 UR15, UR12, 0x38680, URZ ;  /* 0x000386800c0f7890 */ /* 0x000fe2000fffe03f */
[----:B-1----:R-:W5:Y:S04]  /*8dc0*/  ATOMG.E.EXCH.STRONG.GPU PT, RZ, [R4], R7 ;  /* 0x0000000704ff73a8 */ /* 0x002f6800041ee100 */
[----:B--2---:R1:W5:Y:S02]  /*8dd0*/  ATOMG.E.EXCH.STRONG.GPU PT, RZ, [R2], R9 ;  /* 0x0000000902ff73a8 */ /* 0x00436400041ee100 */
[----:B-1----:R-:W-:-:S02]  /*8de0*/  PRMT R2, R6, 0x7610, R2 ;  /* 0x0000761006027816 */ /* 0x002fc40000000002 */
[----:B------:R-:W-:-:S07]  /*8df0*/  PRMT R3, R8, 0x7610, R3 ;  /* 0x0000761008037816 */ /* 0x000fce0000000003 */
.L_x_177:
[----:B------:R-:W-:Y:S01]  /*8e00*/  LOP3.LUT P0, RZ, R3, 0xff, RZ, 0xc0, !PT ;  /* 0x000000ff03ff7812 */ /* 0x000fe2000780c0ff */
[----:B-----5:R-:W-:Y:S01]  /*8e10*/  VIADD R4, R19, 0x7f ;  /* 0x0000007f13047836 */ /* 0x020fe20000000000 */
[----:B------:R-:W-:Y:S05]  /*8e20*/  YIELD ;  /* 0x0000000000007946 */ /* 0x000fea0003800000 */
[----:B------:R-:W-:Y:S01]  /*8e30*/  SHF.R.S32.HI R5, RZ, 0x1f, R4 ;  /* 0x0000001fff057819 */ /* 0x000fe20000011404 */
[----:B------:R-:W-:Y:S03]  /*8e40*/  BSSY B1, `(.L_x_158) ;  /* 0x0000008000017945 */ /* 0x000fe60003800000 */
[----:B------:R-:W-:-:S02]  /*8e50*/  LEA.HI R5, R5, R4, RZ, 0x7 ;  /* 0x0000000405057211 */ /* 0x000fc400078f38ff */
[----:B------:R-:W-:Y:S05]  /*8e60*/  @!P0 BRA `(.L_x_159) ;  /* 0x0000000000148947 */ /* 0x000fea0003800000 */
[----:B------:R-:W-:-:S04]  /*8e70*/  DEPBAR {5,4,3,2,1,0} ;  /* 0x0000003f0000791a */ /* 0x000fc80000000000 */
[----:B------:R1:W-:Y:S01]  /*8e80*/  UTMACCTL.IV [UR8] ;  /* 0x00000000080079b9 */ /* 0x0003e20008000000 */
[----:B------:R-:W-:-:S04]  /*8e90*/  DEPBAR {5,4,3,2,1,0} ;  /* 0x0000003f0000791a */ /* 0x000fc80000000000 */
[----:B------:R1:W-:Y:S02]  /*8ea0*/  UTMACCTL.IV [UR10] ;  /* 0x000000000a0079b9 */ /* 0x0003e40008000000 */
[----:B-1----:R-:W-:Y:S01]  /*8eb0*/  NOP ;  /* 0x0000000000007918 */ /* 0x002fe20000000000 */
.L_x_159:
[----:B------:R-:W-:Y:S05]  /*8ec0*/  BSYNC B1 ;  /* 0x0000000000017941 */ /* 0x000fea0003800000 */
.L_x_158:
[----:B------:R-:W-:Y:S01]  /*8ed0*/  UMOV UR4, 0xffffffff ;  /* 0xffffffff00047882 */ /* 0x000fe20000000000 */
[----:B------:R-:W-:Y:S02]  /*8ee0*/  SHF.R.S32.HI R7, RZ, 0x7, R5 ;  /* 0x00000007ff077819 */ /* 0x000fe40000011405 */
[----:B------:R-:W-:Y:S05]  /*8ef0*/  BRA.DIV UR4, `(.L_x_160) ;  /* 0x0000003a04847947 */ /* 0x000fea000b800000 */
[----:B-----5:R-:W-:-:S13]  /*8f00*/  ELECT P6, URZ, PT ;  /* 0x00000000003f782f */ /* 0x020fda00038c0000 */
.L_x_243:
[----:B------:R-:W-:Y:S01]  /*8f10*/  ISETP.LT.OR P6, PT, R19, 0x1, !P6 ;  /* 0x000000011300780c */ /* 0x000fe200077c1670 */
[----:B------:R-:W-:-:S12]  /*8f20*/  BSSY B1, `(.L_x_161) ;  /* 0x000002d000017945 */ /* 0x000fd80003800000 */
[----:B------:R-:W-:Y:S05]  /*8f30*/  @P6 BRA `(.L_x_162) ;  /* 0x0000000000ac6947 */ /* 0x000fea0003800000 */
[----:B------:R-:W-:Y:S02]  /*8f40*/  IMAD.SHL.U32 R17, R17, 0x80, RZ ;  /* 0x0000008011117824 */ /* 0x000fe400078e00ff */
[----:B------:R-:W-:Y:S02]  /*8f50*/  IMAD.SHL.U32 R16, R16, 0x80, RZ ;  /* 0x0000008010107824 */ /* 0x000fe400078e00ff */
[----:B------:R-:W-:Y:S02]  /*8f60*/  VIADD R9, R7, 0x1 ;  /* 0x0000000107097836 */ /* 0x000fe40000000000 */
[----:B------:R-:W-:Y:S02]  /*8f70*/  IMAD.MOV.U32 R10, RZ, RZ, RZ ;  /* 0x000000ffff0a7224 */ /* 0x000fe400078e00ff */
[----:B------:R-:W-:Y:S02]  /*8f80*/  IMAD.MOV.U32 R3, RZ, RZ, R20 ;  /* 0x000000ffff037224 */ /* 0x000fe400078e0014 */
[----:B------:R-:W-:-:S07]  /*8f90*/  IMAD.MOV.U32 R4, RZ, RZ, R0 ;  /* 0x000000ffff047224 */ /* 0x000fce00078e0000 */
.L_x_166:
[----:B--2---:R-:W-:Y:S01]  /*8fa0*/  LEA R8, R4, UR12, 0x3 ;  /* 0x0000000c04087c11 */ /* 0x004fe2000f8e18ff */
[----:B------:R-:W-:Y:S05]  /*8fb0*/  YIELD ;  /* 0x0000000000007946 */ /* 0x000fea0003800000 */
[----:B------:R-:W-:Y:S01]  /*8fc0*/  SHF.L.U32 R5, R3, 0x1f, RZ ;  /* 0x0000001f03057819 */ /* 0x000fe200000006ff */
[----:B------:R-:W1:Y:S03]  /*8fd0*/  @!P1 LDC R6, c[0x0][0x500] ;  /* 0x00014000ff069b82 */ /* 0x000e660000000800 */
[----:B------:R-:W2:Y:S02]  /*8fe0*/  SYNCS.PHASECHK.TRANS64.TRYWAIT P0, [R8+URZ+0x384b0], R5 ;  /* 0x0384b005080075a7 */ /* 0x000ea4000800017f */
[----:B--2---:R-:W-:Y:S05]  /*8ff0*/  @!P0 BRA `(.L_x_163) ;  /* 0x0000003800648947 */ /* 0x004fea0003800000 */
.L_x_244:
[----:B------:R-:W-:Y:S01]  /*9000*/  UPRMT UR4, UR13, 0x9910, URZ ;  /* 0x000099100d047896 */ /* 0x000fe2000800003f */
[----:B-1----:R1:W-:Y:S03]  /*9010*/  @!P1 SYNCS.ARRIVE.TRANS64 RZ, [R8+URZ+0x38480], R6 ;  /* 0x0384800608ff99a7 */ /* 0x0023e6000800003f */
[----:B------:R-:W-:-:S06]  /*9020*/  UISETP.NE.AND UP0, UPT, UR4, 0x2, UPT ;  /* 0x000000020400788c */ /* 0x000fcc000bf05270 */
[----:B------:R-:W-:-:S13]  /*9030*/  PLOP3.LUT P0, PT, PT, PT, UP0, 0x80, 0x0 ;  /* 0x000000000000781c */ /* 0x000fda0003f0f008 */
[----:B-1----:R-:W-:Y:S05]  /*9040*/  @P0 BRA `(.L_x_164) ;  /* 0x0000000000040947 */ /* 0x002fea0003800000 */
[----:B------:R-:W-:Y:S01]  /*9050*/  BPT.TRAP 0x1 ;  /* 0x000000040000795c */ /* 0x000fe20000300000 */
.L_x_164:
[----:B------:R-:W-:Y:S05]  /*9060*/  @P2 BRA `(.L_x_165) ;  /* 0x0000000000042947 */ /* 0x000fea0003800000 */
[----:B------:R-:W-:Y:S01]  /*9070*/  BPT.TRAP 0x1 ;  /* 0x000000040000795c */ /* 0x000fe20000300000 */
.L_x_165:
[----:B------:R-:W-:Y:S01]  /*9080*/  R2UR UR4, R4 ;  /* 0x00000000040472ca */ /* 0x000fe200000e0000 */
[----:B------:R-:W-:Y:S01]  /*9090*/  VIADD R9, R9, 0xffffffff ;  /* 0xffffffff09097836 */ /* 0x000fe20000000000 */
[----:B------:R-:W-:Y:S01]  /*90a0*/  R2UR UR5, R8 ;  /* 0x00000000080572ca */ /* 0x000fe200000e0000 */
[----:B------:R-:W-:Y:S01]  /*90b0*/  VIADD R4, R4, 0x1 ;  /* 0x0000000104047836 */ /* 0x000fe20000000000 */
[----:B------:R-:W-:Y:S01]  /*90c0*/  R2UR UR6, R10 ;  /* 0x000000000a0672ca */ /* 0x000fe200000e0000 */
[----:B------:R-:W-:Y:S01]  /*90d0*/  UMOV UR22, 0x0 ;  /* 0x0000000000167882 */ /* 0x000fe20000000000 */
[----:B------:R-:W-:Y:S01]  /*90e0*/  R2UR UR7, R16 ;  /* 0x00000000100772ca */ /* 0x000fe200000e0000 */
[----:B------:R-:W-:Y:S01]  /*90f0*/  UMOV UR23, 0x10000000 ;  /* 0x1000000000177882 */ /* 0x000fe20000000000 */
[----:B------:R-:W-:Y:S01]  /*9100*/  R2UR UR19, R17 ;  /* 0x00000000111372ca */ /* 0x000fe200000e0000 */
[----:B------:R-:W-:Y:S01]  /*9110*/  VIADD R10, R10, 0x80 ;  /* 0x000000800a0a7836 */ /* 0x000fe20000000000 */
[----:B------:R-:W-:-:S02]  /*9120*/  ISETP.GT.AND P3, PT, R9, 0x1, PT ;  /* 0x000000010900780c */ /* 0x000fc40003f64270 */
[C---:B------:R-:W-:Y:S01]  /*9130*/  ISETP.NE.AND P0, PT, R4.reuse, 0x6, PT ;  /* 0x000000060400780c */ /* 0x040fe20003f05270 */
[----:B------:R-:W-:Y:S02]  /*9140*/  ULEA UR4, UR4, UR12, 0xe ;  /* 0x0000000c04047291 */ /* 0x000fe4000f8e703f */
[----:B------:R-:W-:Y:S01]  /*9150*/  UIADD3 UR5, UR5, 0x38480, URZ ;  /* 0x0003848005057890 */ /* 0x000fe2000fffe03f */
[----:B------:R-:W-:Y:S01]  /*9160*/  SEL R6, RZ, 0x1, P0 ;  /* 0x00000001ff067807 */ /* 0x000fe20000000000 */
[----:B------:R-:W-:Y:S01]  /*9170*/  UIADD3 UR16, UR4, 0x18000, URZ ;  /* 0x0001800004107890 */ /* 0x000fe2000fffe03f */
[----:B------:R-:W-:Y:S01]  /*9180*/  SEL R4, R4, RZ, P0 ;  /* 0x000000ff04047207 */ /* 0x000fe20000000000 */
[----:B------:R-:W-:Y:S01]  /*9190*/  UMOV UR18, UR6 ;  /* 0x0000000600127c82 */ /* 0x000fe20008000000 */
[----:B------:R-:W-:Y:S02]  /*91a0*/  LOP3.LUT R3, R3, R6, RZ, 0x3c, !PT ;  /* 0x0000000603037212 */ /* 0x000fe400078e3cff */
[----:B------:R-:W-:-:S02]  /*91b0*/  UMOV UR17, UR5 ;  /* 0x0000000500117c82 */ /* 0x000fc40008000000 */
[----:B------:R1:W-:Y:S02]  /*91c0*/  UTMALDG.2D [UR4], [UR8], desc[UR22] ;  /* 0x00001604080075b4 */ /* 0x0003e40008009000 */
[----:B------:R1:W-:Y:S02]  /*91d0*/  UTMALDG.2D [UR16], [UR10], desc[UR22] ;  /* 0x000016100a0075b4 */ /* 0x0003e40008009000 */
[----:B-1----:R-:W-:Y:S05]  /*91e0*/  @P3 BRA `(.L_x_166) ;  /* 0xfffffffc006c3947 */ /* 0x002fea000383ffff */
.L_x_162:
[----:B------:R-:W-:Y:S05]  /*91f0*/  BSYNC B1 ;  /* 0x0000000000017941 */ /* 0x000fea0003800000 */
.L_x_161:
[----:B------:R-:W-:Y:S01]  /*9200*/  LOP3.LUT P3, RZ, R2, 0xff, RZ, 0xc0, !PT ;  /* 0x000000ff02ff7812 */ /* 0x000fe2000786c0ff */
[C---:B------:R-:W-:Y:S02]  /*9210*/  IMAD.IADD R0, R7.reuse, 0x1, R0 ;  /* 0x0000000107007824 */ /* 0x040fe400078e0200 */
[----:B------:R-:W-:Y:S02]  /*9220*/  IMAD.U32 R4, RZ, RZ, UR20 ;  /* 0x00000014ff047e24 */ /* 0x000fe4000f8e00ff */
[C---:B------:R-:W-:Y:S01]  /*9230*/  IMAD.WIDE.U32 R2, R0.reuse, -0x55555555, RZ ;  /* 0xaaaaaaab00027825 */ /* 0x040fe200078e00ff */
[----:B------:R-:W-:Y:S02]  /*9240*/  ISETP.GT.U32.AND P0, PT, R0, 0x5, PT ;  /* 0x000000050000780c */ /* 0x000fe40003f04070 */
[----:B------:R-:W-:Y:S02]  /*9250*/  ISETP.NE.AND P4, PT, R4, 0x3, PT ;  /* 0x000000030400780c */ /* 0x000fe40003f85270 */
[----:B------:R-:W-:-:S02]  /*9260*/  ISETP.LT.U32.AND P0, PT, R7, 0x6, P0 ;  /* 0x000000060700780c */ /* 0x000fc40000701070 */
[----:B------:R-:W-:Y:S01]  /*9270*/  SHF.R.U32.HI R3, RZ, 0x2, R3 ;  /* 0x00000002ff037819 */ /* 0x000fe20000011603 */
[----:B------:R-:W-:Y:S01]  /*9280*/  @P3 SYNCS.ARRIVE.TRANS64.A1T0 RZ, [UR12+0x38528], RZ ;  /* 0x038528ffffff39a7 */ /* 0x000fe2000810000c */
[----:B------:R-:W-:Y:S02]  /*9290*/  ISETP.GE.U32.AND P3, PT, R7, 0x6, PT ;  /* 0x000000060700780c */ /* 0x000fe40003f66070 */
[----:B--2---:R-:W-:Y:S01]  /*92a0*/  SEL R5, RZ, 0x1, !P0 ;  /* 0x00000001ff057807 */ /* 0x004fe20004000000 */
[----:B------:R-:W-:-:S03]  /*92b0*/  IMAD R0, R3, -0x6, R0 ;  /* 0xfffffffa03007824 */ /* 0x000fc600078e0200 */
[----:B------:R-:W-:-:S07]  /*92c0*/  LOP3.LUT R20, R20, R5, RZ, 0x3c, !PT ;  /* 0x0000000514147212 */ /* 0x000fce00078e3cff */
[----:B------:R-:W-:Y:S01]  /*92d0*/  @P3 LOP3.LUT R20, R20, 0x1, R3, 0x78, !PT ;  /* 0x0000000114143812 */ /* 0x000fe200078e7803 */
[----:B------:R-:W-:Y:S06]  /*92e0*/  @!P4 BRA `(.L_x_167) ;  /* 0x000000000004c947 */ /* 0x000fec0003800000 */
[----:B------:R-:W-:Y:S01]  /*92f0*/  BPT.TRAP 0x1 ;  /* 0x000000040000795c */ /* 0x000fe20000300000 */
.L_x_167:
[C---:B------:R-:W-:Y:S01]  /*9300*/  LEA R3, R21.reuse, UR12, 0x3 ;  /* 0x0000000c15037c11 */ /* 0x040fe2000f8e18ff */
[----:B------:R-:W-:Y:S01]  /*9310*/  BSSY B1, `(.L_x_168) ;  /* 0x0000005000017945 */ /* 0x000fe20003800000 */
[----:B------:R-:W-:Y:S02]  /*9320*/  SHF.L.U32 R2, R22, 0x1f, RZ ;  /* 0x0000001f16027819 */ /* 0x000fe400000006ff */
[----:B------:R-:W-:Y:S02]  /*9330*/  LEA R8, R21, UR12, 0x4 ;  /* 0x0000000c15087c11 */ /* 0x000fe4000f8e20ff */
[----:B------:R-:W1:Y:S02]  /*9340*/  SYNCS.PHASECHK.TRANS64.TRYWAIT P0, [R3+URZ+0x38400], R2 ;  /* 0x03840002030075a7 */ /* 0x000e64000800017f */
[----:B-1----:R-:W-:Y:S05]  /*9350*/  @!P0 BRA `(.L_x_169) ;  /* 0x0000003400a08947 */ /* 0x002fea0003800000 */
.L_x_245:
[----:B------:R-:W-:Y:S05]  /*9360*/  BSYNC B1 ;  /* 0x0000000000017941 */ /* 0x000fea0003800000 */
.L_x_168:
[----:B------:R-:W2:Y:S01]  /*9370*/  LDS.128 R8, [R8+0x38530] ;  /* 0x0385300008087984 */ /* 0x000ea20000000c00 */
[----:B------:R-:W-:Y:S01]  /*9380*/  @!PT LDS RZ, [RZ] ;  /* 0x00000000fffff984 */ /* 0x000fe20000000800 */
[----:B------:R-:W-:Y:S01]  /*9390*/  @!PT LDS RZ, [RZ] ;  /* 0x00000000fffff984 */ /* 0x000fe20000000800 */
[----:B------:R-:W-:Y:S01]  /*93a0*/  @!PT LDS RZ, [RZ] ;  /* 0x00000000fffff984 */ /* 0x000fe20000000800 */
[----:B------:R-:W-:Y:S01]  /*93b0*/  @!PT LDS RZ, [RZ] ;  /* 0x00000000fffff984 */ /* 0x000fe20000000800 */
[----:B------:R3:W-:Y:S06]  /*93c0*/  MEMBAR.ALL.CTA ;  /* 0x0000000000007992 */ /* 0x0007ec0000008000 */
[----:B---3--:R-:W3:Y:S01]  /*93d0*/  FENCE.VIEW.ASYNC.S ;  /* 0x00000000000073c6 */ /* 0x008ee20000000000 */
[----:B--2---:R-:W-:Y:S02]  /*93e0*/  IMAD.MOV.U32 R17, RZ, RZ, R9 ;  /* 0x000000ffff117224 */ /* 0x004fe400078e0009 */
[----:B------:R-:W-:Y:S01]  /*93f0*/  IMAD.MOV.U32 R16, RZ, RZ, R8 ;  /* 0x000000ffff107224 */ /* 0x000fe200078e0008 */
[----:B---3--:R-:W-:Y:S06]  /*9400*/  @!P4 BRA `(.L_x_170) ;  /* 0x000000000004c947 */ /* 0x008fec0003800000 */
[----:B------:R-:W-:Y:S01]  /*9410*/  BPT.TRAP 0x1 ;  /* 0x000000040000795c */ /* 0x000fe20000300000 */
.L_x_170:
[----:B------:R-:W2:Y:S01]  /*9420*/  S2R R5, SR_CgaCtaId ;  /* 0x0000000000057919 */ /* 0x000ea20000008800 */
[----:B------:R-:W-:Y:S01]  /*9430*/  ISETP.NE.AND P0, PT, R11, RZ, PT ;  /* 0x000000ff0b00720c */ /* 0x000fe20003f05270 */
[----:B-1----:R-:W-:Y:S01]  /*9440*/  VIADD R2, R3, 0x38440 ;  /* 0x0003844003027836 */ /* 0x002fe20000000000 */
[CC--:B------:R-:W-:Y:S02]  /*9450*/  ISETP.NE.AND P3, PT, R10.reuse, R18.reuse, PT ;  /* 0x000000120a00720c */ /* 0x0c0fe40003f65270 */
[----:B------:R-:W-:Y:S02]  /*9460*/  ISETP.EQ.OR P0, PT, R10, R18, !P0 ;  /* 0x000000120a00720c */ /* 0x000fe40004702670 */
[----:B--2---:R-:W-:-:S04]  /*9470*/  PRMT R2, R5, 0x654, R2 ;  /* 0x0000065405027816 */ /* 0x004fc80000000002 */
[----:B------:R1:W-:Y:S07]  /*9480*/  SYNCS.ARRIVE.TRANS64.RED.A1T0 RZ, [R2+URZ], RZ ;  /* 0x000000ff02ff79a7 */ /* 0x0003ee000810043f */
[----:B------:R-:W-:Y:S05]  /*9490*/  @P0 BRA `(.L_x_171) ;  /* 0x00000004008c0947 */ /* 0x000fea0003800000 */
[----:B-1----:R-:W1:Y:S02]  /*94a0*/  LDC.64 R2, c[0x0][0x290] ;  /* 0x0000a400ff027b82 */ /* 0x002e640000000a00 */
[----:B-1----:R-:W-:-:S05]  /*94b0*/  IMAD.WIDE R2, R10, 0xc, R2 ;  /* 0x0000000c0a027825 */ /* 0x002fca00078e0202 */
[----:B------:R1:W5:Y:S01]  /*94c0*/  LDG.E R19, desc[UR56][R2.64+0x8] ;  /* 0x0000083802137981 */ /* 0x000362000c1e1900 */
[----:B------:R-:W-:-:S03]  /*94d0*/  UMOV UR4, 0xffffffff ;  /* 0xffffffff00047882 */ /* 0x000fc60000000000 */
[----:B------:R-:W-:Y:S05]  /*94e0*/  BRA.DIV UR4, `(.L_x_172) ;  /* 0x0000003604507947 */ /* 0x000fea000b800000 */
[----:B------:R-:W-:-:S13]  /*94f0*/  ELECT P6, URZ, PT ;  /* 0x00000000003f782f */ /* 0x000fda00038c0000 */
.L_x_248:
[----:B------:R-:W-:Y:S04]  /*9500*/  BSSY B1, `(.L_x_173) ;  /* 0x0000049000017945 */ /* 0x000fe80003800000 */
[----:B------:R-:W-:Y:S05]  /*9510*/  @!P6 BRA `(.L_x_174) ;  /* 0x00000004001ce947 */ /* 0x000fea0003800000 */
[C---:B------:R-:W-:Y:S01]  /*9520*/  IMAD.SHL.U32 R4, R10.reuse, 0x8, RZ ;  /* 0x000000080a047824 */ /* 0x040fe200078e00ff */
[----:B------:R-:W-:Y:S01]  /*9530*/  SHF.R.S32.HI R5, RZ, 0x1f, R10 ;  /* 0x0000001fff057819 */ /* 0x000fe2000001140a */
[----:B------:R-:W-:Y:S01]  /*9540*/  ULDC.64 UR4, c[0x0][0x510] ;  /* 0x0001440000047ab9 */ /* 0x000fe20000000a00 */
[----:B------:R-:W-:Y:S01]  /*9550*/  ULDC.64 UR6, c[0x0][0x520] ;  /* 0x0001480000067ab9 */ /* 0x000fe20000000a00 */
[----:B------:R-:W2:Y:S01]  /*9560*/  LDG.E R18, desc[UR56][R2.64] ;  /* 0x0000003802127981 */ /* 0x000ea2000c1e1900 */
[----:B------:R-:W-:Y:S02]  /*9570*/  SHF.L.U64.HI R5, R10, 0x3, R5 ;  /* 0x000000030a057819 */ /* 0x000fe40000010205 */
[C---:B------:R-:W-:Y:S02]  /*9580*/  IADD3 R12, P0, R4.reuse, UR4, RZ ;  /* 0x00000004040c7c10 */ /* 0x040fe4000ff1e0ff */
[C---:B------:R-:W-:Y:S02]  /*9590*/  IADD3 R8, P4, R4.reuse, UR6, RZ ;  /* 0x0000000604087c10 */ /* 0x040fe4000ff9e0ff */
[C---:B------:R-:W-:Y:S01]  /*95a0*/  IADD3.X R13, R5.reuse, UR5, RZ, P0, !PT ;  /* 0x00000005050d7c10 */ /* 0x040fe200087fe4ff */
[----:B------:R-:W-:Y:S01]  /*95b0*/  ULDC.64 UR4, c[0x0][0x518] ;  /* 0x0001460000047ab9 */ /* 0x000fe20000000a00 */
[----:B------:R-:W-:Y:S01]  /*95c0*/  IADD3.X R9, R5, UR7, RZ, P4, !PT ;  /* 0x0000000705097c10 */ /* 0x000fe2000a7fe4ff */
[----:B-1----:R1:W3:Y:S04]  /*95d0*/  LDG.E R2, desc[UR56][R2.64+0x4] ;  /* 0x0000043802027981 */ /* 0x0022e8000c1e1900 */
[----:B------:R-:W4:Y:S04]  /*95e0*/  LDG.E.64 R12, desc[UR56][R12.64] ;  /* 0x000000380c0c7981 */ /* 0x000f28000c1e1b00 */
[----:B------:R-:W2:Y:S01]  /*95f0*/  LDG.E.64 R8, desc[UR56][R8.64] ;  /* 0x0000003808087981 */ /* 0x000ea2000c1e1b00 */
[----:B------:R-:W-:-:S04]  /*9600*/  IADD3 R6, P0, R4, UR4, RZ ;  /* 0x0000000404067c10 */ /* 0x000fc8000ff1e0ff */
[----:B------:R-:W-:Y:S01]  /*9610*/  IADD3.X R7, R5, UR5, RZ, P0, !PT ;  /* 0x0000000505077c10 */ /* 0x000fe200087fe4ff */
[----:B------:R-:W-:-:S05]  /*9620*/  ULDC.64 UR4, c[0x0][0x528] ;  /* 0x00014a0000047ab9 */ /* 0x000fca0000000a00 */
[----:B------:R-:W3:Y:S01]  /*9630*/  LDG.E.64 R6, desc[UR56][R6.64] ;  /* 0x0000003806067981 */ /* 0x000ee2000c1e1b00 */
[----:B------:R-:W-:-:S04]  /*9640*/  IADD3 R4, P0, R4, UR4, RZ ;  /* 0x0000000404047c10 */ /* 0x000fc8000ff1e0ff */
[----:B------:R-:W-:-:S06]  /*9650*/  IADD3.X R5, R5, UR5, RZ, P0, !PT ;  /* 0x0000000505057c10 */ /* 0x000fcc00087fe4ff */
[----:B------:R-:W3:Y:S04]  /*9660*/  LDG.E.64 R4, desc[UR56][R4.64] ;  /* 0x0000003804047981 */ /* 0x000ee8000c1e1b00 */
[----:B----4-:R-:W-:Y:S04]  /*9670*/  STS.64 [UR14], R12 ;  /* 0x0000000cff007988 */ /* 0x010fe80008000a0e */
[----:B--2---:R-:W-:Y:S04]  /*9680*/  STS.64 [UR15], R8 ;  /* 0x00000008ff007988 */ /* 0x004fe80008000a0f */
[----:B------:R-:W2:Y:S01]  /*9690*/  LDS R14, [UR14+0x1c] ;  /* 0x00001c0eff0e7984 */ /* 0x000ea20008000800 */
[----:B---3--:R-:W-:-:S04]  /*96a0*/  LOP3.LUT R23, R7, 0x1fffffff, RZ, 0xc0, !PT ;  /* 0x1fffffff07177812 */ /* 0x008fc800078ec0ff */
[----:B------:R-:W-:-:S04]  /*96b0*/  SHF.R.U32.HI R15, RZ, 0x4, R23 ;  /* 0x00000004ff0f7819 */ /* 0x000fc80000011617 */
[----:B--2---:R-:W-:-:S05]  /*96c0*/  LOP3.LUT R14, R14, 0xf, R15, 0xb8, !PT ;  /* 0x0000000f0e0e7812 */ /* 0x004fca00078eb80f */
[----:B------:R-:W-:Y:S04]  /*96d0*/  STS [UR14+0x1c], R14 ;  /* 0x00001c0eff007988 */ /* 0x000fe8000800080e */
[----:B------:R-:W2:Y:S02]  /*96e0*/  LDS R7, [UR14+0x1c] ;  /* 0x00001c0eff077984 */ /* 0x000ea40008000800 */
[----:B--2---:R-:W-:-:S05]  /*96f0*/  LOP3.LUT R7, R7, 0xf0, RZ, 0xb8, !PT ;  /* 0x000000f007077812 */ /* 0x004fca00078eb8ff */
[----:B------:R-:W-:Y:S04]  /*9700*/  STS [UR14+0x1c], R7 ;  /* 0x00001c07ff007988 */ /* 0x000fe8000800080e */
[----:B------:R-:W2:Y:S01]  /*9710*/  LDS R12, [UR14+0x1c] ;  /* 0x00001c0eff0c7984 */ /* 0x000ea20008000800 */
[----:B------:R-:W-:-:S05]  /*9720*/  IMAD.U32 R8, RZ, RZ, UR14 ;  /* 0x0000000eff087e24 */ /* 0x000fca000f8e00ff */
[----:B------:R-:W-:Y:S02]  /*9730*/  SHF.R.U64 R8, R8, 0x4, RZ ;  /* 0x0000000408087819 */ /* 0x000fe400000012ff */
[----:B--2---:R-:W-:-:S05]  /*9740*/  LOP3.LUT R9, R12, 0xf00, RZ, 0xb8, !PT ;  /* 0x00000f000c097812 */ /* 0x004fca00078eb8ff */
[----:B------:R-:W-:Y:S04]  /*9750*/  STS.64 [UR14+0x18], R8 ;  /* 0x00001808ff007988 */ /* 0x000fe80008000a0e */
[----:B------:R-:W1:Y:S01]  /*9760*/  LDS R24, [UR14+0x1c] ;  /* 0x00001c0eff187984 */ /* 0x000e620008000800 */
[----:B------:R-:W-:Y:S01]  /*9770*/  SHF.R.U64 R23, R6, 0x4, R23 ;  /* 0x0000000406177819 */ /* 0x000fe20000001217 */
[----:B-----5:R-:W-:Y:S01]  /*9780*/  VIADD R12, R19, 0xffffffff ;  /* 0xffffffff130c7836 */ /* 0x020fe20000000000 */
[----:B------:R-:W-:Y:S01]  /*9790*/  CS2R R14, SRZ ;  /* 0x00000000000e7805 */ /* 0x000fe2000001ff00 */
[----:B------:R-:W-:Y:S01]  /*97a0*/  VIADD R13, R18, 0xffffffff ;  /* 0xffffffff120d7836 */ /* 0x000fe20000000000 */
[----:B------:R-:W-:Y:S04]  /*97b0*/  STS [UR14+0x10], R8 ;  /* 0x00001008ff007988 */ /* 0x000fe8000800080e */
[----:B------:R-:W-:Y:S04]  /*97c0*/  STS [UR14+0x14], R8 ;  /* 0x00001408ff007988 */ /* 0x000fe8000800080e */
[----:B------:R-:W-:Y:S04]  /*97d0*/  STS.128 [UR14+0x20], R12 ;  /* 0x0000200cff007988 */ /* 0x000fe80008000c0e */
[----:B------:R-:W-:Y:S04]  /*97e0*/  STS [UR14+0xc], R23 ;  /* 0x00000c17ff007988 */ /* 0x000fe8000800080e */
[----:B------:R-:W-:Y:S01]  /*97f0*/  STS [UR14+0x30], RZ ;  /* 0x000030ffff007988 */ /* 0x000fe2000800080e */
[----:B-1----:R-:W-:-:S05]  /*9800*/  LOP3.LUT R3, R24, 0xf000, RZ, 0xb8, !PT ;  /* 0x0000f00018037812 */ /* 0x002fca00078eb8ff */
[----:B------:R-:W-:Y:S04]  /*9810*/  STS [UR14+0x1c], R3 ;  /* 0x00001c03ff007988 */ /* 0x000fe8000800080e */
[----:B------:R-:W1:Y:S01]  /*9820*/  LDS R6, [UR15+0x1c] ;  /* 0x00001c0fff067984 */ /* 0x000e620008000800 */
[----:B------:R-:W-:-:S04]  /*9830*/  LOP3.LUT R7, R5, 0x1fffffff, RZ, 0xc0, !PT ;  /* 0x1fffffff05077812 */ /* 0x000fc800078ec0ff */
[----:B------:R-:W-:-:S04]  /*9840*/  SHF.R.U32.HI R5, RZ, 0x4, R7 ;  /* 0x00000004ff057819 */ /* 0x000fc80000011607 */
[----:B-1----:R-:W-:-:S05]  /*9850*/  LOP3.LUT R6, R6, 0xf, R5, 0xb8, !PT ;  /* 0x0000000f06067812 */ /* 0x002fca00078eb805 */
[----:B------:R-:W-:Y:S04]  /*9860*/  STS [UR15+0x1c], R6 ;  /* 0x00001c06ff007988 */ /* 0x000fe8000800080f */
[----:B------:R-:W1:Y:S02]  /*9870*/  LDS R5, [UR15+0x1c] ;  /* 0x00001c0fff057984 */ /* 0x000e640008000800 */
[----:B-1----:R-:W-:-:S05]  /*9880*/  LOP3.LUT R5, R5, 0xf0, RZ, 0xb8, !PT ;  /* 0x000000f005057812 */ /* 0x002fca00078eb8ff */
[----:B------:R-:W-:Y:S04]  /*9890*/  STS [UR15+0x1c], R5 ;  /* 0x00001c05ff007988 */ /* 0x000fe8000800080f */
[----:B------:R-:W1:Y:S01]  /*98a0*/  LDS R8, [UR15+0x1c] ;  /* 0x00001c0fff087984 */ /* 0x000e620008000800 */
[----:B------:R-:W-:-:S05]  /*98b0*/  IMAD.U32 R24, RZ, RZ, UR15 ;  /* 0x0000000fff187e24 */ /* 0x000fca000f8e00ff */
[----:B------:R-:W-:Y:S02]  /*98c0*/  SHF.R.U64 R24, R24, 0x4, RZ ;  /* 0x0000000418187819 */ /* 0x000fe400000012ff */
[----:B-1----:R-:W-:-:S05]  /*98d0*/  LOP3.LUT R25, R8, 0xf00, RZ, 0xb8, !PT ;  /* 0x00000f0008197812 */ /* 0x002fca00078eb8ff */
[----:B------:R-:W-:Y:S04]  /*98e0*/  STS.64 [UR15+0x18], R24 ;  /* 0x00001818ff007988 */ /* 0x000fe80008000a0f */
[----:B------:R-:W1:Y:S01]  /*98f0*/  LDS R3, [UR15+0x1c] ;  /* 0x00001c0fff037984 */ /* 0x000e620008000800 */
[----:B------:R-:W-:Y:S01]  /*9900*/  VIADD R13, R2, 0xffffffff ;  /* 0xffffffff020d7836 */ /* 0x000fe20000000000 */
[----:B------:R-:W-:Y:S02]  /*9910*/  SHF.R.U64 R4, R4, 0x4, R7 ;  /* 0x0000000404047819 */ /* 0x000fe40000001207 */
[----:B------:R2:W-:Y:S04]  /*9920*/  STS [UR15+0x10], R24 ;  /* 0x00001018ff007988 */ /* 0x0005e8000800080f */
[----:B------:R2:W-:Y:S04]  /*9930*/  STS.128 [UR15+0x20], R12 ;  /* 0x0000200cff007988 */ /* 0x0005e80008000c0f */
[----:B------:R2:W-:Y:S04]  /*9940*/  STS [UR15+0xc], R4 ;  /* 0x00000c04ff007988 */ /* 0x0005e8000800080f */
[----:B------:R2:W-:Y:S04]  /*9950*/  STS [UR15+0x14], R24 ;  /* 0x00001418ff007988 */ /* 0x0005e8000800080f */
[----:B------:R-:W-:Y:S01]  /*9960*/  STS [UR15+0x30], RZ ;  /* 0x000030ffff007988 */ /* 0x000fe2000800080f */
[----:B-1----:R-:W-:-:S05]  /*9970*/  LOP3.LUT R2, R3, 0xf000, RZ, 0xb8, !PT ;  /* 0x0000f00003027812 */ /* 0x002fca00078eb8ff */
[----:B------:R2:W-:Y:S02]  /*9980*/  STS [UR15+0x1c], R2 ;  /* 0x00001c02ff007988 */ /* 0x0005e4000800080f */
.L_x_174:
[----:B------:R-:W-:Y:S05]  /*9990*/  BSYNC B1 ;  /* 0x0000000000017941 */ /* 0x000fea0003800000 */
.L_x_173:
[----:B------:R-:W-:-:S03]  /*99a0*/  UMOV UR4, 0xffffffff ;  /* 0xffffffff00047882 */ /* 0x000fc60000000000 */
[----:B------:R-:W-:Y:S05]  /*99b0*/  BRA.DIV UR4, `(.L_x_175) ;  /* 0x00000032043c7947 */ /* 0x000fea000b800000 */
[----:B------:R-:W-:Y:S01]  /*99c0*/  ELECT P6, URZ, PT ;  /* 0x00000000003f782f */ /* 0x000fe200038c0000 */
[----:B------:R-:W-:-:S12]  /*99d0*/  NOP ;  /* 0x0000000000007918 */ /* 0x000fd80000000000 */
.L_x_252:
[----:B-12---:R-:W1:Y:S02]  /*99e0*/  S2R R2, SR_LANEID ;  /* 0x0000000000027919 */ /* 0x006e640000000000 */
[----:B-1----:R-:W-:-:S05]  /*99f0*/  IMAD.SHL.U32 R6, R2, 0x4, RZ ;  /* 0x0000000402067824 */ /* 0x002fca00078e00ff */
[----:B------:R1:W2:Y:S01]  /*9a00*/  LDS R7, [R6+UR14] ;  /* 0x0000000e06077984 */ /* 0x0002a20008000800 */
[C---:B------:R-:W-:Y:S02]  /*9a10*/  IADD3 R4, P0, R6.reuse, UR8, RZ ;  /* 0x0000000806047c10 */ /* 0x040fe4000ff1e0ff */
[----:B------:R-:W-:Y:S01]  /*9a20*/  IADD3 R2, P4, R6, UR10, RZ ;  /* 0x0000000a06027c10 */ /* 0x000fe2000ff9e0ff */
[----:B------:R1:W3:Y:S01]  /*9a30*/  LDS R9, [R6+UR14+0x80] ;  /* 0x0000800e06097984 */ /* 0x0002e20008000800 */
[----:B------:R-:W-:Y:S11]  /*9a40*/  @!P6 BRA `(.L_x_176) ;  /* 0x000000000008e947 */ /* 0x000ff60003800000 */
[----:B------:R0:W-:Y:S01]  /*9a50*/  UTMACMDFLUSH ;  /* 0x00000000000079b7 */ /* 0x0001e20000000000 */
[----:B------:R-:W-:-:S04]  /*9a60*/  DEPBAR.LE SB0, 0x0 ;  /* 0x000080000000791a */ /* 0x000fc80000000000 */
.L_x_176:
[----:B------:R-:W-:Y:S01]  /*9a70*/  IMAD.X R5, RZ, RZ, UR9, P0 ;  /* 0x00000009ff057e24 */ /* 0x000fe200080e06ff */
[----:B------:R-:W-:Y:S05]  /*9a80*/  WARPSYNC.ALL ;  /* 0x0000000000007948 */ /* 0x000fea0003800000 */
[----:B------:R-:W-:Y:S01]  /*9a90*/  IMAD.X R3, RZ, RZ, UR11, P4 ;  /* 0x0000000bff037e24 */ /* 0x000fe2000a0e06ff */
[----:B--2---:R2:W5:Y:S04]  /*9aa0*/  ATOMG.E.EXCH.STRONG.GPU PT, RZ, [R4], R7 ;  /* 0x0000000704ff73a8 */ /* 0x00456800041ee100 */
[----:B---3--:R2:W5:Y:S01]  /*9ab0*/  ATOMG.E.EXCH.STRONG.GPU PT, RZ, [R2], R9 ;  /* 0x0000000902ff73a8 */ /* 0x00856200041ee100 */
[----:B------:R-:W-:-:S07]  /*9ac0*/  IMAD.MOV.U32 R18, RZ, RZ, R10 ;  /* 0x000000ffff127224 */ /* 0x000fce00078e000a */
.L_x_171:
[----:B------:R-:W-:Y:S01]  /*9ad0*/  ISETP.NE.AND P4, PT, R11, RZ, PT ;  /* 0x000000ff0b00720c */ /* 0x000fe20003f85270 */
[----:B------:R-:W-:Y:S01]  /*9ae0*/  VIADD R21, R21, 0x1 ;  /* 0x0000000115157836 */ /* 0x000fe20000000000 */
[----:B--2---:R-:W-:Y:S02]  /*9af0*/  SEL R3, RZ, 0x1, !P3 ;  /* 0x00000001ff037807 */ /* 0x004fe40005800000 */
[----:B-1----:R-:W-:Y:S02]  /*9b00*/  PRMT R2, RZ, 0x7610, R2 ;  /* 0x00007610ff027816 */ /* 0x002fe40000000002 */
[----:B------:R-:W-:-:S04]  /*9b10*/  ISETP.NE.AND P0, PT, R21, 0x8, PT ;  /* 0x000000081500780c */ /* 0x000fc80003f05270 */
[----:B------:R-:W-:Y:S02]  /*9b20*/  SEL R5, RZ, 0x1, P0 ;  /* 0x00000001ff057807 */ /* 0x000fe40000000000 */
[----:B------:R-:W-:Y:S02]  /*9b30*/  SEL R21, R21, RZ, P0 ;  /* 0x000000ff15157207 */ /* 0x000fe40000000000 */
[----:B------:R-:W-:Y:S01]  /*9b40*/  LOP3.LUT R22, R22, R5, RZ, 0x3c, !PT ;  /* 0x0000000516167212 */ /* 0x000fe200078e3cff */
[----:B------:R-:W-:Y:S06]  /*9b50*/  @P4 BRA `(.L_x_177) ;  /* 0xfffffff000a84947 */ /* 0x000fec000383ffff */
[----:B------:R-:W-:Y:S05]  /*9b60*/  BSYNC B0 ;  /* 0x0000000000007941 */ /* 0x000fea0003800000 */
.L_x_157:
[----:B------:R-:W-:-:S03]  /*9b70*/  UMOV UR4, 0xffffffff ;  /* 0xffffffff00047882 */ /* 0x000fc60000000000 */
[----:B------:R-:W-:Y:S05]  /*9b80*/  BRA.DIV UR4, `(.L_x_178) ;  /* 0x0000002e04f87947 */ /* 0x000fea000b800000 */
[----:B-----5:R-:W-:-:S13]  /*9b90*/  ELECT P6, URZ, PT ;  /* 0x00000000003f782f */ /* 0x020fda00038c0000 */
.L_x_255:
[----:B------:R-:W-:Y:S04]  /*9ba0*/  BSSY B0, `(.L_x_179) ;  /* 0x000003c000007945 */ /* 0x000fe80003800000 */
[----:B------:R-:W-:Y:S05]  /*9bb0*/  @!P6 BRA `(.L_x_180) ;  /* 0x0000000000e8e947 */ /* 0x000fea0003800000 */
[----:B------:R-:W-:-:S04]  /*9bc0*/  ULOP3.LUT UR4, UR52, 0x2, URZ, 0xfc, !UPT ;  /* 0x0000000234047892 */ /* 0x000fc8000f8efc3f */
[----:B------:R-:W-:-:S06]  /*9bd0*/  UISETP.NE.AND UP0, UPT, UR4, 0x3, UPT ;  /* 0x000000030400788c */ /* 0x000fcc000bf05270 */
[----:B------:R-:W-:-:S13]  /*9be0*/  PLOP3.LUT P0, PT, PT, PT, UP0, 0x80, 0x0 ;  /* 0x000000000000781c */ /* 0x000fda0003f0f008 */
[----:B------:R-:W-:Y:S05]  /*9bf0*/  @!P0 BRA `(.L_x_181) ;  /* 0x0000000000048947 */ /* 0x000fea0003800000 */
[----:B------:R-:W-:Y:S01]  /*9c00*/  BPT.TRAP 0x1 ;  /* 0x000000040000795c */ /* 0x000fe20000300000 */
.L_x_181:
[----:B------:R-:W-:Y:S01]  /*9c10*/  IMAD.U32 R3, RZ, RZ, UR12 ;  /* 0x0000000cff037e24 */ /* 0x000fe2000f8e00ff */
[----:B------:R-:W-:-:S03]  /*9c20*/  SHF.L.U32 R2, R20, 0x1f, RZ ;  /* 0x0000001f14027819 */ /* 0x000fc600000006ff */
[----:B------:R-:W-:-:S04]  /*9c30*/  VIADD R3, R3, 0x384b0 ;  /* 0x000384b003037836 */ /* 0x000fc80000000000 */
[C---:B------:R-:W-:Y:S02]  /*9c40*/  IMAD R7, R0.reuse, 0x8, R3 ;  /* 0x0000000800077824 */ /* 0x040fe400078e0203 */
[----:B------:R-:W-:Y:S02]  /*9c50*/  VIADD R0, R0, 0x1 ;  /* 0x0000000100007836 */ /* 0x000fe40000000000 */
[----:B------:R-:W1:Y:S03]  /*9c60*/  SYNCS.PHASECHK.TRANS64.TRYWAIT P0, [R7+URZ], R2 ;  /* 0x00000002070075a7 */ /* 0x000e66000800017f */
[----:B------:R-:W-:-:S04]  /*9c70*/  ISETP.NE.AND P1, PT, R0, 0x6, PT ;  /* 0x000000060000780c */ /* 0x000fc80003f25270 */
[----:B------:R-:W-:Y:S02]  /*9c80*/  SEL R5, RZ, 0x1, P1 ;  /* 0x00000001ff057807 */ /* 0x000fe40000800000 */
[----:B------:R-:W-:Y:S02]  /*9c90*/  SEL R0, R0, RZ, P1 ;  /* 0x000000ff00007207 */ /* 0x000fe40000800000 */
[----:B------:R-:W-:-:S03]  /*9ca0*/  LOP3.LUT R5, R20, R5, RZ, 0x3c, !PT ;  /* 0x0000000514057212 */ /* 0x000fc600078e3cff */
[----:B------:R-:W-:Y:S01]  /*9cb0*/  IMAD R9, R0, 0x8, R3 ;  /* 0x0000000800097824 */ /* 0x000fe200078e0203 */
[----:B------:R-:W-:Y:S01]  /*9cc0*/  SHF.L.U32 R4, R5, 0x1f, RZ ;  /* 0x0000001f05047819 */ /* 0x000fe200000006ff */
[----:B-1----:R-:W-:Y:S06]  /*9cd0*/  @!P0 BRA `(.L_x_182) ;  /* 0x0000002c00c48947 */ /* 0x002fec0003800000 */
.L_x_256:
[----:B------:R-:W2:Y:S01]  /*9ce0*/  SYNCS.PHASECHK.TRANS64.TRYWAIT P0, [R9+URZ], R4 ;  /* 0x00000004090075a7 */ /* 0x000ea2000800017f */
[----:B------:R-:W-:-:S05]  /*9cf0*/  VIADD R0, R0, 0x1 ;  /* 0x0000000100007836 */ /* 0x000fca0000000000 */
[----:B------:R-:W-:-:S04]  /*9d00*/  ISETP.NE.AND P1, PT, R0, 0x6, PT ;  /* 0x000000060000780c */ /* 0x000fc80003f25270 */
[----:B-1----:R-:W-:Y:S02]  /*9d10*/  SEL R2, RZ, 0x1, P1 ;  /* 0x00000001ff027807 */ /* 0x002fe40000800000 */
[----:B------:R-:W-:Y:S02]  /*9d20*/  SEL R0, R0, RZ, P1 ;  /* 0x000000ff00007207 */ /* 0x000fe40000800000 */
[----:B------:R-:W-:-:S03]  /*9d30*/  LOP3.LUT R7, R5, R2, RZ, 0x3c, !PT ;  /* 0x0000000205077212 */ /* 0x000fc600078e3cff */
[----:B------:R-:W-:Y:S01]  /*9d40*/  IMAD R6, R0, 0x8, R3 ;  /* 0x0000000800067824 */ /* 0x000fe200078e0203 */
[----:B------:R-:W-:Y:S01]  /*9d50*/  SHF.L.U32 R5, R7, 0x1f, RZ ;  /* 0x0000001f07057819 */ /* 0x000fe200000006ff */
[----:B--2---:R-:W-:Y:S06]  /*9d60*/  @!P0 BRA `(.L_x_183) ;  /* 0x0000002c00b48947 */ /* 0x004fec0003800000 */
.L_x_257:
[----:B------:R-:W2:Y:S01]  /*9d70*/  SYNCS.PHASECHK.TRANS64.TRYWAIT P0, [R6+URZ], R5 ;  /* 0x00000005060075a7 */ /* 0x000ea2000800017f */
[----:B------:R-:W-:-:S05]  /*9d80*/  VIADD R0, R0, 0x1 ;  /* 0x0000000100007836 */ /* 0x000fca0000000000 */
[----:B------:R-:W-:-:S04]  /*9d90*/  ISETP.NE.AND P1, PT, R0, 0x6, PT ;  /* 0x000000060000780c */ /* 0x000fc80003f25270 */
[----:B------:R-:W-:Y:S02]  /*9da0*/  SEL R2, RZ, 0x1, P1 ;  /* 0x00000001ff027807 */ /* 0x000fe40000800000 */
[----:B------:R-:W-:Y:S02]  /*9db0*/  SEL R0, R0, RZ, P1 ;  /* 0x000000ff00007207 */ /* 0x000fe40000800000 */
[----:B------:R-:W-:-:S03]  /*9dc0*/  LOP3.LUT R7, R7, R2, RZ, 0x3c, !PT ;  /* 0x0000000207077212 */ /* 0x000fc600078e3cff */
[----:B-1----:R-:W-:Y:S01]  /*9dd0*/  IMAD R9, R0, 0x8, R3 ;  /* 0x0000000800097824 */ /* 0x002fe200078e0203 */
[----:B------:R-:W-:Y:S01]  /*9de0*/  SHF.L.U32 R4, R7, 0x1f, RZ ;  /* 0x0000001f07047819 */ /* 0x000fe200000006ff */
[----:B--2---:R-:W-:Y:S06]  /*9df0*/  @!P0 BRA `(.L_x_184) ;  /* 0x0000002c00a48947 */ /* 0x004fec0003800000 */
.L_x_258:
        /* <DEDUP_REMOVED lines=9> */
.L_x_259:
[----:B------:R-:W2:Y:S01]  /*9e90*/  SYNCS.PHASECHK.TRANS64.TRYWAIT P0, [R6+URZ], R5 ;  /* 0x00000005060075a7 */ /* 0x000ea2000800017f */
[----:B------:R-:W-:-:S05]  /*9ea0*/  VIADD R0, R0, 0x1 ;  /* 0x0000000100007836 */ /* 0x000fca0000000000 */
[----:B------:R-:W-:-:S04]  /*9eb0*/  ISETP.NE.AND P1, PT, R0, 0x6, PT ;  /* 0x000000060000780c */ /* 0x000fc80003f25270 */
[----:B------:R-:W-:Y:S02]  /*9ec0*/  SEL R2, RZ, 0x1, P1 ;  /* 0x00000001ff027807 */ /* 0x000fe40000800000 */
[----:B------:R-:W-:Y:S02]  /*9ed0*/  SEL R0, R0, RZ, P1 ;  /* 0x000000ff00007207 */ /* 0x000fe40000800000 */
[----:B------:R-:W-:Y:S01]  /*9ee0*/  LOP3.LUT R2, R7, R2, RZ, 0x3c, !PT ;  /* 0x0000000207027212 */ /* 0x000fe200078e3cff */
[----:B--2---:R-:W-:Y:S06]  /*9ef0*/  @!P0 BRA `(.L_x_186) ;  /* 0x0000002c008c8947 */ /* 0x004fec0003800000 */
.L_x_260:
[----:B------:R-:W-:Y:S01]  /*9f00*/  IMAD R3, R0, 0x8, R3 ;  /* 0x0000000800037824 */ /* 0x000fe200078e0203 */
[----:B------:R-:W-:-:S07]  /*9f10*/  SHF.L.U32 R0, R2, 0x1f, RZ ;  /* 0x0000001f02007819 */ /* 0x000fce00000006ff */
.L_x_187:
[----:B---3--:R3:W4:Y:S02]  /*9f20*/  SYNCS.PHASECHK.TRANS64.TRYWAIT P0, [R3+URZ], R0 ;  /* 0x00000000030075a7 */ /* 0x008724000800017f */
[----:B----4-:R-:W-:Y:S05]  /*9f30*/  @!P0 NANOSLEEP.SYNCS 0x989680 ;  /* 0x009896800000895d */ /* 0x010fea0003900000 */
[----:B------:R-:W4:Y:S02]  /*9f40*/  @!P0 SYNCS.PHASECHK.TRANS64 P0, [R3+URZ], R0 ;  /* 0x00000000030085a7 */ /* 0x000f24000800007f */
[----:B----4-:R-:W-:Y:S05]  /*9f50*/  @!P0 BRA `(.L_x_187) ;  /* 0xfffffffc00f08947 */ /* 0x010fea000383ffff */
.L_x_180:
[----:B------:R-:W-:Y:S05]  /*9f60*/  BSYNC B0 ;  /* 0x0000000000007941 */ /* 0x000fea0003800000 */
.L_x_179:
[----:B------:R-:W-:Y:S05]  /*9f70*/  EXIT ;  /* 0x000000000000794d */ /* 0x000fea0003800000 */
.L_x_95:
[----:B------:R-:W-:Y:S01]  /*9f80*/  PLOP3.LUT P1, PT, PT, PT, UP3, 0x80, 0x0 ;  /* 0x000000000000781c */ /* 0x000fe20003f2f038 */
[----:B------:R-:W-:Y:S01]  /*9f90*/  ULDC UR20, c[0x0][0x10] ;  /* 0x0000040000147ab9 */ /* 0x000fe20000000800 */
[----:B------:R-:W-:Y:S01]  /*9fa0*/  ULDC UR24, c[0x0][0x904] ;  /* 0x0002410000187ab9 */ /* 0x000fe20000000800 */
[----:B------:R-:W-:Y:S01]  /*9fb0*/  UMOV UR19, 0xffffffff ;  /* 0xffffffff00137882 */ /* 0x000fe20000000000 */
[----:B------:R-:W-:Y:S01]  /*9fc0*/  P2R R0, PR, RZ, 0x2 ;  /* 0x00000002ff007803 */ /* 0x000fe20000000000 */
[----:B------:R-:W-:Y:S01]  /*9fd0*/  ULDC.64 UR12, c[0x0][0x8c8] ;  /* 0x00023200000c7ab9 */ /* 0x000fe20000000a00 */
[----:B------:R-:W-:Y:S01]  /*9fe0*/  UIMAD.WIDE.U32 UR20, UR39, UR20, URZ ;  /* 0x00000014271472a5 */ /* 0x000fe2000f8e003f */
[----:B------:R-:W-:Y:S01]  /*9ff0*/  IMAD.MOV.U32 R16, RZ, RZ, RZ ;  /* 0x000000ffff107224 */ /* 0x000fe200078e00ff */
[----:B------:R-:W-:Y:S01]  /*a000*/  ULDC.64 UR14, c[0x0][0x8e0] ;  /* 0x00023800000e7ab9 */ /* 0x000fe20000000a00 */
[----:B------:R-:W-:Y:S02]  /*a010*/  USHF.L.U32 UR25, UR19, UR24, URZ ;  /* 0x0000001813197299 */ /* 0x000fe4000800063f */
[----:B------:R-:W-:-:S02]  /*a020*/  UIADD3 UR11, UP1, UR12, -0x1, URZ ;  /* 0xffffffff0c0b7890 */ /* 0x000fc4000ff3e03f */
[----:B------:R-:W1:Y:S01]  /*a030*/  @P1 S2R R0, SR_CTAID.Y ;  /* 0x0000000000001919 */ /* 0x000e620000002600 */
[----:B------:R-:W-:Y:S01]  /*a040*/  ULDC UR19, c[0x0][0x14] ;  /* 0x0000050000137ab9 */ /* 0x000fe20000000800 */
[----:B------:R-:W-:Y:S02]  /*a050*/  UIADD3 UR12, UP2, UR14, -0x1, URZ ;  /* 0xffffffff0e0c7890 */ /* 0x000fe4000ff5e03f */
[----:B------:R-:W-:Y:S02]  /*a060*/  UIMAD.WIDE.U32 UR22, UR20, UR19, URZ ;  /* 0x00000013141672a5 */ /* 0x000fe4000f8e003f */
[----:B------:R-:W-:Y:S01]  /*a070*/  UIMAD UR21, UR21, UR19, URZ ;  /* 0x00000013151572a4 */ /* 0x000fe2000f8e023f */
[----:B------:R-:W-:Y:S01]  /*a080*/  ULDC UR18, c[0x0][0x8a8] ;  /* 0x00022a0000127ab9 */ /* 0x000fe20000000800 */
[----:B------:R-:W-:Y:S01]  /*a090*/  UMOV UR26, 0x1 ;  /* 0x00000001001a7882 */ /* 0x000fe20000000000 */
[----:B------:R-:W-:Y:S02]  /*a0a0*/  UIADD3.X UR14, UR15, -0x1, URZ, UP2, !UPT ;  /* 0xffffffff0f0e7890 */ /* 0x000fe400097fe43f */
[----:B------:R-:W-:-:S02]  /*a0b0*/  UIADD3.X UR13, UR13, -0x1, URZ, UP1, !UPT ;  /* 0xffffffff0d0d7890 */ /* 0x000fc40008ffe43f */
[----:B------:R-:W-:Y:S02]  /*a0c0*/  ULOP3.LUT UR15, UR53, 0x2, URZ, 0xfc, !UPT ;  /* 0x00000002350f7892 */ /* 0x000fe4000f8efc3f */
[----:B------:R-:W-:Y:S02]  /*a0d0*/  UIADD3 UR16, UR8, -0x1, URZ ;  /* 0xffffffff08107890 */ /* 0x000fe4000fffe03f */
[----:B------:R-:W-:Y:S02]  /*a0e0*/  UIADD3 UR17, UR7, -0x1, URZ ;  /* 0xffffffff07117890 */ /* 0x000fe4000fffe03f */
[----:B------:R-:W-:Y:S02]  /*a0f0*/  UIADD3 UR18, UR18, -0x1, URZ ;  /* 0xffffffff12127890 */ /* 0x000fe4000fffe03f */
[----:B------:R-:W-:Y:S02]  /*a100*/  USHF.L.U32 UR19, UR26, UR24, URZ ;  /* 0x000000181a137299 */ /* 0x000fe4000800063f */
[----:B------:R-:W-:-:S02]  /*a110*/  ULOP3.LUT UR20, URZ, UR25, URZ, 0x33, !UPT ;  /* 0x000000193f147292 */ /* 0x000fc4000f8e333f */
[----:B------:R-:W-:Y:S01]  /*a120*/  UIADD3 UR21, UR23, UR21, URZ ;  /* 0x0000001517157290 */ /* 0x000fe2000fffe03f */
[----:B-1----:R-:W-:Y:S01]  /*a130*/  @P1 R2UR UR40, R0 ;  /* 0x00000000002812ca */ /* 0x002fe200000e0000 */
[----:B------:R-:W-:-:S14]  /*a140*/  IMAD.MOV.U32 R0, RZ, RZ, 0x1 ;  /* 0x00000001ff007424 */ /* 0x000fdc00078e00ff */
.L_x_208:
[----:B------:R-:W1:Y:S01]  /*a150*/  LDC.64 R2, c[0x0][0x8f8] ;  /* 0x00023e00ff027b82 */ /* 0x000e620000000a00 */
[----:B------:R-:W-:Y:S01]  /*a160*/  UIADD3 UR10, UP1, UR10, UR22, URZ ;  /* 0x000000160a0a7290 */ /* 0x000fe2000ff3e03f */
[----:B------:R-:W-:Y:S01]  /*a170*/  ISETP.NE.AND P2, PT, R20, RZ, PT ;  /* 0x000000ff1400720c */ /* 0x000fe20003f45270 */
[----:B------:R-:W-:Y:S01]  /*a180*/  UMOV UR24, 0xffffffff ;  /* 0xffffffff00187882 */ /* 0x000fe20000000000 */
[----:B------:R-:W-:Y:S01]  /*a190*/  UMOV UR25, 0xffffffff ;  /* 0xffffffff00197882 */ /* 0x000fe20000000000 */
[----:B------:R-:W-:Y:S01]  /*a1a0*/  UIADD3.X UR9, UR9, UR21, URZ, UP1, !UPT ;  /* 0x0000001509097290 */ /* 0x000fe20008ffe43f */
[----:B------:R-:W-:Y:S01]  /*a1b0*/  IMAD.MOV.U32 R15, RZ, RZ, RZ ;  /* 0x000000ffff0f7224 */ /* 0x000fe200078e00ff */
[----:B------:R-:W-:Y:S01]  /*a1c0*/  UMOV UR26, 0xffffffff ;  /* 0xffffffff001a7882 */ /* 0x000fe20000000000 */
[----:B-1----:R-:W-:-:S03]  /*a1d0*/  ISETP.LE.U32.AND P1, PT, R2, UR10, PT ;  /* 0x0000000a02007c0c */ /* 0x002fc6000bf23070 */
[----:B------:R-:W-:-:S05]  /*a1e0*/  IMAD.U32 R2, RZ, RZ, UR9 ;  /* 0x00000009ff027e24 */ /* 0x000fca000f8e00ff */
[----:B------:R-:W-:-:S13]  /*a1f0*/  ISETP.GE.U32.AND.EX P1, PT, R2, R3, PT, P1 ;  /* 0x000000030200720c */ /* 0x000fda0003f26110 */
[----:B---345:R-:W-:Y:S05]  /*a200*/  @P2 BRA P1, `(.L_x_188) ;  /* 0x0000001800402947 */ /* 0x038fea0000800000 */
[----:B------:R-:W-:-:S04]  /*a210*/  IADD3 R2, P2, R6, UR5, RZ ;  /* 0x0000000506027c10 */ /* 0x000fc8000ff5e0ff */
[----:B------:R-:W-:Y:S02]  /*a220*/  ISETP.GT.U32.AND P1, PT, R2, UR10, PT ;  /* 0x0000000a02007c0c */ /* 0x000fe4000bf24070 */
[----:B------:R-:W-:-:S04]  /*a230*/  IADD3.X R2, R7, UR4, RZ, P2, !PT ;  /* 0x0000000407027c10 */ /* 0x000fc800097fe4ff */
[----:B------:R-:W-:-:S13]  /*a240*/  ISETP.GT.U32.AND.EX P1, PT, R2, UR9, PT, P1 ;  /* 0x0000000902007c0c */ /* 0x000fda000bf24110 */
[----:B------:R-:W-:Y:S05]  /*a250*/  @P1 BRA `(.L_x_189) ;  /* 0x0000001400201947 */ /* 0x000fea0003800000 */
[----:B------:R-:W-:Y:S01]  /*a260*/  VIADD R12, R34, UR6 ;  /* 0x00000006220c7c36 */ /* 0x000fe20008000000 */
[----:B------:R-:W-:Y:S01]  /*a270*/  ULDC UR24, c[0x0][0x910] ;  /* 0x0002440000187ab9 */ /* 0x000fe20000000800 */
[----:B------:R-:W-:Y:S02]  /*a280*/  IMAD.MOV.U32 R22, RZ, RZ, R8 ;  /* 0x000000ffff167224 */ /* 0x000fe400078e0008 */
[----:B------:R-:W-:Y:S02]  /*a290*/  VIADD R13, R12, 0x20 ;  /* 0x000000200c0d7836 */ /* 0x000fe40000000000 */
[----:B------:R-:W-:-:S03]  /*a2a0*/  IMAD.MOV.U32 R14, RZ, RZ, R9 ;  /* 0x000000ffff0e7224 */ /* 0x000fc600078e0009 */
[----:B------:R-:W-:-:S13]  /*a2b0*/  ISETP.GE.AND P1, PT, R13, UR24, PT ;  /* 0x000000180d007c0c */ /* 0x000fda000bf26270 */
[----:B------:R-:W1:Y:S01]  /*a2c0*/  @!P1 LDC.64 R2, c[0x0][0x918] ;  /* 0x00024600ff029b82 */ /* 0x000e620000000a00 */
[----:B------:R-:W-:Y:S01]  /*a2d0*/  @!P1 VIADD R7, R12, 0x20 ;  /* 0x000000200c079836 */ /* 0x000fe20000000000 */
[----:B------:R-:W-:Y:S01]  /*a2e0*/  BSSY B0, `(.L_x_190) ;  /* 0x0000064000007945 */ /* 0x000fe20003800000 */
[----:B------:R-:W-:Y:S02]  /*a2f0*/  IMAD.MOV.U32 R6, RZ, RZ, 0x7fffffff ;  /* 0x7fffffffff067424 */ /* 0x000fe400078e00ff */
[----:B-1----:R-:W-:-:S05]  /*a300*/  @!P1 IMAD.WIDE R2, R7, 0xc, R2 ;  /* 0x0000000c07029825 */ /* 0x002fca00078e0202 */
[----:B------:R1:W5:Y:S04]  /*a310*/  @!P1 LDG.E R8, desc[UR56][R2.64] ;  /* 0x0000003802089981 */ /* 0x000368000c1e1900 */
[----:B------:R1:W5:Y:S01]  /*a320*/  @!P1 LDG.E R9, desc[UR56][R2.64+0x4] ;  /* 0x0000043802099981 */ /* 0x000362000c1e1900 */
[----:B------:R-:W-:Y:S01]  /*a330*/  ISETP.GE.AND P1, PT, R12, UR24, PT ;  /* 0x000000180c007c0c */ /* 0x000fe2000bf26270 */
[----:B------:R-:W-:-:S12]  /*a340*/  IMAD.MOV.U32 R7, RZ, RZ, RZ ;  /* 0x000000ffff077224 */ /* 0x000fd800078e00ff */
[----:B-1----:R-:W-:Y:S05]  /*a350*/  @P1 BRA `(.L_x_191) ;  /* 0x0000000400701947 */ /* 0x002fea0003800000 */
[----:B------:R-:W-:Y:S01]  /*a360*/  IABS R7, R11 ;  /* 0x0000000b00077213 */ /* 0x000fe20000000000 */
[----:B------:R-:W-:Y:S01]  /*a370*/  ULDC UR25, c[0x0][0x8f0] ;  /* 0x00023c0000197ab9 */ /* 0x000fe20000000800 */
[----:B------:R-:W-:Y:S02]  /*a380*/  IABS R6, R10 ;  /* 0x0000000a00067213 */ /* 0x000fe40000000000 */
[----:B------:R-:W1:Y:S01]  /*a390*/  I2F.RP R3, R7 ;  /* 0x0000000700037306 */ /* 0x000e620000209400 */
[----:B------:R-:W-:Y:S02]  /*a3a0*/  PLOP3.LUT P3, PT, PT, PT, UP0, 0x80, 0x0 ;  /* 0x000000000000781c */ /* 0x000fe40003f6f008 */
[----:B------:R-:W-:Y:S02]  /*a3b0*/  IADD3 R21, P2, R14, UR12, RZ ;  /* 0x0000000c0e157c10 */ /* 0x000fe4000ff5e0ff */
[----:B------:R-:W-:Y:S02]  /*a3c0*/  IADD3 R19, P1, R22, UR11, RZ ;  /* 0x0000000b16137c10 */ /* 0x000fe4000ff3e0ff */
[----:B------:R-:W-:Y:S01]  /*a3d0*/  LEA.HI.X.SX32 R24, R14, UR14, 0x1, P2 ;  /* 0x0000000e0e187c11 */ /* 0x000fe200090f0eff */
[----:B------:R-:W3:Y:S01]  /*a3e0*/  I2F.RP R2, R6 ;  /* 0x0000000600027306 */ /* 0x000ee20000209400 */
[----:B------:R-:W-:-:S07]  /*a3f0*/  LEA.HI.X.SX32 R22, R22, UR13, 0x1, P1 ;  /* 0x0000000d16167c11 */ /* 0x000fce00088f0eff */
[----:B-1----:R-:W1:Y:S08]  /*a400*/  MUFU.RCP R3, R3 ;  /* 0x0000000300037308 */ /* 0x002e700000001000 */
[----:B---3--:R-:W3:Y:S01]  /*a410*/  MUFU.RCP R2, R2 ;  /* 0x0000000200027308 */ /* 0x008ee20000001000 */
[----:B-1----:R-:W-:-:S07]  /*a420*/  VIADD R17, R3, 0xffffffe ;  /* 0x0ffffffe03117836 */ /* 0x002fce0000000000 */
[----:B------:R-:W1:Y:S01]  /*a430*/  F2I.FTZ.U32.TRUNC.NTZ R17, R17 ;  /* 0x0000001100117305 */ /* 0x000e62000021f000 */
[----:B---3--:R-:W-:-:S07]  /*a440*/  VIADD R15, R2, 0xffffffe ;  /* 0x0ffffffe020f7836 */ /* 0x008fce0000000000 */
[----:B------:R-:W3:Y:S01]  /*a450*/  F2I.FTZ.U32.TRUNC.NTZ R15, R15 ;  /* 0x0000000f000f7305 */ /* 0x000ee2000021f000 */
[----:B-1----:R-:W-:Y:S02]  /*a460*/  IMAD.MOV R18, RZ, RZ, -R17 ;  /* 0x000000ffff127224 */ /* 0x002fe400078e0a11 */
[----:B---3--:R-:W-:Y:S01]  /*a470*/  IMAD.MOV R14, RZ, RZ, -R15 ;  /* 0x000000ffff0e7224 */ /* 0x008fe200078e0a0f */
[----:B------:R-:W-:Y:S06]  /*a480*/  @!P3 BRA `(.L_x_192) ;  /* 0x000000000034b947 */ /* 0x000fec0003800000 */
[----:B------:R-:W-:Y:S01]  /*a490*/  ULDC UR6, c[0x0][0x8dc] ;  /* 0x0002370000067ab9 */ /* 0x000fe20000000800 */
[----:B------:R-:W-:Y:S01]  /*a4a0*/  ULDC.64 UR26, c[0x0][0x8d0] ;  /* 0x00023400001a7ab9 */ /* 0x000fe20000000a00 */
[----:B------:R-:W-:-:S05]  /*a4b0*/  IADD3 R3, P1, R19, UR6, RZ ;  /* 0x0000000613037c10 */ /* 0x000fca000ff3e0ff */
[----:B------:R-:W-:-:S04]  /*a4c0*/  IMAD.X R19, RZ, RZ, R22, P1 ;  /* 0x000000ffff137224 */ /* 0x000fc800008e0616 */
[----:B------:R-:W-:-:S04]  /*a4d0*/  IMAD.WIDE.U32 R4, R19, UR26, RZ ;  /* 0x0000001a13047c25 */ /* 0x000fc8000f8e00ff */
[----:B------:R-:W-:-:S04]  /*a4e0*/  IMAD.WIDE.U32 R4, P1, R3, UR27, R4 ;  /* 0x0000001b03047c25 */ /* 0x000fc8000f820004 */
[----:B------:R-:W-:-:S04]  /*a4f0*/  IMAD.WIDE.U32 R2, R3, UR26, RZ ;  /* 0x0000001a03027c25 */ /* 0x000fc8000f8e00ff */
[----:B------:R-:W-:Y:S01]  /*a500*/  IMAD.MOV.U32 R2, RZ, RZ, R5 ;  /* 0x000000ffff027224 */ /* 0x000fe200078e0005 */
[----:B------:R-:W-:Y:S01]  /*a510*/  IADD3 RZ, P2, R3, R4, RZ ;  /* 0x0000000403ff7210 */ /* 0x000fe20007f5e0ff */
[----:B------:R-:W-:-:S04]  /*a520*/  IMAD.X R3, RZ, RZ, RZ, P1 ;  /* 0x000000ffff037224 */ /* 0x000fc800008e06ff */
[----:B------:R-:W-:-:S04]  /*a530*/  IMAD.WIDE.U32.X R2, R19, UR27, R2, P2 ;  /* 0x0000001b13027c25 */ /* 0x000fc800090e0402 */
[----:B------:R-:W-:Y:S02]  /*a540*/  IMAD.MOV.U32 R19, RZ, RZ, R2 ;  /* 0x000000ffff137224 */ /* 0x000fe400078e0002 */
[----:B------:R-:W-:-:S07]  /*a550*/  IMAD.MOV.U32 R22, RZ, RZ, R3 ;  /* 0x000000ffff167224 */ /* 0x000fce00078e0003 */
.L_x_192:
[----:B------:R-:W-:Y:S05]  /*a560*/  @!P0 BRA `(.L_x_193) ;  /* 0x0000000000348947 */ /* 0x000fea0003800000 */
        /* <DEDUP_REMOVED lines=13> */
.L_x_193:
[----:B------:R-:W-:Y:S01]  /*a640*/  IMAD R18, R18, R7, RZ ;  /* 0x0000000712127224 */ /* 0x000fe200078e02ff */
[----:B------:R-:W-:Y:S01]  /*a650*/  ULDC UR6, c[0x0][0x8d8] ;  /* 0x0002360000067ab9 */ /* 0x000fe20000000800 */
[----:B------:R-:W-:Y:S01]  /*a660*/  IMAD.MOV.U32 R2, RZ, RZ, RZ ;  /* 0x000000ffff027224 */ /* 0x000fe200078e00ff */
[----:B------:R-:W-:Y:S01]  /*a670*/  SHF.R.U64 R21, R21, UR25, R24 ;  /* 0x0000001915157c19 */ /* 0x000fe20008001218 */
[----:B------:R-:W-:Y:S01]  /*a680*/  IMAD.MOV.U32 R3, RZ, RZ, R17 ;  /* 0x000000ffff037224 */ /* 0x000fe200078e0011 */
[----:B------:R-:W-:Y:S01]  /*a690*/  SHF.R.U64 R19, R19, UR6, R22 ;  /* 0x0000000613137c19 */ /* 0x000fe20008001216 */
[----:B------:R-:W-:Y:S01]  /*a6a0*/  IMAD R4, R14, R6, RZ ;  /* 0x000000060e047224 */ /* 0x000fe200078e02ff */
[----:B------:R-:W-:Y:S01]  /*a6b0*/  PLOP3.LUT P5, PT, PT, PT, UP3, 0x80, 0x0 ;  /* 0x000000000000781c */ /* 0x000fe20003faf038 */
[----:B------:R-:W-:-:S04]  /*a6c0*/  IMAD.HI.U32 R17, R17, R18, R2 ;  /* 0x0000001211117227 */ /* 0x000fc800078e0002 */
[----:B------:R-:W-:Y:S02]  /*a6d0*/  IMAD.MOV.U32 R3, RZ, RZ, R15 ;  /* 0x000000ffff037224 */ /* 0x000fe400078e000f */
[----:B------:R-:W-:Y:S02]  /*a6e0*/  VIADD R21, R21, UR17 ;  /* 0x0000001115157c36 */ /* 0x000fe40008000000 */
[----:B------:R-:W-:Y:S02]  /*a6f0*/  VIADD R14, R19, UR16 ;  /* 0x00000010130e7c36 */ /* 0x000fe40008000000 */
[----:B------:R-:W-:Y:S01]  /*a700*/  IMAD.HI.U32 R2, R15, R4, R2 ;  /* 0x000000040f027227 */ /* 0x000fe200078e0002 */
[----:B------:R-:W-:Y:S02]  /*a710*/  IABS R15, R11 ;  /* 0x0000000b000f7213 */ /* 0x000fe40000000000 */
[----:B------:R-:W-:Y:S02]  /*a720*/  IABS R3, R10 ;  /* 0x0000000a00037213 */ /* 0x000fe40000000000 */
[----:B------:R-:W-:Y:S01]  /*a730*/  IABS R4, R21 ;  /* 0x0000001500047213 */ /* 0x000fe20000000000 */
[----:B------:R-:W-:Y:S01]  /*a740*/  IMAD.MOV R18, RZ, RZ, -R15 ;  /* 0x000000ffff127224 */ /* 0x000fe200078e0a0f */
[----:B------:R-:W-:Y:S01]  /*a750*/  IABS R5, R14 ;  /* 0x0000000e00057213 */ /* 0x000fe20000000000 */
[----:B------:R-:W-:-:S02]  /*a760*/  IMAD.MOV R15, RZ, RZ, -R3 ;  /* 0x000000ffff0f7224 */ /* 0x000fc400078e0a03 */
[----:B------:R-:W-:-:S04]  /*a770*/  IMAD.HI.U32 R3, R17, R4, RZ ;  /* 0x0000000411037227 */ /* 0x000fc800078e00ff */
[----:B------:R-:W-:-:S04]  /*a780*/  IMAD.HI.U32 R2, R2, R5, RZ ;  /* 0x0000000502027227 */ /* 0x000fc800078e00ff */
[----:B------:R-:W-:Y:S02]  /*a790*/  IMAD R4, R3, R18, R4 ;  /* 0x0000001203047224 */ /* 0x000fe400078e0204 */
[----:B------:R-:W-:-:S03]  /*a7a0*/  IMAD R3, R2, R15, R5 ;  /* 0x0000000f02037224 */ /* 0x000fc600078e0205 */
[----:B------:R-:W-:Y:S02]  /*a7b0*/  ISETP.GT.U32.AND P2, PT, R7, R4, PT ;  /* 0x000000040700720c */ /* 0x000fe40003f44070 */
[----:B------:R-:W-:-:S11]  /*a7c0*/  ISETP.GT.U32.AND P1, PT, R6, R3, PT ;  /* 0x000000030600720c */ /* 0x000fd60003f24070 */
[----:B------:R-:W-:Y:S01]  /*a7d0*/  @!P2 IMAD.IADD R4, R4, 0x1, -R7 ;  /* 0x000000010404a824 */ /* 0x000fe200078e0a07 */
[----:B------:R-:W-:Y:S01]  /*a7e0*/  ISETP.GE.AND P2, PT, R21, RZ, PT ;  /* 0x000000ff1500720c */ /* 0x000fe20003f46270 */
[----:B------:R-:W-:Y:S01]  /*a7f0*/  @!P1 IMAD.IADD R3, R3, 0x1, -R6 ;  /* 0x0000000103039824 */ /* 0x000fe200078e0a06 */
[----:B------:R-:W-:Y:S02]  /*a800*/  ISETP.GE.AND P1, PT, R14, RZ, PT ;  /* 0x000000ff0e00720c */ /* 0x000fe40003f26270 */
[----:B------:R-:W-:Y:S02]  /*a810*/  ISETP.GT.U32.AND P4, PT, R7, R4, PT ;  /* 0x000000040700720c */ /* 0x000fe40003f84070 */
[----:B------:R-:W-:-:S11]  /*a820*/  ISETP.GT.U32.AND P3, PT, R6, R3, PT ;  /* 0x000000030600720c */ /* 0x000fd60003f64070 */
[----:B------:R-:W-:Y:S01]  /*a830*/  @!P4 IMAD.IADD R4, R4, 0x1, -R7 ;  /* 0x000000010404c824 */ /* 0x000fe200078e0a07 */
[----:B------:R-:W-:Y:S01]  /*a840*/  ISETP.NE.AND P4, PT, RZ, UR7, PT ;  /* 0x00000007ff007c0c */ /* 0x000fe2000bf85270 */
[----:B------:R-:W-:Y:S01]  /*a850*/  @!P3 IMAD.IADD R3, R3, 0x1, -R6 ;  /* 0x000000010303b824 */ /* 0x000fe200078e0a06 */
[----:B------:R-:W-:Y:S01]  /*a860*/  ISETP.NE.AND P3, PT, RZ, UR8, PT ;  /* 0x00000008ff007c0c */ /* 0x000fe2000bf65270 */
[----:B------:R-:W-:Y:S02]  /*a870*/  @!P2 IMAD.MOV R4, RZ, RZ, -R4 ;  /* 0x000000ffff04a224 */ /* 0x000fe400078e0a04 */
[----:B------:R-:W-:-:S08]  /*a880*/  @!P1 IMAD.MOV R3, RZ, RZ, -R3 ;  /* 0x000000ffff039224 */ /* 0x000fd000078e0a03 */
[----:B------:R-:W-:Y:S02]  /*a890*/  @!P4 LOP3.LUT R4, RZ, UR7, RZ, 0x33, !PT ;  /* 0x00000007ff04cc12 */ /* 0x000fe4000f8e33ff */
[----:B------:R-:W-:-:S03]  /*a8a0*/  @!P3 LOP3.LUT R3, RZ, UR8, RZ, 0x33, !PT ;  /* 0x00000008ff03bc12 */ /* 0x000fc6000f8e33ff */
[----:B------:R-:W-:Y:S02]  /*a8b0*/  IMAD.IADD R4, R21, 0x1, -R4 ;  /* 0x0000000115047824 */ /* 0x000fe400078e0a04 */
[----:B------:R-:W-:-:S04]  /*a8c0*/  IMAD.IADD R3, R14, 0x1, -R3 ;  /* 0x000000010e037824 */ /* 0x000fc800078e0a03 */
[----:B------:R-:W-:Y:S01]  /*a8d0*/  IMAD R6, R3, R4, RZ ;  /* 0x0000000403067224 */ /* 0x000fe200078e02ff */
[----:B------:R-:W-:-:S04]  /*a8e0*/  SEL R2, R4, R3, !P5 ;  /* 0x0000000304027207 */ /* 0x000fc80006800000 */
[--C-:B------:R-:W-:Y:S01]  /*a8f0*/  SHF.R.S32.HI R5, RZ, 0x1f, R2.reuse ;  /* 0x0000001fff057819 */ /* 0x100fe20000011402 */
[----:B------:R-:W-:Y:S01]  /*a900*/  IMAD.MOV.U32 R4, RZ, RZ, R2 ;  /* 0x000000ffff047224 */ /* 0x000fe200078e0002 */
[----:B------:R-:W-:-:S07]  /*a910*/  SHF.R.S32.HI R7, RZ, 0x1f, R6 ;  /* 0x0000001fff077819 */ /* 0x000fce0000011406 */
.L_x_191:
[----:B--2---:R-:W-:Y:S05]  /*a920*/  BSYNC B0 ;  /* 0x0000000000007941 */ /* 0x004fea0003800000 */
.L_x_190:
[----:B------:R-:W1:Y:S01]  /*a930*/  SHFL.UP PT, R3, R6, 0x1, RZ ;  /* 0x0420000006037989 */ /* 0x000e6200000e00ff */
[----:B------:R-:W-:-:S03]  /*a940*/  ISETP.NE.AND P1, PT, R34, RZ, PT ;  /* 0x000000ff2200720c */ /* 0x000fc60003f25270 */
[----:B------:R-:W2:Y:S01]  /*a950*/  SHFL.UP PT, R2, R7, 0x1, RZ ;  /* 0x0420000007027989 */ /* 0x000ea200000e00ff */
[----:B-1----:R-:W-:Y:S02]  /*a960*/  SEL R3, R3, RZ, P1 ;  /* 0x000000ff03037207 */ /* 0x002fe40000800000 */
[----:B--2---:R-:W-:Y:S02]  /*a970*/  SEL R2, R2, RZ, P1 ;  /* 0x000000ff02027207 */ /* 0x004fe40000800000 */
[----:B------:R-:W-:-:S05]  /*a980*/  IADD3 R18, P2, R3, R6, RZ ;  /* 0x0000000603127210 */ /* 0x000fca0007f5e0ff */
[----:B------:R-:W-:Y:S01]  /*a990*/  IMAD.X R15, R2, 0x1, R7, P2 ;  /* 0x00000001020f7824 */ /* 0x000fe200010e0607 */
[----:B------:R-:W1:Y:S01]  /*a9a0*/  SHFL.UP PT, R3, R18, 0x2, RZ ;  /* 0x0440000012037989 */ /* 0x000e6200000e00ff */
[----:B------:R-:W-:-:S03]  /*a9b0*/  ISETP.GE.U32.AND P2, PT, R34, 0x2, PT ;  /* 0x000000022200780c */ /* 0x000fc60003f46070 */
[----:B------:R-:W2:Y:S01]  /*a9c0*/  SHFL.UP PT, R2, R15, 0x2, RZ ;  /* 0x044000000f027989 */ /* 0x000ea200000e00ff */
[----:B-1----:R-:W-:-:S04]  /*a9d0*/  SEL R3, R3, RZ, P2 ;  /* 0x000000ff03037207 */ /* 0x002fc80001000000 */
[----:B------:R-:W-:Y:S02]  /*a9e0*/  IADD3 R14, P3, R3, R18, RZ ;  /* 0x00000012030e7210 */ /* 0x000fe40007f7e0ff */
[----:B--2---:R-:W-:-:S03]  /*a9f0*/  SEL R2, R2, RZ, P2 ;  /* 0x000000ff02027207 */ /* 0x004fc60001000000 */
[----:B------:R-:W1:Y:S02]  /*aa00*/  SHFL.UP PT, R3, R14, 0x4, RZ ;  /* 0x048000000e037989 */ /* 0x000e6400000e00ff */
[----:B------:R-:W-:Y:S01]  /*aa10*/  IMAD.X R17, R2, 0x1, R15, P3 ;  /* 0x0000000102117824 */ /* 0x000fe200018e060f */
[----:B------:R-:W-:-:S04]  /*aa20*/  ISETP.GE.U32.AND P3, PT, R34, 0x4, PT ;  /* 0x000000042200780c */ /* 0x000fc80003f66070 */
        /* <DEDUP_REMOVED lines=17> */
[----:B--2---:R-:W-:-:S05]  /*ab40*/  SEL R2, R2, RZ, P5 ;  /* 0x000000ff02027207 */ /* 0x004fca0002800000 */
[----:B------:R-:W-:Y:S01]  /*ab50*/  IMAD.X R22, R2, 0x1, R17, P6 ;  /* 0x0000000102167824 */ /* 0x000fe200030e0611 */
[----:B------:R-:W-:-:S04]  /*ab60*/  IADD3 R2, P6, R15, UR5, RZ ;  /* 0x000000050f027c10 */ /* 0x000fc8000ffde0ff */
[----:B------:R-:W-:Y:S02]  /*ab70*/  IADD3.X R3, R22, UR4, RZ, P6, !PT ;  /* 0x0000000416037c10 */ /* 0x000fe4000b7fe4ff */
[----:B------:R-:W-:-:S04]  /*ab80*/  ISETP.GT.U32.AND P6, PT, R2, UR10, PT ;  /* 0x0000000a02007c0c */ /* 0x000fc8000bfc4070 */
[----:B------:R-:W-:-:S13]  /*ab90*/  ISETP.GT.U32.AND.EX P6, PT, R3, UR9, PT, P6 ;  /* 0x0000000903007c0c */ /* 0x000fda000bfc4160 */
[----:B------:R-:W-:-:S04]  /*aba0*/  VOTE.ANY R14, PT, P6 ;  /* 0x00000000000e7806 */ /* 0x000fc800030e0100 */
[----:B------:R-:W-:-:S13]  /*abb0*/  ISETP.NE.AND P6, PT, R14, RZ, PT ;  /* 0x000000ff0e00720c */ /* 0x000fda0003fc5270 */
[----:B------:R-:W-:Y:S05]  /*abc0*/  @P6 BRA `(.L_x_194) ;  /* 0x0000000800746947 */ /* 0x000fea0003800000 */
[----:B------:R-:W-:Y:S01]  /*abd0*/  IMAD.MOV.U32 R17, RZ, RZ, R2 ;  /* 0x000000ffff117224 */ /* 0x000fe200078e0002 */
[----:B------:R-:W-:Y:S01]  /*abe0*/  ULDC UR24, c[0x0][0x910] ;  /* 0x0002440000187ab9 */ /* 0x000fe20000000800 */
[----:B------:R-:W-:Y:S01]  /*abf0*/  IMAD.MOV.U32 R19, RZ, RZ, R3 ;  /* 0x000000ffff137224 */ /* 0x000fe200078e0003 */
[----:B------:R-:W-:Y:S01]  /*ac00*/  ULDC UR25, c[0x0][0x8f4] ;  /* 0x00023d0000197ab9 */ /* 0x000fe20000000800 */
[----:B------:R-:W-:Y:S01]  /*ac10*/  ULDC UR6, c[0x0][0x8dc] ;  /* 0x0002370000067ab9 */ /* 0x000fe20000000800 */
[----:B------:R-:W-:Y:S01]  /*ac20*/  ULDC UR30, c[0x0][0x8d8] ;  /* 0x00023600001e7ab9 */ /* 0x000fe20000000800 */
[----:B------:R-:W-:Y:S01]  /*ac30*/  ULDC UR31, c[0x0][0x8f0] ;  /* 0x00023c00001f7ab9 */ /* 0x000fe20000000800 */
[----:B------:R-:W-:Y:S01]  /*ac40*/  ULDC.64 UR26, c[0x0][0x8d0] ;  /* 0x00023400001a7ab9 */ /* 0x000fe20000000a00 */
[----:B------:R-:W-:-:S05]  /*ac50*/  ULDC.64 UR28, c[0x0][0x8e8] ;  /* 0x00023a00001c7ab9 */ /* 0x000fca0000000a00 */
.L_x_199:
[----:B------:R-:W-:Y:S02]  /*ac60*/  IMAD.MOV.U32 R12, RZ, RZ, R13 ;  /* 0x000000ffff0c7224 */ /* 0x000fe400078e000d */
[----:B------:R-:W-:Y:S02]  /*ac70*/  VIADD R13, R13, 0x20 ;  /* 0x000000200d0d7836 */ /* 0x000fe40000000000 */
[----:B-----5:R-:W-:Y:S02]  /*ac80*/  IMAD.MOV.U32 R14, RZ, RZ, R8 ;  /* 0x000000ffff0e7224 */ /* 0x020fe400078e0008 */
[----:B------:R-:W-:Y:S01]  /*ac90*/  IMAD.MOV.U32 R15, RZ, RZ, R9 ;  /* 0x000000ffff0f7224 */ /* 0x000fe200078e0009 */
[----:B------:R-:W-:-:S13]  /*aca0*/  ISETP.GE.AND P6, PT, R13, UR24, PT ;  /* 0x000000180d007c0c */ /* 0x000fda000bfc6270 */
[----:B------:R-:W1:Y:S01]  /*acb0*/  @!P6 LDC.64 R2, c[0x0][0x918] ;  /* 0x00024600ff02eb82 */ /* 0x000e620000000a00 */
[----:B------:R-:W2:Y:S01]  /*acc0*/  SHFL.IDX PT, R19, R19, 0x1f, 0x1f ;  /* 0x03e01f0013137f89 */ /* 0x000ea200000e0000 */
[----:B------:R-:W-:-:S03]  /*acd0*/  @!P6 VIADD R7, R12, 0x20 ;  /* 0x000000200c07e836 */ /* 0x000fc60000000000 */
[----:B------:R-:W3:Y:S01]  /*ace0*/  SHFL.IDX PT, R17, R17, 0x1f, 0x1f ;  /* 0x03e01f0011117f89 */ /* 0x000ee200000e0000 */
[----:B------:R-:W-:Y:S01]  /*acf0*/  BSSY B0, `(.L_x_195) ;  /* 0x0000063000007945 */ /* 0x000fe20003800000 */
[----:B-1----:R-:W-:-:S05]  /*ad00*/  @!P6 IMAD.WIDE R2, R7, 0xc, R2 ;  /* 0x0000000c0702e825 */ /* 0x002fca00078e0202 */
[----:B------:R1:W5:Y:S04]  /*ad10*/  @!P6 LDG.E R8, desc[UR56][R2.64] ;  /* 0x000000380208e981 */ /* 0x000368000c1e1900 */
[----:B------:R1:W5:Y:S01]  /*ad20*/  @!P6 LDG.E R9, desc[UR56][R2.64+0x4] ;  /* 0x000004380209e981 */ /* 0x000362000c1e1900 */
[----:B------:R-:W-:Y:S01]  /*ad30*/  ISETP.GE.AND P6, PT, R12, UR24, PT ;  /* 0x000000180c007c0c */ /* 0x000fe2000bfc6270 */
[----:B------:R-:W-:Y:S01]  /*ad40*/  IMAD.MOV.U32 R6, RZ, RZ, 0x7fffffff ;  /* 0x7fffffffff067424 */ /* 0x000fe200078e00ff */
[----:B--2---:R-:W-:Y:S01]  /*ad50*/  R2UR UR4, R19 ;  /* 0x00000000130472ca */ /* 0x004fe200000e0000 */
[----:B------:R-:W-:Y:S01]  /*ad60*/  IMAD.MOV.U32 R7, RZ, RZ, RZ ;  /* 0x000000ffff077224 */ /* 0x000fe200078e00ff */
[----:B---3--:R-:W-:-:S09]  /*ad70*/  R2UR UR5, R17 ;  /* 0x00000000110572ca */ /* 0x008fd200000e0000 */
[----:B-1----:R-:W-:Y:S06]  /*ad80*/  @P6 BRA `(.L_x_196) ;  /* 0x0000000400646947 */ /* 0x002fec0003800000 */
[----:B------:R-:W-:-:S04]  /*ad90*/  IADD3 R17, P6, R14, UR11, RZ ;  /* 0x0000000b0e117c10 */ /* 0x000fc8000ffde0ff */
[----:B------:R-:W-:Y:S02]  /*ada0*/  LEA.HI.X.SX32 R22, R14, UR13, 0x1, P6 ;  /* 0x0000000d0e167c11 */ /* 0x000fe4000b0f0eff */
[----:B------:R-:W-:Y:S02]  /*adb0*/  IABS R14, R11 ;  /* 0x0000000b000e7213 */ /* 0x000fe40000000000 */
[C---:B------:R-:W-:Y:S02]  /*adc0*/  IADD3 R19, P6, R15.reuse, UR12, RZ ;  /* 0x0000000c0f137c10 */ /* 0x040fe4000ffde0ff */
[----:B------:R-:W1:Y:S02]  /*add0*/  I2F.RP R2, R14 ;  /* 0x0000000e00027306 */ /* 0x000e640000209400 */
[----:B------:R-:W-:Y:S02]  /*ade0*/  LEA.HI.X.SX32 R24, R15, UR14, 0x1, P6 ;  /* 0x0000000e0f187c11 */ /* 0x000fe4000b0f0eff */
[----:B------:R-:W-:-:S04]  /*adf0*/  PLOP3.LUT P6, PT, PT, PT, UP0, 0x80, 0x0 ;  /* 0x000000000000781c */ /* 0x000fc80003fcf008 */
[----:B-1----:R-:W1:Y:S02]  /*ae00*/  MUFU.RCP R2, R2 ;  /* 0x0000000200027308 */ /* 0x002e640000001000 */
[----:B-1----:R-:W-:-:S06]  /*ae10*/  VIADD R15, R2, 0xffffffe ;  /* 0x0ffffffe020f7836 */ /* 0x002fcc0000000000 */
[----:B------:R-:W1:Y:S02]  /*ae20*/  F2I.FTZ.U32.TRUNC.NTZ R15, R15 ;  /* 0x0000000f000f7305 */ /* 0x000e64000021f000 */
[----:B-1----:R-:W-:Y:S01]  /*ae30*/  IMAD.MOV R18, RZ, RZ, -R15 ;  /* 0x000000ffff127224 */ /* 0x002fe200078e0a0f */
[----:B------:R-:W-:Y:S06]  /*ae40*/  @!P6 BRA `(.L_x_197) ;  /* 0x00000000002ce947 */ /* 0x000fec0003800000 */
        /* <DEDUP_REMOVED lines=11> */
.L_x_197:
[----:B------:R-:W-:Y:S05]  /*af00*/  @!P0 BRA `(.L_x_198) ;  /* 0x00000000002c8947 */ /* 0x000fea0003800000 */
        /* <DEDUP_REMOVED lines=11> */
.L_x_198:
[----:B------:R-:W-:Y:S01]  /*afc0*/  SHF.R.U64 R4, R19, UR31, R24 ;  /* 0x0000001f13047c19 */ /* 0x000fe20008001218 */
[----:B------:R-:W-:Y:S01]  /*afd0*/  IMAD R5, R18, R14, RZ ;  /* 0x0000000e12057224 */ /* 0x000fe200078e02ff */
[----:B------:R-:W-:Y:S01]  /*afe0*/  IABS R2, R11 ;  /* 0x0000000b00027213 */ /* 0x000fe20000000000 */
[----:B------:R-:W-:Y:S01]  /*aff0*/  IMAD.MOV.U32 R3, RZ, RZ, R15 ;  /* 0x000000ffff037224 */ /* 0x000fe200078e000f */
[----:B------:R-:W-:Y:S01]  /*b000*/  SHF.R.U64 R17, R17, UR30, R22 ;  /* 0x0000001e11117c19 */ /* 0x000fe20008001216 */
[----:B------:R-:W-:Y:S01]  /*b010*/  VIADD R4, R4, UR17 ;  /* 0x0000001104047c36 */ /* 0x000fe20008000000 */
[----:B------:R-:W-:Y:S01]  /*b020*/  IABS R19, R10 ;  /* 0x0000000a00137213 */ /* 0x000fe20000000000 */
[----:B------:R-:W-:Y:S02]  /*b030*/  IMAD.MOV R7, RZ, RZ, -R2 ;  /* 0x000000ffff077224 */ /* 0x000fe400078e0a02 */
[----:B------:R-:W-:Y:S01]  /*b040*/  IMAD.MOV.U32 R2, RZ, RZ, RZ ;  /* 0x000000ffff027224 */ /* 0x000fe200078e00ff */
[----:B------:R-:W-:Y:S01]  /*b050*/  IABS R6, R4 ;  /* 0x0000000400067213 */ /* 0x000fe20000000000 */
[----:B------:R-:W-:-:S02]  /*b060*/  VIADD R17, R17, UR16 ;  /* 0x0000001011117c36 */ /* 0x000fc40008000000 */
[----:B------:R-:W-:-:S04]  /*b070*/  IMAD.HI.U32 R2, R15, R5, R2 ;  /* 0x000000050f027227 */ /* 0x000fc800078e0002 */
[----:B------:R-:W-:Y:S01]  /*b080*/  IMAD.MOV.U32 R3, RZ, RZ, R7 ;  /* 0x000000ffff037224 */ /* 0x000fe200078e0007 */
[----:B------:R-:W-:Y:S01]  /*b090*/  IABS R7, R10 ;  /* 0x0000000a00077213 */ /* 0x000fe20000000000 */
[----:B------:R-:W-:-:S03]  /*b0a0*/  IMAD.MOV.U32 R5, RZ, RZ, R6 ;  /* 0x000000ffff057224 */ /* 0x000fc600078e0006 */
[----:B------:R-:W1:Y:S01]  /*b0b0*/  I2F.RP R6, R7 ;  /* 0x0000000700067306 */ /* 0x000e620000209400 */
[----:B------:R-:W-:-:S04]  /*b0c0*/  IMAD.HI.U32 R2, R2, R5, RZ ;  /* 0x0000000502027227 */ /* 0x000fc800078e00ff */
[----:B------:R-:W-:-:S05]  /*b0d0*/  IMAD R5, R2, R3, R5 ;  /* 0x0000000302057224 */ /* 0x000fca00078e0205 */
[----:B------:R-:W-:Y:S01]  /*b0e0*/  ISETP.GT.U32.AND P6, PT, R14, R5, PT ;  /* 0x000000050e00720c */ /* 0x000fe20003fc4070 */
[----:B-1----:R-:W1:-:S12]  /*b0f0*/  MUFU.RCP R6, R6 ;  /* 0x0000000600067308 */ /* 0x002e580000001000 */
[----:B------:R-:W-:Y:S02]  /*b100*/  @!P6 IMAD.IADD R5, R5, 0x1, -R14 ;  /* 0x000000010505e824 */ /* 0x000fe400078e0a0e */
[----:B-1----:R-:W-:-:S04]  /*b110*/  VIADD R2, R6, 0xffffffe ;  /* 0x0ffffffe06027836 */ /* 0x002fc80000000000 */
[----:B------:R1:W2:Y:S02]  /*b120*/  F2I.FTZ.U32.TRUNC.NTZ R3, R2 ;  /* 0x0000000200037305 */ /* 0x0002a4000021f000 */
[----:B-1----:R-:W-:Y:S02]  /*b130*/  IMAD.MOV.U32 R2, RZ, RZ, RZ ;  /* 0x000000ffff027224 */ /* 0x002fe400078e00ff */
[----:B--2---:R-:W-:-:S04]  /*b140*/  IMAD.MOV R18, RZ, RZ, -R3 ;  /* 0x000000ffff127224 */ /* 0x004fc800078e0a03 */
[----:B------:R-:W-:Y:S01]  /*b150*/  IMAD R15, R18, R7, RZ ;  /* 0x00000007120f7224 */ /* 0x000fe200078e02ff */
[----:B------:R-:W-:-:S03]  /*b160*/  IABS R18, R17 ;  /* 0x0000001100127213 */ /* 0x000fc60000000000 */
[----:B------:R-:W-:-:S04]  /*b170*/  IMAD.HI.U32 R6, R3, R15, R2 ;  /* 0x0000000f03067227 */ /* 0x000fc800078e0002 */
[----:B------:R-:W-:Y:S02]  /*b180*/  IMAD.MOV.U32 R3, RZ, RZ, R18 ;  /* 0x000000ffff037224 */ /* 0x000fe400078e0012 */
[----:B------:R-:W-:Y:S02]  /*b190*/  IMAD.MOV R15, RZ, RZ, -R19 ;  /* 0x000000ffff0f7224 */ /* 0x000fe400078e0a13 */
        /* <DEDUP_REMOVED lines=22> */
[----:B------:R-:W-:Y:S02]  /*b300*/  SHF.R.S32.HI R5, RZ, 0x1f, R4 ;  /* 0x0000001fff057819 */ /* 0x000fe40000011404 */
[----:B------:R-:W-:-:S07]  /*b310*/  SHF.R.S32.HI R7, RZ, 0x1f, R6 ;  /* 0x0000001fff077819 */ /* 0x000fce0000011406 */
.L_x_196:
[----:B------:R-:W-:Y:S05]  /*b320*/  BSYNC B0 ;  /* 0x0000000000007941 */ /* 0x000fea0003800000 */
.L_x_195:
[----:B------:R-:W1:Y:S04]  /*b330*/  SHFL.UP PT, R3, R6, 0x1, RZ ;  /* 0x0420000006037989 */ /* 0x000e6800000e00ff */
[----:B------:R-:W2:Y:S01]  /*b340*/  SHFL.UP PT, R2, R7, 0x1, RZ ;  /* 0x0420000007027989 */ /* 0x000ea200000e00ff */
[----:B-1----:R-:W-:Y:S02]  /*b350*/  SEL R3, R3, RZ, P1 ;  /* 0x000000ff03037207 */ /* 0x002fe40000800000 */
[----:B--2---:R-:W-:Y:S02]  /*b360*/  SEL R2, R2, RZ, P1 ;  /* 0x000000ff02027207 */ /* 0x004fe40000800000 */
[----:B------:R-:W-:-:S05]  /*b370*/  IADD3 R18, P6, R3, R6, RZ ;  /* 0x0000000603127210 */ /* 0x000fca0007fde0ff */
[----:B------:R-:W-:Y:S01]  /*b380*/  IMAD.X R15, R2, 0x1, R7, P6 ;  /* 0x00000001020f7824 */ /* 0x000fe200030e0607 */
        /* <DEDUP_REMOVED lines=24> */
[----:B------:R-:W-:-:S04]  /*b510*/  IADD3 R17, P6, R2, UR5, RZ ;  /* 0x0000000502117c10 */ /* 0x000fc8000ffde0ff */
[----:B------:R-:W-:Y:S02]  /*b520*/  IADD3.X R19, R3, UR4, RZ, P6, !PT ;  /* 0x0000000403137c10 */ /* 0x000fe4000b7fe4ff */
[----:B------:R-:W-:-:S04]  /*b530*/  ISETP.GT.U32.AND P6, PT, R17, UR10, PT ;  /* 0x0000000a11007c0c */ /* 0x000fc8000bfc4070 */
[----:B------:R-:W-:-:S13]  /*b540*/  ISETP.GT.U32.AND.EX P6, PT, R19, UR9, PT, P6 ;  /* 0x0000000913007c0c */ /* 0x000fda000bfc4160 */
[----:B------:R-:W-:-:S04]  /*b550*/  VOTE.ANY R14, PT, P6 ;  /* 0x00000000000e7806 */ /* 0x000fc800030e0100 */
[----:B------:R-:W-:-:S13]  /*b560*/  ISETP.NE.AND P6, PT, R14, RZ, PT ;  /* 0x000000ff0e00720c */ /* 0x000fda0003fc5270 */
[----:B------:R-:W-:Y:S05]  /*b570*/  @!P6 BRA `(.L_x_199) ;  /* 0xfffffff400b8e947 */ /* 0x000fea000383ffff */
[----:B------:R-:W-:Y:S02]  /*b580*/  IMAD.MOV.U32 R15, RZ, RZ, R2 ;  /* 0x000000ffff0f7224 */ /* 0x000fe400078e0002 */
[----:B------:R-:W-:-:S07]  /*b590*/  IMAD.MOV.U32 R22, RZ, RZ, R3 ;  /* 0x000000ffff167224 */ /* 0x000fce00078e0003 */
.L_x_194:
[----:B------:R-:W1:Y:S08]  /*b5a0*/  BREV R14, R14 ;  /* 0x0000000e000e7301 */ /* 0x000e700000000000 */
[----:B-1----:R-:W1:Y:S02]  /*b5b0*/  FLO.U32.SH R13, R14 ;  /* 0x0000000e000d7300 */ /* 0x002e6400000e0400 */
[----:B-1----:R-:W1:Y:S02]  /*b5c0*/  SHFL.IDX PT, R12, R12, R13, 0x1f ;  /* 0x00001f0d0c0c7589 */ /* 0x002e6400000e0000 */
[----:B-1----:R-:W-:-:S13]  /*b5d0*/  R2UR UR6, R12 ;  /* 0x000000000c0672ca */ /* 0x002fda00000e0000 */
[----:B------:R-:W-:-:S05]  /*b5e0*/  VIADD R17, R34, UR6 ;  /* 0x0000000622117c36 */ /* 0x000fca0008000000 */
[----:B------:R-:W-:-:S13]  /*b5f0*/  ISETP.GE.AND P1, PT, R17, UR24, PT ;  /* 0x0000001811007c0c */ /* 0x000fda000bf26270 */
[----:B------:R-:W1:Y:S02]  /*b600*/  @!P1 LDC.64 R2, c[0x0][0x918] ;  /* 0x00024600ff029b82 */ /* 0x000e640000000a00 */
[----:B-1----:R-:W-:-:S05]  /*b610*/  @!P1 IMAD.WIDE R2, R17, 0xc, R2 ;  /* 0x0000000c11029825 */ /* 0x002fca00078e0202 */
[----:B-----5:R1:W5:Y:S04]  /*b620*/  @!P1 LDG.E R8, desc[UR56][R2.64] ;  /* 0x0000003802089981 */ /* 0x020368000c1e1900 */
[----:B------:R1:W5:Y:S01]  /*b630*/  @!P1 LDG.E R9, desc[UR56][R2.64+0x4] ;  /* 0x0000043802099981 */ /* 0x000362000c1e1900 */
[----:B------:R-:W-:-:S03]  /*b640*/  IADD3 R18, P1, P2, R15, UR5, -R6 ;  /* 0x000000050f127c10 */ /* 0x000fc6000fa3e806 */
[----:B------:R-:W-:Y:S01]  /*b650*/  SHFL.IDX PT, R6, R6, R13, 0x1f ;  /* 0x00001f0d06067589 */ /* 0x000fe200000e0000 */
[----:B------:R-:W-:-:S03]  /*b660*/  IADD3.X R22, R22, UR4, ~R7, P1, P2 ;  /* 0x0000000416167c10 */ /* 0x000fc60008fe4c07 */
[----:B------:R-:W2:Y:S04]  /*b670*/  SHFL.IDX PT, R18, R18, R13, 0x1f ;  /* 0x00001f0d12127589 */ /* 0x000ea800000e0000 */
[----:B------:R-:W3:Y:S04]  /*b680*/  SHFL.IDX PT, R22, R22, R13, 0x1f ;  /* 0x00001f0d16167589 */ /* 0x000ee800000e0000 */
[----:B------:R1:W4:Y:S04]  /*b690*/  SHFL.IDX PT, R7, R7, R13, 0x1f ;  /* 0x00001f0d07077589 */ /* 0x00032800000e0000 */
[----:B------:R1:W1:Y:S04]  /*b6a0*/  SHFL.IDX PT, R5, R5, R13, 0x1f ;  /* 0x00001f0d05057589 */ /* 0x00026800000e0000 */
[----:B------:R1:W1:Y:S01]  /*b6b0*/  SHFL.IDX PT, R4, R4, R13, 0x1f ;  /* 0x00001f0d04047589 */ /* 0x00026200000e0000 */
[----:B--2---:R-:W-:-:S02]  /*b6c0*/  R2UR UR5, R18 ;  /* 0x00000000120572ca */ /* 0x004fc400000e0000 */
[----:B---3--:R-:W-:-:S15]  /*b6d0*/  R2UR UR4, R22 ;  /* 0x00000000160472ca */ /* 0x008fde00000e0000 */
.L_x_189:
[----:B-1----:R-:W1:Y:S01]  /*b6e0*/  LDC R2, c[0x0][0x910] ;  /* 0x00024400ff027b82 */ /* 0x002e620000000800 */
[----:B------:R-:W-:Y:S01]  /*b6f0*/  UMOV UR24, 0xffffffff ;  /* 0xffffffff00187882 */ /* 0x000fe20000000000 */
[----:B------:R-:W-:Y:S01]  /*b700*/  UMOV UR25, 0xffffffff ;  /* 0xffffffff00197882 */ /* 0x000fe20000000000 */
[----:B------:R-:W-:Y:S01]  /*b710*/  UMOV UR26, 0xffffffff ;  /* 0xffffffff001a7882 */ /* 0x000fe20000000000 */
[----:B------:R-:W-:Y:S01]  /*b720*/  IMAD.MOV.U32 R15, RZ, RZ, RZ ;  /* 0x000000ffff0f7224 */ /* 0x000fe200078e00ff */
[----:B-1----:R-:W-:-:S13]  /*b730*/  ISETP.LE.AND P1, PT, R2, UR6, PT ;  /* 0x0000000602007c0c */ /* 0x002fda000bf23270 */
[----:B------:R-:W-:Y:S05]  /*b740*/  @P1 BRA `(.L_x_188) ;  /* 0x0000000000f01947 */ /* 0x000fea0003800000 */
[C---:B------:R-:W-:Y:S01]  /*b750*/  R2UR UR24, R4.reuse ;  /* 0x00000000041872ca */ /* 0x040fe200000e0000 */
[----:B------:R-:W-:Y:S01]  /*b760*/  UIADD3 UR30, UP1, -UR5, UR10, URZ ;  /* 0x0000000a051e7290 */ /* 0x000fe2000ff3e13f */
[----:B------:R-:W-:Y:S01]  /*b770*/  R2UR UR25, R5 ;  /* 0x00000000051972ca */ /* 0x000fe200000e0000 */
[----:B------:R-:W-:Y:S01]  /*b780*/  ULDC UR26, c[0x0][0x8c0] ;  /* 0x00023000001a7ab9 */ /* 0x000fe20000000800 */
[----:B------:R-:W-:Y:S01]  /*b790*/  ULDC UR27, c[0x0][0x8b0] ;  /* 0x00022c00001b7ab9 */ /* 0x000fe20000000800 */
[----:B------:R-:W-:Y:S01]  /*b7a0*/  ULDC UR28, c[0x0][0x904] ;  /* 0x00024100001c7ab9 */ /* 0x000fe20000000800 */
[----:B------:R-:W-:-:S03]  /*b7b0*/  SHF.R.U64 R2, R4, UR27, R5 ;  /* 0x0000001b04027c19 */ /* 0x000fc60008001205 */
[----:B------:R-:W-:Y:S01]  /*b7c0*/  UIADD3.X UR24, ~UR4, UR9, URZ, UP1, !UPT ;  /* 0x0000000904187290 */ /* 0x000fe20008ffe53f */
[----:B------:R-:W-:-:S03]  /*b7d0*/  R2UR UR32, R2 ;  /* 0x00000000022072ca */ /* 0x000fc600000e0000 */
[----:B------:R-:W-:Y:S02]  /*b7e0*/  USHF.R.U32.HI UR31, URZ, UR26, UR24 ;  /* 0x0000001a3f1f7299 */ /* 0x000fe40008011618 */
[----:B------:R-:W-:Y:S02]  /*b7f0*/  USHF.R.U32.HI UR35, URZ, UR27, UR25 ;  /* 0x0000001b3f237299 */ /* 0x000fe40008011619 */
[----:B------:R-:W-:Y:S02]  /*b800*/  USHF.R.U32.HI UR33, URZ, UR27, UR31 ;  /* 0x0000001b3f217299 */ /* 0x000fe4000801161f */
[----:B------:R-:W-:Y:S02]  /*b810*/  USHF.R.U64 UR30, UR30, UR26, UR24 ;  /* 0x0000001a1e1e7299 */ /* 0x000fe40008001218 */
[----:B------:R-:W-:Y:S02]  /*b820*/  USHF.R.U32.HI UR34, URZ, UR28, UR33 ;  /* 0x0000001c3f227299 */ /* 0x000fe40008011621 */
[----:B------:R-:W-:-:S02]  /*b830*/  USHF.R.U64 UR31, UR30, UR27, UR31 ;  /* 0x0000001b1e1f7299 */ /* 0x000fc4000800121f */
[----:B------:R-:W-:Y:S02]  /*b840*/  ULOP3.LUT UR24, UR34, UR35, URZ, 0xfc, !UPT ;  /* 0x0000002322187292 */ /* 0x000fe4000f8efc3f */
[----:B------:R-:W-:-:S04]  /*b850*/  USHF.R.U64 UR33, UR31, UR28, UR33 ;  /* 0x0000001c1f217299 */ /* 0x000fc80008001221 */
[----:B------:R-:W-:-:S13]  /*b860*/  ISETP.NE.U32.AND P1, PT, RZ, UR24, PT ;  /* 0x00000018ff007c0c */ /* 0x000fda000bf25070 */
[----:B------:R-:W-:Y:S05]  /*b870*/  @!P1 BRA `(.L_x_200) ;  /* 0x0000000000189947 */ /* 0x000fea0003800000 */
[----:B------:R-:W-:-:S07]  /*b880*/  MOV R12, 0xb8a0 ;  /* 0x0000b8a0000c7802 */ /* 0x000fce0000000f00 */
[----:B--2-45:R-:W-:Y:S05]  /*b890*/  CALL.REL.NOINC `(.L_x_201) ;  /* 0x0000001800d87944 */ /* 0x034fea0003c00000 */
[----:B------:R-:W-:-:S04]  /*b8a0*/  UIADD3 UR24, -UR25, URZ, URZ ;  /* 0x0000003f19187290 */ /* 0x000fc8000fffe13f */
[----:B------:R-:W-:-:S03]  /*b8b0*/  UIMAD UR32, UR32, UR24, UR33 ;  /* 0x00000018202072a4 */ /* 0x000fc6000f8e0221 */
[----:B------:R-:W-:Y:S01]  /*b8c0*/  UMOV UR24, UR25 ;  /* 0x0000001900187c82 */ /* 0x000fe20008000000 */
[----:B------:R-:W-:Y:S08]  /*b8d0*/  BRA `(.L_x_202) ;  /* 0x0000000000587947 */ /* 0x000ff00003800000 */
.L_x_200:
[----:B------:R-:W1:Y:S01]  /*b8e0*/  I2F.U32.RP R2, UR32 ;  /* 0x0000002000027d06 */ /* 0x000e620008209000 */
[----:B------:R-:W-:Y:S01]  /*b8f0*/  UMOV UR24, URZ ;  /* 0x0000003f00187c82 */ /* 0x000fe20008000000 */
[----:B------:R-:W-:-:S06]  /*b900*/  UISETP.NE.U32.AND UP4, UPT, UR32, URZ, UPT ;  /* 0x0000003f2000728c */ /* 0x000fcc000bf85070 */
[----:B-1----:R-:W1:Y:S02]  /*b910*/  MUFU.RCP R2, R2 ;  /* 0x0000000200027308 */ /* 0x002e640000001000 */
[----:B-1----:R-:W-:-:S06]  /*b920*/  VIADD R3, R2, 0xffffffe ;  /* 0x0ffffffe02037836 */ /* 0x002fcc0000000000 */
[----:B------:R-:W1:Y:S02]  /*b930*/  F2I.FTZ.U32.TRUNC.NTZ R3, R3 ;  /* 0x0000000300037305 */ /* 0x000e64000021f000 */
[----:B-1----:R-:W-:-:S13]  /*b940*/  R2UR UR25, R3 ;  /* 0x00000000031972ca */ /* 0x002fda00000e0000 */
[----:B------:R-:W-:-:S04]  /*b950*/  UIADD3 UR26, URZ, -UR25, URZ ;  /* 0x800000193f1a7290 */ /* 0x000fc8000fffe03f */
[----:B------:R-:W-:-:S04]  /*b960*/  UIMAD UR26, UR26, UR32, URZ ;  /* 0x000000201a1a72a4 */ /* 0x000fc8000f8e023f */
[----:B------:R-:W-:-:S04]  /*b970*/  UIMAD.WIDE.U32 UR24, UR25, UR26, UR24 ;  /* 0x0000001a191872a5 */ /* 0x000fc8000f8e0018 */
[----:B------:R-:W-:-:S04]  /*b980*/  UIMAD.WIDE.U32 UR24, UR25, UR33, URZ ;  /* 0x00000021191872a5 */ /* 0x000fc8000f8e003f */
[----:B------:R-:W-:-:S04]  /*b990*/  UIADD3 UR24, -UR25, URZ, URZ ;  /* 0x0000003f19187290 */ /* 0x000fc8000fffe13f */
[----:B------:R-:W-:-:S04]  /*b9a0*/  UIMAD UR24, UR32, UR24, UR33 ;  /* 0x00000018201872a4 */ /* 0x000fc8000f8e0221 */
[----:B------:R-:W-:-:S11]  /*b9b0*/  UISETP.GE.U32.AND UP1, UPT, UR24, UR32, UPT ;  /* 0x000000201800728c */ /* 0x000fd6000bf26070 */
[----:B------:R-:W-:Y:S02]  /*b9c0*/  @UP1 UIADD3 UR24, UR24, -UR32, URZ ;  /* 0x8000002018181290 */ /* 0x000fe4000fffe03f */
[----:B------:R-:W-:Y:S02]  /*b9d0*/  @UP1 UIADD3 UR25, UR25, 0x1, URZ ;  /* 0x0000000119191890 */ /* 0x000fe4000fffe03f */
[----:B------:R-:W-:-:S11]  /*b9e0*/  UISETP.GE.U32.AND UP2, UPT, UR24, UR32, UPT ;  /* 0x000000201800728c */ /* 0x000fd6000bf46070 */
[----:B------:R-:W-:Y:S02]  /*b9f0*/  @UP2 UIADD3 UR25, UR25, 0x1, URZ ;  /* 0x0000000119192890 */ /* 0x000fe4000fffe03f */
[----:B------:R-:W-:-:S04]  /*ba00*/  @!UP4 ULOP3.LUT UR25, URZ, UR32, URZ, 0x33, !UPT ;  /* 0x000000203f19c292 */ /* 0x000fc8000f8e333f */
[----:B------:R-:W-:-:S04]  /*ba10*/  UIADD3 UR24, -UR25, URZ, URZ ;  /* 0x0000003f19187290 */ /* 0x000fc8000fffe13f */
[----:B------:R-:W-:-:S03]  /*ba20*/  UIMAD UR32, UR32, UR24, UR33 ;  /* 0x00000018202072a4 */ /* 0x000fc6000f8e0221 */
[----:B------:R-:W-:-:S09]  /*ba30*/  UMOV UR24, UR25 ;  /* 0x0000001900187c82 */ /* 0x000fd20008000000 */
.L_x_202:
[----:B------:R-:W-:Y:S01]  /*ba40*/  ULOP3.LUT UR31, UR31, UR20, URZ, 0xc0, !UPT ;  /* 0x000000141f1f7292 */ /* 0x000fe2000f8ec03f */
[----:B------:R-:W-:Y:S01]  /*ba50*/  IMAD.MOV.U32 R15, RZ, RZ, 0x1 ;  /* 0x00000001ff0f7424 */ /* 0x000fe200078e00ff */
[----:B------:R-:W-:Y:S02]  /*ba60*/  ULOP3.LUT UR30, UR30, UR18, URZ, 0xc0, !UPT ;  /* 0x000000121e1e7292 */ /* 0x000fe4000f8ec03f */
[----:B------:R-:W-:Y:S01]  /*ba70*/  UIMAD UR24, UR19, UR24, UR31 ;  /* 0x00000018131872a4 */ /* 0x000fe2000f8e021f */
[----:B------:R-:W-:Y:S01]  /*ba80*/  ULDC UR26, c[0x0][0x8a8] ;  /* 0x00022a00001a7ab9 */ /* 0x000fe20000000800 */
[----:B------:R-:W-:Y:S01]  /*ba90*/  ULDC UR25, c[0x0][0x8b8] ;  /* 0x00022e0000197ab9 */ /* 0x000fe20000000800 */
[----:B------:R-:W-:Y:S02]  /*baa0*/  UIMAD UR30, UR32, UR26, UR30 ;  /* 0x0000001a201e72a4 */ /* 0x000fe4000f8e021e */
[----:B------:R-:W-:Y:S01]  /*bab0*/  UIMAD UR25, UR24, UR25, UR40 ;  /* 0x00000019181972a4 */ /* 0x000fe2000f8e0228 */
[----:B------:R-:W-:Y:S01]  /*bac0*/  @UP3 UMOV UR26, UR6 ;  /* 0x00000006001a3c82 */ /* 0x000fe20008000000 */
[----:B------:R-:W-:-:S03]  /*bad0*/  @!UP3 UMOV UR26, UR6 ;  /* 0x00000006001abc82 */ /* 0x000fc60008000000 */
[----:B------:R-:W-:Y:S02]  /*bae0*/  @UP3 UMOV UR24, UR30 ;  /* 0x0000001e00183c82 */ /* 0x000fe40008000000 */
[----:B------:R-:W-:Y:S01]  /*baf0*/  @!UP3 UMOV UR24, UR25 ;  /* 0x000000190018bc82 */ /* 0x000fe20008000000 */
[----:B------:R-:W-:-:S05]  /*bb00*/  @!UP3 UMOV UR25, UR30 ;  /* 0x0000001e0019bc82 */ /* 0x000fca0008000000 */
.L_x_188:
[----:B------:R-:W-:-:S06]  /*bb10*/  UISETP.NE.AND UP1, UPT, UR15, 0x3, UPT ;  /* 0x000000030f00788c */ /* 0x000fcc000bf25270 */
[----:B------:R-:W-:-:S13]  /*bb20*/  PLOP3.LUT P1, PT, PT, PT, UP1, 0x80, 0x0 ;  /* 0x000000000000781c */ /* 0x000fda0003f2f018 */
[----:B------:R-:W-:Y:S05]  /*bb30*/  @!P1 BRA `(.L_x_203) ;  /* 0x0000000000049947 */ /* 0x000fea0003800000 */
[----:B--2---:R-:W-:Y:S01]  /*bb40*/  BPT.TRAP 0x1 ;  /* 0x000000040000795c */ /* 0x004fe20000300000 */
.L_x_203:
[----:B------:R-:W1:Y:S01]  /*bb50*/  S2R R2, SR_CgaCtaId ;  /* 0x0000000000027919 */ /* 0x000e620000008800 */
[----:B------:R-:W-:-:S04]  /*bb60*/  MOV R3, 0x400 ;  /* 0x0000040000037802 */ /* 0x000fc80000000f00 */
[----:B-1----:R-:W-:Y:S02]  /*bb70*/  LEA R3, R2, R3, 0x18 ;  /* 0x0000000302037211 */ /* 0x002fe400078ec0ff */
[----:B------:R-:W-:-:S03]  /*bb80*/  SHF.L.U32 R2, R0, 0x1f, RZ ;  /* 0x0000001f00027819 */ /* 0x000fc600000006ff */
[----:B------:R-:W-:-:S04]  /*bb90*/  IMAD R17, R16, 0x8, R3 ;  /* 0x0000000810117824 */ /* 0x000fc800078e0203 */
[----:B------:R-:W1:Y:S02]  /*bba0*/  SYNCS.PHASECHK.TRANS64.TRYWAIT P2, [R17+URZ+0x38440], R2 ;  /* 0x03844002110075a7 */ /* 0x000e64000804017f */
[----:B-1----:R-:W-:Y:S05]  /*bbb0*/  @!P2 BRA `(.L_x_204) ;  /* 0x000000100070a947 */ /* 0x002fea0003800000 */
.L_x_261:
[----:B------:R-:W-:Y:S01]  /*bbc0*/  ELECT P2, URZ, PT ;  /* 0x00000000003f782f */ /* 0x000fe20003840000 */
[----:B------:R-:W-:-:S12]  /*bbd0*/  BSSY B0, `(.L_x_205) ;  /* 0x0000010000007945 */ /* 0x000fd80003800000 */
[----:B------:R-:W-:Y:S05]  /*bbe0*/  @!P2 BRA `(.L_x_206) ;  /* 0x000000000038a947 */ /* 0x000fea0003800000 */
[----:B-1----:R-:W-:Y:S02]  /*bbf0*/  IMAD R2, R16, 0x10, R3 ;  /* 0x0000001010027824 */ /* 0x002fe400078e0203 */
[----:B------:R-:W-:Y:S02]  /*bc00*/  IMAD.U32 R14, RZ, RZ, UR26 ;  /* 0x0000001aff0e7e24 */ /* 0x000fe4000f8e00ff */
[----:B------:R-:W-:Y:S02]  /*bc10*/  IMAD.U32 R13, RZ, RZ, UR25 ;  /* 0x00000019ff0d7e24 */ /* 0x000fe4000f8e00ff */
[----:B------:R-:W-:-:S05]  /*bc20*/  IMAD.U32 R12, RZ, RZ, UR24 ;  /* 0x00000018ff0c7e24 */ /* 0x000fca000f8e00ff */
[----:B------:R1:W-:Y:S01]  /*bc30*/  STS.128 [R2+0x38530], R12 ;  /* 0x0385300c02007388 */ /* 0x0003e20000000c00 */
[----:B------:R-:W-:Y:S01]  /*bc40*/  @!PT LDS RZ, [RZ] ;  /* 0x00000000fffff984 */ /* 0x000fe20000000800 */
[----:B------:R-:W-:Y:S01]  /*bc50*/  @!PT LDS RZ, [RZ] ;  /* 0x00000000fffff984 */ /* 0x000fe20000000800 */
[----:B------:R-:W-:Y:S01]  /*bc60*/  @!PT LDS RZ, [RZ] ;  /* 0x00000000fffff984 */ /* 0x000fe20000000800 */
[----:B------:R-:W-:Y:S01]  /*bc70*/  @!PT LDS RZ, [RZ] ;  /* 0x00000000fffff984 */ /* 0x000fe20000000800 */
[----:B------:R3:W-:Y:S06]  /*bc80*/  MEMBAR.ALL.CTA ;  /* 0x0000000000007992 */ /* 0x0007ec0000008000 */
[----:B---3--:R-:W3:Y:S01]  /*bc90*/  FENCE.VIEW.ASYNC.S ;  /* 0x00000000000073c6 */ /* 0x008ee20000000000 */
[----:B------:R-:W-:Y:S05]  /*bca0*/  @!P1 BRA `(.L_x_207) ;  /* 0x0000000000049947 */ /* 0x000fea0003800000 */
[----:B--2---:R-:W-:Y:S01]  /*bcb0*/  BPT.TRAP 0x1 ;  /* 0x000000040000795c */ /* 0x004fe20000300000 */
.L_x_207:
[----:B---3--:R3:W-:Y:S02]  /*bcc0*/  SYNCS.ARRIVE.TRANS64.A1T0 RZ, [R17+URZ+0x38400], RZ ;  /* 0x038400ff11ff79a7 */ /* 0x0087e4000810003f */
.L_x_206:
[----:B--2---:R-:W-:Y:S05]  /*bcd0*/  BSYNC B0 ;  /* 0x0000000000007941 */ /* 0x004fea0003800000 */
.L_x_205:
[----:B------:R-:W-:Y:S01]  /*bce0*/  ISETP.NE.AND P3, PT, R15, RZ, PT ;  /* 0x000000ff0f00720c */ /* 0x000fe20003f65270 */
[----:B------:R-:W-:-:S05]  /*bcf0*/  VIADD R16, R16, 0x1 ;  /* 0x0000000110107836 */ /* 0x000fca0000000000 */
[----:B------:R-:W-:-:S04]  /*bd00*/  ISETP.NE.AND P2, PT, R16, 0x8, PT ;  /* 0x000000081000780c */ /* 0x000fc80003f45270 */
[----:B-1----:R-:W-:Y:S02]  /*bd10*/  SEL R13, RZ, 0x1, P2 ;  /* 0x00000001ff0d7807 */ /* 0x002fe40001000000 */
[----:B------:R-:W-:Y:S02]  /*bd20*/  SEL R16, R16, RZ, P2 ;  /* 0x000000ff10107207 */ /* 0x000fe40001000000 */
[----:B------:R-:W-:Y:S01]  /*bd30*/  LOP3.LUT R0, R0, R13, RZ, 0x3c, !PT ;  /* 0x0000000d00007212 */ /* 0x000fe200078e3cff */
[----:B------:R-:W-:Y:S06]  /*bd40*/  @P3 BRA `(.L_x_208) ;  /* 0xffffffe400003947 */ /* 0x000fec000383ffff */
[----:B------:R-:W-:Y:S05]  /*bd50*/  @!P1 BRA `(.L_x_209) ;  /* 0x0000000000049947 */ /* 0x000fea0003800000 */
[----:B------:R-:W-:Y:S01]  /*bd60*/  BPT.TRAP 0x1 ;  /* 0x000000040000795c */ /* 0x000fe20000300000 */
.L_x_209:
[----:B------:R-:W-:Y:S01]  /*bd70*/  IMAD R5, R16, 0x8, R3 ;  /* 0x0000000810057824 */ /* 0x000fe200078e0203 */
[----:B------:R-:W-:-:S04]  /*bd80*/  SHF.L.U32 R2, R0, 0x1f, RZ ;  /* 0x0000001f00027819 */ /* 0x000fc800000006ff */
[----:B------:R-:W1:Y:S02]  /*bd90*/  SYNCS.PHASECHK.TRANS64.TRYWAIT P0, [R5+URZ+0x38440], R2 ;  /* 0x03844002050075a7 */ /* 0x000e64000800017f */
[----:B-1----:R-:W-:Y:S05]  /*bda0*/  @!P0 BRA `(.L_x_210) ;  /* 0x0000001000088947 */ /* 0x002fea0003800000 */
.L_x_262:
[----:B------:R-:W-:Y:S05]  /*bdb0*/  @!P1 BRA `(.L_x_211) ;  /* 0x0000000000049947 */ /* 0x000fea0003800000 */
[----:B------:R-:W-:Y:S01]  /*bdc0*/  BPT.TRAP 0x1 ;  /* 0x000000040000795c */ /* 0x000fe20000300000 */
.L_x_211:
[----:B------:R-:W-:-:S05]  /*bdd0*/  VIADD R16, R16, 0x1 ;  /* 0x0000000110107836 */ /* 0x000fca0000000000 */
[----:B------:R-:W-:-:S04]  /*bde0*/  ISETP.NE.AND P0, PT, R16, 0x8, PT ;  /* 0x000000081000780c */ /* 0x000fc80003f05270 */
[----:B-1----:R-:W-:Y:S02]  /*bdf0*/  SEL R5, RZ, 0x1, P0 ;  /* 0x00000001ff057807 */ /* 0x002fe40000000000 */
[----:B------:R-:W-:Y:S02]  /*be00*/  SEL R16, R16, RZ, P0 ;  /* 0x000000ff10107207 */ /* 0x000fe40000000000 */
[----:B------:R-:W-:-:S03]  /*be10*/  LOP3.LUT R5, R0, R5, RZ, 0x3c, !PT ;  /* 0x0000000500057212 */ /* 0x000fc600078e3cff */
[----:B----4-:R-:W-:Y:S01]  /*be20*/  IMAD R7, R16, 0x8, R3 ;  /* 0x0000000810077824 */ /* 0x010fe200078e0203 */
[----:B------:R-:W-:-:S04]  /*be30*/  SHF.L.U32 R0, R5, 0x1f, RZ ;  /* 0x0000001f05007819 */ /* 0x000fc800000006ff */
[----:B------:R-:W1:Y:S02]  /*be40*/  SYNCS.PHASECHK.TRANS64.TRYWAIT P0, [R7+URZ+0x38440], R0 ;  /* 0x03844000070075a7 */ /* 0x000e64000800017f */
[----:B-1----:R-:W-:Y:S05]  /*be50*/  @!P0 BRA `(.L_x_212) ;  /* 0x0000000c00f08947 */ /* 0x002fea0003800000 */
.L_x_263:
[----:B------:R-:W-:Y:S05]  /*be60*/  @!P1 BRA `(.L_x_213) ;  /* 0x0000000000049947 */ /* 0x000fea0003800000 */
[----:B------:R-:W-:Y:S01]  /*be70*/  BPT.TRAP 0x1 ;  /* 0x000000040000795c */ /* 0x000fe20000300000 */
.L_x_213:
[----:B-1----:R-:W-:-:S05]  /*be80*/  VIADD R0, R16, 0x1 ;  /* 0x0000000110007836 */ /* 0x002fca0000000000 */
[----:B------:R-:W-:-:S04]  /*be90*/  ISETP.NE.AND P0, PT, R0, 0x8, PT ;  /* 0x000000080000780c */ /* 0x000fc80003f05270 */
[----:B------:R-:W-:Y:S02]  /*bea0*/  SEL R2, RZ, 0x1, P0 ;  /* 0x00000001ff027807 */ /* 0x000fe40000000000 */
[----:B------:R-:W-:Y:S02]  /*beb0*/  SEL R4, R0, RZ, P0 ;  /* 0x000000ff00047207 */ /* 0x000fe40000000000 */
[----:B------:R-:W-:-:S03]  /*bec0*/  LOP3.LUT R5, R5, R2, RZ, 0x3c, !PT ;  /* 0x0000000205057212 */ /* 0x000fc600078e3cff */
[----:B------:R-:W-:Y:S01]  /*bed0*/  IMAD R7, R4, 0x8, R3 ;  /* 0x0000000804077824 */ /* 0x000fe200078e0203 */
[----:B------:R-:W-:-:S04]  /*bee0*/  SHF.L.U32 R0, R5, 0x1f, RZ ;  /* 0x0000001f05007819 */ /* 0x000fc800000006ff */
[----:B------:R-:W1:Y:S02]  /*bef0*/  SYNCS.PHASECHK.TRANS64.TRYWAIT P0, [R7+URZ+0x38440], R0 ;  /* 0x03844000070075a7 */ /* 0x000e64000800017f */
[----:B-1----:R-:W-:Y:S05]  /*bf00*/  @!P0 BRA `(.L_x_214) ;  /* 0x0000000c00d88947 */ /* 0x002fea0003800000 */
.L_x_264:
[----:B------:R-:W-:Y:S05]  /*bf10*/  @!P1 BRA `(.L_x_215) ;  /* 0x0000000000049947 */ /* 0x000fea0003800000 */
[----:B------:R-:W-:Y:S01]  /*bf20*/  BPT.TRAP 0x1 ;  /* 0x000000040000795c */ /* 0x000fe20000300000 */
.L_x_215:
        /* <DEDUP_REMOVED lines=9> */
.L_x_265:
[----:B------:R-:W-:Y:S05]  /*bfc0*/  @!P1 BRA `(.L_x_217) ;  /* 0x0000000000049947 */ /* 0x000fea0003800000 */
[----:B------:R-:W-:Y:S01]  /*bfd0*/  BPT.TRAP 0x1 ;  /* 0x000000040000795c */ /* 0x000fe20000300000 */
.L_x_217:
        /* <DEDUP_REMOVED lines=9> */
.L_x_266:
[----:B------:R-:W-:Y:S05]  /*c070*/  @!P1 BRA `(.L_x_219) ;  /* 0x0000000000049947 */ /* 0x000fea0003800000 */
[----:B------:R-:W-:Y:S01]  /*c080*/  BPT.TRAP 0x1 ;  /* 0x000000040000795c */ /* 0x000fe20000300000 */
.L_x_219:
        /* <DEDUP_REMOVED lines=9> */
.L_x_267:
[----:B------:R-:W-:Y:S05]  /*c120*/  @!P1 BRA `(.L_x_221) ;  /* 0x0000000000049947 */ /* 0x000fea0003800000 */
[----:B------:R-:W-:Y:S01]  /*c130*/  BPT.TRAP 0x1 ;  /* 0x000000040000795c */ /* 0x000fe20000300000 */
.L_x_221:
        /* <DEDUP_REMOVED lines=9> */
.L_x_268:
[----:B------:R-:W-:Y:S05]  /*c1d0*/  @!P1 BRA `(.L_x_223) ;  /* 0x0000000000049947 */ /* 0x000fea0003800000 */
[----:B------:R-:W-:Y:S01]  /*c1e0*/  BPT.TRAP 0x1 ;  /* 0x000000040000795c */ /* 0x000fe20000300000 */
.L_x_223:
[----:B-1----:R-:W-:-:S05]  /*c1f0*/  VIADD R0, R4, 0x1 ;  /* 0x0000000104007836 */ /* 0x002fca0000000000 */
[----:B------:R-:W-:-:S04]  /*c200*/  ISETP.NE.AND P0, PT, R0, 0x8, PT ;  /* 0x000000080000780c */ /* 0x000fc80003f05270 */
[----:B------:R-:W-:Y:S02]  /*c210*/  SEL R2, RZ, 0x1, P0 ;  /* 0x00000001ff027807 */ /* 0x000fe40000000000 */
[----:B------:R-:W-:Y:S02]  /*c220*/  SEL R0, R0, RZ, P0 ;  /* 0x000000ff00007207 */ /* 0x000fe40000000000 */
[----:B------:R-:W-:-:S03]  /*c230*/  LOP3.LUT R2, R5, R2, RZ, 0x3c, !PT ;  /* 0x0000000205027212 */ /* 0x000fc600078e3cff */
[----:B------:R-:W-:Y:S01]  /*c240*/  IMAD R3, R0, 0x8, R3 ;  /* 0x0000000800037824 */ /* 0x000fe200078e0203 */
[----:B------:R-:W-:-:S07]  /*c250*/  SHF.L.U32 R0, R2, 0x1f, RZ ;  /* 0x0000001f02007819 */ /* 0x000fce00000006ff */
.L_x_224:
[----:B-1----:R1:W2:Y:S02]  /*c260*/  SYNCS.PHASECHK.TRANS64.TRYWAIT P0, [R3+URZ+0x38440], R0 ;  /* 0x03844000030075a7 */ /* 0x0022a4000800017f */
[----:B--2---:R-:W-:Y:S05]  /*c270*/  @!P0 NANOSLEEP.SYNCS 0x989680 ;  /* 0x009896800000895d */ /* 0x004fea0003900000 */
[----:B------:R-:W2:Y:S02]  /*c280*/  @!P0 SYNCS.PHASECHK.TRANS64 P0, [R3+URZ+0x38440], R0 ;  /* 0x03844000030085a7 */ /* 0x000ea4000800007f */
[----:B--2---:R-:W-:Y:S05]  /*c290*/  @P0 EXIT ;  /* 0x000000000000094d */ /* 0x004fea0003800000 */
[----:B------:R-:W-:Y:S05]  /*c2a0*/  BRA `(.L_x_224) ;  /* 0xfffffffc00ec7947 */ /* 0x000fea000383ffff */
.L_x_33:
[----:B--2---:R-:W-:-:S04]  /*c2b0*/  IMAD.U32 R3, RZ, RZ, UR4 ;  /* 0x00000004ff037e24 */ /* 0x004fc8000f8e00ff */
[----:B------:R2:W3:Y:S03]  /*c2c0*/  SYNCS.PHASECHK.TRANS64.TRYWAIT P0, [R3+URZ+0x38480], R0 ;  /* 0x03848000030075a7 */ /* 0x0004e6000800017f */
[----:B---3--:R-:W-:Y:S05]  /*c2d0*/  @!P0 NANOSLEEP.SYNCS 0x989680 ;  /* 0x009896800000895d */ /* 0x008fea0003900000 */
[----:B------:R-:W3:Y:S02]  /*c2e0*/  @!P0 SYNCS.PHASECHK.TRANS64 P0, [R3+URZ+0x38480], R0 ;  /* 0x03848000030085a7 */ /* 0x000ee4000800007f */
[----:B---3--:R-:W-:Y:S05]  /*c2f0*/  @!P0 BRA `(.L_x_33) ;  /* 0xfffffffc00ec8947 */ /* 0x008fea000383ffff */
[----:B------:R-:W-:Y:S05]  /*c300*/  BRA `(.L_x_32) ;  /* 0xffffff7400e07947 */ /* 0x000fea000383ffff */
.L_x_38:
[----:B--2---:R-:W-:-:S04]  /*c310*/  IMAD.U32 R8, RZ, RZ, UR4 ;  /* 0x00000004ff087e24 */ /* 0x004fc8000f8e00ff */
[----:B------:R2:W3:Y:S03]  /*c320*/  SYNCS.PHASECHK.TRANS64.TRYWAIT P0, [R8+URZ+0x38480], R3 ;  /* 0x03848003080075a7 */ /* 0x0004e6000800017f */
[----:B---3--:R-:W-:Y:S05]  /*c330*/  @!P0 NANOSLEEP.SYNCS 0x989680 ;  /* 0x009896800000895d */ /* 0x008fea0003900000 */
[----:B------:R-:W3:Y:S02]  /*c340*/  @!P0 SYNCS.PHASECHK.TRANS64 P0, [R8+URZ+0x38480], R3 ;  /* 0x03848003080085a7 */ /* 0x000ee4000800007f */
[----:B---3--:R-:W-:Y:S05]  /*c350*/  @!P0 BRA `(.L_x_38) ;  /* 0xfffffffc00ec8947 */ /* 0x008fea000383ffff */
[----:B------:R-:W-:Y:S05]  /*c360*/  BRA `(.L_x_37) ;  /* 0xffffff7800c47947 */ /* 0x000fea000383ffff */
.L_x_55:
[----:B------:R-:W-:-:S07]  /*c370*/  IMAD.MOV.U32 R15, RZ, RZ, -0x1 ;  /* 0xffffffffff0f7424 */ /* 0x000fce00078e00ff */
[----:B-12--5:R-:W-:Y:S05]  /*c380*/  WARPSYNC.COLLECTIVE R15, `(.L_x_225) ;  /* 0x000000000f0c7348 */ /* 0x026fea0003c00000 */
[----:B------:R-:W-:Y:S02]  /*c390*/  ELECT P6, UR62, PT ;  /* 0x00000000003e782f */ /* 0x000fe400038c0000 */
[----:B------:R-:W-:Y:S01]  /*c3a0*/  MOV R14, UR62 ;  /* 0x0000003e000e7c02 */ /* 0x000fe20008000f00 */
[----:B-12--5:R-:W-:Y:S10]  /*c3b0*/  ENDCOLLECTIVE ;  /* 0x000000000000791b */ /* 0x026ff40003800000 */
.L_x_225:
[----:B------:R-:W-:Y:S05]  /*c3c0*/  BRA `(.L_x_226) ;  /* 0xffffff8400807947 */ /* 0x000fea000383ffff */
.L_x_58:
[----:B-1----:R-:W-:-:S04]  /*c3d0*/  IMAD.U32 R4, RZ, RZ, UR43 ;  /* 0x0000002bff047e24 */ /* 0x002fc8000f8e00ff */
[----:B------:R1:W2:Y:S03]  /*c3e0*/  SYNCS.PHASECHK.TRANS64.TRYWAIT P3, [R4+URZ+0x384e0], R3 ;  /* 0x0384e003040075a7 */ /* 0x0002a6000806017f */
[----:B--2---:R-:W-:Y:S05]  /*c3f0*/  @!P3 NANOSLEEP.SYNCS 0x989680 ;  /* 0x009896800000b95d */ /* 0x004fea0003900000 */
[----:B------:R-:W2:Y:S02]  /*c400*/  @!P3 SYNCS.PHASECHK.TRANS64 P3, [R4+URZ+0x384e0], R3 ;  /* 0x0384e0030400b5a7 */ /* 0x000ea4000806007f */
[----:B--2---:R-:W-:Y:S05]  /*c410*/  @!P3 BRA `(.L_x_58) ;  /* 0xfffffffc00ecb947 */ /* 0x004fea000383ffff */
[----:B------:R-:W-:Y:S05]  /*c420*/  BRA `(.L_x_227) ;  /* 0xffffff8400b07947 */ /* 0x000fea000383ffff */
.L_x_67:
[----:B--2---:R-:W-:-:S04]  /*c430*/  IMAD.U32 R14, RZ, RZ, UR43 ;  /* 0x0000002bff0e7e24 */ /* 0x004fc8000f8e00ff */
[----:B------:R2:W3:Y:S03]  /*c440*/  SYNCS.PHASECHK.TRANS64.TRYWAIT P3, [R14+URZ+0x384e8], R3 ;  /* 0x0384e8030e0075a7 */ /* 0x0004e6000806017f */
[----:B---3--:R-:W-:Y:S05]  /*c450*/  @!P3 NANOSLEEP.SYNCS 0x989680 ;  /* 0x009896800000b95d */ /* 0x008fea0003900000 */
[----:B------:R-:W3:Y:S02]  /*c460*/  @!P3 SYNCS.PHASECHK.TRANS64 P3, [R14+URZ+0x384e8], R3 ;  /* 0x0384e8030e00b5a7 */ /* 0x000ee4000806007f */
[----:B---3--:R-:W-:Y:S05]  /*c470*/  @!P3 BRA `(.L_x_67) ;  /* 0xfffffffc00ecb947 */ /* 0x008fea000383ffff */
[----:B------:R-:W-:Y:S05]  /*c480*/  BRA `(.L_x_228) ;  /* 0xffffff8c00347947 */ /* 0x000fea000383ffff */
.L_x_73:
[----:B--2---:R-:W-:-:S04]  /*c490*/  IMAD.U32 R14, RZ, RZ, UR43 ;  /* 0x0000002bff0e7e24 */ /* 0x004fc8000f8e00ff */
[----:B------:R2:W3:Y:S03]  /*c4a0*/  SYNCS.PHASECHK.TRANS64.TRYWAIT P3, [R14+URZ+0x384f0], R3 ;  /* 0x0384f0030e0075a7 */ /* 0x0004e6000806017f */
[----:B---3--:R-:W-:Y:S05]  /*c4b0*/  @!P3 NANOSLEEP.SYNCS 0x989680 ;  /* 0x009896800000b95d */ /* 0x008fea0003900000 */
[----:B------:R-:W3:Y:S02]  /*c4c0*/  @!P3 SYNCS.PHASECHK.TRANS64 P3, [R14+URZ+0x384f0], R3 ;  /* 0x0384f0030e00b5a7 */ /* 0x000ee4000806007f */
[----:B---3--:R-:W-:Y:S05]  /*c4d0*/  @!P3 BRA `(.L_x_73) ;  /* 0xfffffffc00ecb947 */ /* 0x008fea000383ffff */
[----:B------:R-:W-:Y:S05]  /*c4e0*/  BRA `(.L_x_229) ;  /* 0xffffff9000987947 */ /* 0x000fea000383ffff */
.L_x_79:
[----:B--2---:R-:W-:-:S04]  /*c4f0*/  IMAD.U32 R14, RZ, RZ, UR43 ;  /* 0x0000002bff0e7e24 */ /* 0x004fc8000f8e00ff */
[----:B------:R2:W3:Y:S03]  /*c500*/  SYNCS.PHASECHK.TRANS64.TRYWAIT P3, [R14+URZ+0x384f8], R3 ;  /* 0x0384f8030e0075a7 */ /* 0x0004e6000806017f */
[----:B---3--:R-:W-:Y:S05]  /*c510*/  @!P3 NANOSLEEP.SYNCS 0x989680 ;  /* 0x009896800000b95d */ /* 0x008fea0003900000 */
[----:B------:R-:W3:Y:S02]  /*c520*/  @!P3 SYNCS.PHASECHK.TRANS64 P3, [R14+URZ+0x384f8], R3 ;  /* 0x0384f8030e00b5a7 */ /* 0x000ee4000806007f */
[----:B---3--:R-:W-:Y:S05]  /*c530*/  @!P3 BRA `(.L_x_79) ;  /* 0xfffffffc00ecb947 */ /* 0x008fea000383ffff */
[----:B------:R-:W-:Y:S05]  /*c540*/  BRA `(.L_x_230) ;  /* 0xffffff9800087947 */ /* 0x000fea000383ffff */
.L_x_86:
[----:B--2---:R-:W-:-:S04]  /*c550*/  IMAD.U32 R3, RZ, RZ, UR4 ;  /* 0x00000004ff037e24 */ /* 0x004fc8000f8e00ff */
[----:B------:R2:W3:Y:S03]  /*c560*/  SYNCS.PHASECHK.TRANS64.TRYWAIT P0, [R3+URZ+0x38400], R0 ;  /* 0x03840000030075a7 */ /* 0x0004e6000800017f */
[----:B---3--:R-:W-:Y:S05]  /*c570*/  @!P0 NANOSLEEP.SYNCS 0x989680 ;  /* 0x009896800000895d */ /* 0x008fea0003900000 */
[----:B------:R-:W3:Y:S02]  /*c580*/  @!P0 SYNCS.PHASECHK.TRANS64 P0, [R3+URZ+0x38400], R0 ;  /* 0x03840000030085a7 */ /* 0x000ee4000800007f */
[----:B---3--:R-:W-:Y:S05]  /*c590*/  @!P0 BRA `(.L_x_86) ;  /* 0xfffffffc00ec8947 */ /* 0x008fea000383ffff */
[----:B------:R-:W-:Y:S05]  /*c5a0*/  BRA `(.L_x_231) ;  /* 0xffffff9c009c7947 */ /* 0x000fea000383ffff */
.L_x_104:
[----:B-1----:R-:W-:-:S04]  /*c5b0*/  IMAD.U32 R3, RZ, RZ, UR5 ;  /* 0x00000005ff037e24 */ /* 0x002fc8000f8e00ff */
[----:B------:R1:W2:Y:S03]  /*c5c0*/  SYNCS.PHASECHK.TRANS64.TRYWAIT P0, [R3+URZ+0x38528], R0 ;  /* 0x03852800030075a7 */ /* 0x0002a6000800017f */
[----:B--2---:R-:W-:Y:S05]  /*c5d0*/  @!P0 NANOSLEEP.SYNCS 0x989680 ;  /* 0x009896800000895d */ /* 0x004fea0003900000 */
[----:B------:R-:W2:Y:S02]  /*c5e0*/  @!P0 SYNCS.PHASECHK.TRANS64 P0, [R3+URZ+0x38528], R0 ;  /* 0x03852800030085a7 */ /* 0x000ea4000800007f */
[----:B--2---:R-:W-:Y:S05]  /*c5f0*/  @!P0 BRA `(.L_x_104) ;  /* 0xfffffffc00ec8947 */ /* 0x004fea000383ffff */
[----:B------:R-:W-:Y:S05]  /*c600*/  BRA `(.L_x_232) ;  /* 0xffffffa800fc7947 */ /* 0x000fea000383ffff */
.L_x_106:
[----:B-1----:R-:W-:-:S04]  /*c610*/  IMAD.U32 R4, RZ, RZ, UR8 ;  /* 0x00000008ff047e24 */ /* 0x002fc8000f8e00ff */
[----:B------:R1:W2:Y:S03]  /*c620*/  SYNCS.PHASECHK.TRANS64.TRYWAIT P0, [R4+URZ+0x38400], R3 ;  /* 0x03840003040075a7 */ /* 0x0002a6000800017f */
[----:B--2---:R-:W-:Y:S05]  /*c630*/  @!P0 NANOSLEEP.SYNCS 0x989680 ;  /* 0x009896800000895d */ /* 0x004fea0003900000 */
[----:B------:R-:W2:Y:S02]  /*c640*/  @!P0 SYNCS.PHASECHK.TRANS64 P0, [R4+URZ+0x38400], R3 ;  /* 0x03840003040085a7 */ /* 0x000ea4000800007f */
[----:B--2---:R-:W-:Y:S05]  /*c650*/  @!P0 BRA `(.L_x_106) ;  /* 0xfffffffc00ec8947 */ /* 0x004fea000383ffff */
[----:B------:R-:W-:Y:S05]  /*c660*/  BRA `(.L_x_233) ;  /* 0xffffffac00207947 */ /* 0x000fea000383ffff */
.L_x_112:
[----:B--2---:R-:W-:-:S04]  /*c670*/  IMAD.U32 R3, RZ, RZ, UR5 ;  /* 0x00000005ff037e24 */ /* 0x004fc8000f8e00ff */
[----:B------:R2:W3:Y:S03]  /*c680*/  SYNCS.PHASECHK.TRANS64.TRYWAIT P1, [R3+URZ+0x38500], R2 ;  /* 0x03850002030075a7 */ /* 0x0004e6000802017f */
[----:B---3--:R-:W-:Y:S05]  /*c690*/  @!P1 NANOSLEEP.SYNCS 0x989680 ;  /* 0x009896800000995d */ /* 0x008fea0003900000 */
[----:B------:R-:W3:Y:S02]  /*c6a0*/  @!P1 SYNCS.PHASECHK.TRANS64 P1, [R3+URZ+0x38500], R2 ;  /* 0x03850002030095a7 */ /* 0x000ee4000802007f */
[----:B---3--:R-:W-:Y:S05]  /*c6b0*/  @!P1 BRA `(.L_x_112) ;  /* 0xfffffffc00ec9947 */ /* 0x008fea000383ffff */
[----:B------:R-:W-:Y:S05]  /*c6c0*/  BRA `(.L_x_234) ;  /* 0xffffffac00cc7947 */ /* 0x000fea000383ffff */
.L_x_118:
[----:B--23--:R-:W-:-:S04]  /*c6d0*/  IMAD.U32 R3, RZ, RZ, UR5 ;  /* 0x00000005ff037e24 */ /* 0x00cfc8000f8e00ff */
[----:B------:R2:W3:Y:S03]  /*c6e0*/  SYNCS.PHASECHK.TRANS64.TRYWAIT P1, [R3+URZ+0x38508], R2 ;  /* 0x03850802030075a7 */ /* 0x0004e6000802017f */
[----:B---3--:R-:W-:Y:S05]  /*c6f0*/  @!P1 NANOSLEEP.SYNCS 0x989680 ;  /* 0x009896800000995d */ /* 0x008fea0003900000 */
[----:B------:R-:W3:Y:S02]  /*c700*/  @!P1 SYNCS.PHASECHK.TRANS64 P1, [R3+URZ+0x38508], R2 ;  /* 0x03850802030095a7 */ /* 0x000ee4000802007f */
[----:B---3--:R-:W-:Y:S05]  /*c710*/  @!P1 BRA `(.L_x_118) ;  /* 0xfffffffc00ec9947 */ /* 0x008fea000383ffff */
[----:B------:R-:W-:Y:S05]  /*c720*/  BRA `(.L_x_235) ;  /* 0xffffffb0001c7947 */ /* 0x000fea000383ffff */
.L_x_124:
[----:B--234-:R-:W-:-:S04]  /*c730*/  IMAD.U32 R3, RZ, RZ, UR5 ;  /* 0x00000005ff037e24 */ /* 0x01cfc8000f8e00ff */
[----:B------:R2:W3:Y:S03]  /*c740*/  SYNCS.PHASECHK.TRANS64.TRYWAIT P1, [R3+URZ+0x38510], R2 ;  /* 0x03851002030075a7 */ /* 0x0004e6000802017f */
[----:B---3--:R-:W-:Y:S05]  /*c750*/  @!P1 NANOSLEEP.SYNCS 0x989680 ;  /* 0x009896800000995d */ /* 0x008fea0003900000 */
[----:B------:R-:W3:Y:S02]  /*c760*/  @!P1 SYNCS.PHASECHK.TRANS64 P1, [R3+URZ+0x38510], R2 ;  /* 0x03851002030095a7 */ /* 0x000ee4000802007f */
[----:B---3--:R-:W-:Y:S05]  /*c770*/  @!P1 BRA `(.L_x_124) ;  /* 0xfffffffc00ec9947 */ /* 0x008fea000383ffff */
[----:B------:R-:W-:Y:S05]  /*c780*/  BRA `(.L_x_236) ;  /* 0xffffffb000747947 */ /* 0x000fea000383ffff */
.L_x_130:
[----:B-1234-:R-:W-:-:S04]  /*c790*/  IMAD.U32 R3, RZ, RZ, UR5 ;  /* 0x00000005ff037e24 */ /* 0x01efc8000f8e00ff */
[----:B------:R1:W2:Y:S03]  /*c7a0*/  SYNCS.PHASECHK.TRANS64.TRYWAIT P1, [R3+URZ+0x38518], R2 ;  /* 0x03851802030075a7 */ /* 0x0002a6000802017f */
[----:B--2---:R-:W-:Y:S05]  /*c7b0*/  @!P1 NANOSLEEP.SYNCS 0x989680 ;  /* 0x009896800000995d */ /* 0x004fea0003900000 */
[----:B------:R-:W2:Y:S02]  /*c7c0*/  @!P1 SYNCS.PHASECHK.TRANS64 P1, [R3+URZ+0x38518], R2 ;  /* 0x03851802030095a7 */ /* 0x000ea4000802007f */
[----:B--2---:R-:W-:Y:S05]  /*c7d0*/  @!P1 BRA `(.L_x_130) ;  /* 0xfffffffc00ec9947 */ /* 0x004fea000383ffff */
[----:B------:R-:W-:Y:S05]  /*c7e0*/  BRA `(.L_x_237) ;  /* 0xffffffb000cc7947 */ /* 0x000fea000383ffff */
.L_x_145:
[----:B--234-:R-:W-:-:S04]  /*c7f0*/  IMAD.U32 R3, RZ, RZ, UR5 ;  /* 0x00000005ff037e24 */ /* 0x01cfc8000f8e00ff */
[----:B------:R2:W3:Y:S03]  /*c800*/  SYNCS.PHASECHK.TRANS64.TRYWAIT P0, [R3+URZ+0x38500], R2 ;  /* 0x03850002030075a7 */ /* 0x0004e6000800017f */
[----:B---3--:R-:W-:Y:S05]  /*c810*/  @!P0 NANOSLEEP.SYNCS 0x989680 ;  /* 0x009896800000895d */ /* 0x008fea0003900000 */
[----:B------:R-:W3:Y:S02]  /*c820*/  @!P0 SYNCS.PHASECHK.TRANS64 P0, [R3+URZ+0x38500], R2 ;  /* 0x03850002030085a7 */ /* 0x000ee4000800007f */
[----:B---3--:R-:W-:Y:S05]  /*c830*/  @!P0 BRA `(.L_x_145) ;  /* 0xfffffffc00ec8947 */ /* 0x008fea000383ffff */
[----:B------:R-:W-:Y:S05]  /*c840*/  BRA `(.L_x_238) ;  /* 0xffffffb800787947 */ /* 0x000fea000383ffff */
.L_x_147:
[----:B--234-:R-:W-:-:S04]  /*c850*/  IMAD.U32 R3, RZ, RZ, UR5 ;  /* 0x00000005ff037e24 */ /* 0x01cfc8000f8e00ff */
[----:B------:R2:W3:Y:S03]  /*c860*/  SYNCS.PHASECHK.TRANS64.TRYWAIT P0, [R3+URZ+0x38508], R2 ;  /* 0x03850802030075a7 */ /* 0x0004e6000800017f */
[----:B---3--:R-:W-:Y:S05]  /*c870*/  @!P0 NANOSLEEP.SYNCS 0x989680 ;  /* 0x009896800000895d */ /* 0x008fea0003900000 */
[----:B------:R-:W3:Y:S02]  /*c880*/  @!P0 SYNCS.PHASECHK.TRANS64 P0, [R3+URZ+0x38508], R2 ;  /* 0x03850802030085a7 */ /* 0x000ee4000800007f */
[----:B---3--:R-:W-:Y:S05]  /*c890*/  @!P0 BRA `(.L_x_147) ;  /* 0xfffffffc00ec8947 */ /* 0x008fea000383ffff */
[----:B------:R-:W-:Y:S05]  /*c8a0*/  BRA `(.L_x_239) ;  /* 0xffffffb800707947 */ /* 0x000fea000383ffff */
.L_x_149:
[----:B--234-:R-:W-:-:S04]  /*c8b0*/  IMAD.U32 R3, RZ, RZ, UR5 ;  /* 0x00000005ff037e24 */ /* 0x01cfc8000f8e00ff */
[----:B------:R2:W3:Y:S03]  /*c8c0*/  SYNCS.PHASECHK.TRANS64.TRYWAIT P0, [R3+URZ+0x38510], R2 ;  /* 0x03851002030075a7 */ /* 0x0004e6000800017f */
[----:B---3--:R-:W-:Y:S05]  /*c8d0*/  @!P0 NANOSLEEP.SYNCS 0x989680 ;  /* 0x009896800000895d */ /* 0x008fea0003900000 */
[----:B------:R-:W3:Y:S02]  /*c8e0*/  @!P0 SYNCS.PHASECHK.TRANS64 P0, [R3+URZ+0x38510], R2 ;  /* 0x03851002030085a7 */ /* 0x000ee4000800007f */
[----:B---3--:R-:W-:Y:S05]  /*c8f0*/  @!P0 BRA `(.L_x_149) ;  /* 0xfffffffc00ec8947 */ /* 0x008fea000383ffff */
[----:B------:R-:W-:Y:S05]  /*c900*/  BRA `(.L_x_240) ;  /* 0xffffffb800687947 */ /* 0x000fea000383ffff */
.L_x_160:
[----:B------:R-:W-:Y:S01]  /*c910*/  BSSY B1, `(.L_x_241) ;  /* 0x0000006000017945 */ /* 0x000fe20003800000 */
[----:B------:R-:W-:-:S07]  /*c920*/  IMAD.MOV.U32 R15, RZ, RZ, -0x1 ;  /* 0xffffffffff0f7424 */ /* 0x000fce00078e00ff */
[----:B-----5:R-:W-:Y:S05]  /*c930*/  WARPSYNC.COLLECTIVE R15, `(.L_x_242) ;  /* 0x000000000f0c7348 */ /* 0x020fea0003c00000 */
[----:B-----5:R-:W-:Y:S02]  /*c940*/  ELECT P6, UR62, PT ;  /* 0x00000000003e782f */ /* 0x020fe400038c0000 */
[----:B------:R-:W-:Y:S01]  /*c950*/  MOV R14, UR62 ;  /* 0x0000003e000e7c02 */ /* 0x000fe20008000f00 */
[----:B------:R-:W-:Y:S10]  /*c960*/  ENDCOLLECTIVE ;  /* 0x000000000000791b */ /* 0x000ff40003800000 */
.L_x_242:
[----:B------:R-:W-:Y:S05]  /*c970*/  BSYNC B1 ;  /* 0x0000000000017941 */ /* 0x000fea0003800000 */
.L_x_241:
[----:B------:R-:W-:Y:S05]  /*c980*/  BRA `(.L_x_243) ;  /* 0xffffffc400607947 */ /* 0x000fea000383ffff */
.L_x_163:
[----:B--2---:R2:W3:Y:S02]  /*c990*/  SYNCS.PHASECHK.TRANS64.TRYWAIT P0, [R8+URZ+0x384b0], R5 ;  /* 0x0384b005080075a7 */ /* 0x0044e4000800017f */
[----:B---3--:R-:W-:Y:S05]  /*c9a0*/  @!P0 NANOSLEEP.SYNCS 0x989680 ;  /* 0x009896800000895d */ /* 0x008fea0003900000 */
[----:B------:R-:W3:Y:S02]  /*c9b0*/  @!P0 SYNCS.PHASECHK.TRANS64 P0, [R8+URZ+0x384b0], R5 ;  /* 0x0384b005080085a7 */ /* 0x000ee4000800007f */
[----:B---3--:R-:W-:Y:S05]  /*c9c0*/  @!P0 BRA `(.L_x_163) ;  /* 0xfffffffc00f08947 */ /* 0x008fea000383ffff */
[----:B------:R-:W-:Y:S05]  /*c9d0*/  BRA `(.L_x_244) ;  /* 0xffffffc400887947 */ /* 0x000fea000383ffff */
.L_x_169:
[----:B-1----:R1:W2:Y:S02]  /*c9e0*/  SYNCS.PHASECHK.TRANS64.TRYWAIT P0, [R3+URZ+0x38400], R2 ;  /* 0x03840002030075a7 */ /* 0x0022a4000800017f */
[----:B--2---:R-:W-:Y:S05]  /*c9f0*/  @!P0 NANOSLEEP.SYNCS 0x989680 ;  /* 0x009896800000895d */ /* 0x004fea0003900000 */
[----:B------:R-:W2:Y:S02]  /*ca00*/  @!P0 SYNCS.PHASECHK.TRANS64 P0, [R3+URZ+0x38400], R2 ;  /* 0x03840002030085a7 */ /* 0x000ea4000800007f */
[----:B--2---:R-:W-:Y:S05]  /*ca10*/  @!P0 BRA `(.L_x_169) ;  /* 0xfffffffc00f08947 */ /* 0x004fea000383ffff */
[----:B------:R-:W-:Y:S05]  /*ca20*/  BRA `(.L_x_245) ;  /* 0xffffffc8004c7947 */ /* 0x000fea000383ffff */
.L_x_172:
[----:B------:R-:W-:Y:S01]  /*ca30*/  BSSY B1, `(.L_x_246) ;  /* 0x0000006000017945 */ /* 0x000fe20003800000 */
[----:B------:R-:W-:-:S07]  /*ca40*/  IMAD.MOV.U32 R15, RZ, RZ, -0x1 ;  /* 0xffffffffff0f7424 */ /* 0x000fce00078e00ff */
[----:B-1---5:R-:W-:Y:S05]  /*ca50*/  WARPSYNC.COLLECTIVE R15, `(.L_x_247) ;  /* 0x000000000f0c7348 */ /* 0x022fea0003c00000 */
[----:B------:R-:W-:Y:S02]  /*ca60*/  ELECT P6, UR62, PT ;  /* 0x00000000003e782f */ /* 0x000fe400038c0000 */
[----:B------:R-:W-:Y:S01]  /*ca70*/  MOV R14, UR62 ;  /* 0x0000003e000e7c02 */ /* 0x000fe20008000f00 */
[----:B-1---5:R-:W-:Y:S10]  /*ca80*/  ENDCOLLECTIVE ;  /* 0x000000000000791b */ /* 0x022ff40003800000 */
.L_x_247:
[----:B------:R-:W-:Y:S05]  /*ca90*/  BSYNC B1 ;  /* 0x0000000000017941 */ /* 0x000fea0003800000 */
.L_x_246:
[----:B------:R-:W-:Y:S05]  /*caa0*/  BRA `(.L_x_248) ;  /* 0xffffffc800947947 */ /* 0x000fea000383ffff */
.L_x_175:
[----:B------:R-:W-:Y:S01]  /*cab0*/  BSSY B1, `(.L_x_249) ;  /* 0x0000005000017945 */ /* 0x000fe20003800000 */
[----:B--2---:R-:W-:-:S07]  /*cac0*/  IMAD.MOV.U32 R15, RZ, RZ, -0x1 ;  /* 0xffffffffff0f7424 */ /* 0x004fce00078e00ff */
[----:B-1---5:R-:W-:Y:S05]  /*cad0*/  WARPSYNC.COLLECTIVE R15, `(.L_x_250) ;  /* 0x000000000f087348 */ /* 0x022fea0003c00000 */
[----:B------:R-:W-:Y:S01]  /*cae0*/  NOP ;  /* 0x0000000000007918 */ /* 0x000fe20000000000 */
[----:B-1---5:R-:W-:Y:S01]  /*caf0*/  ENDCOLLECTIVE ;  /* 0x000000000000791b */ /* 0x022fe20003800000 */
.L_x_250:
[----:B------:R-:W-:Y:S05]  /*cb00*/  BSYNC B1 ;  /* 0x0000000000017941 */ /* 0x000fea0003800000 */
.L_x_249:
[----:B------:R-:W-:-:S07]  /*cb10*/  IMAD.MOV.U32 R15, RZ, RZ, -0x1 ;  /* 0xffffffffff0f7424 */ /* 0x000fce00078e00ff */
[----:B------:R-:W-:Y:S05]  /*cb20*/  WARPSYNC.COLLECTIVE R15, `(.L_x_251) ;  /* 0x000000000f0c7348 */ /* 0x000fea0003c00000 */
[----:B------:R-:W-:Y:S02]  /*cb30*/  ELECT P6, UR62, PT ;  /* 0x00000000003e782f */ /* 0x000fe400038c0000 */
[----:B------:R-:W-:Y:S01]  /*cb40*/  MOV R14, UR62 ;  /* 0x0000003e000e7c02 */ /* 0x000fe20008000f00 */
[----:B------:R-:W-:Y:S10]  /*cb50*/  ENDCOLLECTIVE ;  /* 0x000000000000791b */ /* 0x000ff40003800000 */
.L_x_251:
[----:B------:R-:W-:Y:S05]  /*cb60*/  BRA `(.L_x_252) ;  /* 0xffffffcc009c7947 */ /* 0x000fea000383ffff */
.L_x_178:
[----:B------:R-:W-:Y:S01]  /*cb70*/  BSSY B0, `(.L_x_253) ;  /* 0x0000006000007945 */ /* 0x000fe20003800000 */
[----:B------:R-:W-:-:S07]  /*cb80*/  IMAD.MOV.U32 R15, RZ, RZ, -0x1 ;  /* 0xffffffffff0f7424 */ /* 0x000fce00078e00ff */
[----:B-----5:R-:W-:Y:S05]  /*cb90*/  WARPSYNC.COLLECTIVE R15, `(.L_x_254) ;  /* 0x000000000f0c7348 */ /* 0x020fea0003c00000 */
[----:B-----5:R-:W-:Y:S02]  /*cba0*/  ELECT P6, UR62, PT ;  /* 0x00000000003e782f */ /* 0x020fe400038c0000 */
[----:B------:R-:W-:Y:S01]  /*cbb0*/  MOV R14, UR62 ;  /* 0x0000003e000e7c02 */ /* 0x000fe20008000f00 */
[----:B------:R-:W-:Y:S10]  /*cbc0*/  ENDCOLLECTIVE ;  /* 0x000000000000791b */ /* 0x000ff40003800000 */
.L_x_254:
[----:B------:R-:W-:Y:S05]  /*cbd0*/  BSYNC B0 ;  /* 0x0000000000007941 */ /* 0x000fea0003800000 */
.L_x_253:
[----:B------:R-:W-:Y:S05]  /*cbe0*/  BRA `(.L_x_255) ;  /* 0xffffffcc00ec7947 */ /* 0x000fea000383ffff */
.L_x_182:
[----:B-1----:R1:W2:Y:S02]  /*cbf0*/  SYNCS.PHASECHK.TRANS64.TRYWAIT P0, [R7+URZ], R2 ;  /* 0x00000002070075a7 */ /* 0x0022a4000800017f */
[----:B--2---:R-:W-:Y:S05]  /*cc00*/  @!P0 NANOSLEEP.SYNCS 0x989680 ;  /* 0x009896800000895d */ /* 0x004fea0003900000 */
[----:B------:R-:W2:Y:S02]  /*cc10*/  @!P0 SYNCS.PHASECHK.TRANS64 P0, [R7+URZ], R2 ;  /* 0x00000002070085a7 */ /* 0x000ea4000800007f */
[----:B--2---:R-:W-:Y:S05]  /*cc20*/  @!P0 BRA `(.L_x_182) ;  /* 0xfffffffc00f08947 */ /* 0x004fea000383ffff */
[----:B------:R-:W-:Y:S05]  /*cc30*/  BRA `(.L_x_256) ;  /* 0xffffffd000287947 */ /* 0x000fea000383ffff */
.L_x_183:
[----:B-1----:R1:W2:Y:S02]  /*cc40*/  SYNCS.PHASECHK.TRANS64.TRYWAIT P0, [R9+URZ], R4 ;  /* 0x00000004090075a7 */ /* 0x0022a4000800017f */
[----:B--2---:R-:W-:Y:S05]  /*cc50*/  @!P0 NANOSLEEP.SYNCS 0x989680 ;  /* 0x009896800000895d */ /* 0x004fea0003900000 */
[----:B------:R-:W2:Y:S02]  /*cc60*/  @!P0 SYNCS.PHASECHK.TRANS64 P0, [R9+URZ], R4 ;  /* 0x00000004090085a7 */ /* 0x000ea4000800007f */
[----:B--2---:R-:W-:Y:S05]  /*cc70*/  @!P0 BRA `(.L_x_183) ;  /* 0xfffffffc00f08947 */ /* 0x004fea000383ffff */
[----:B------:R-:W-:Y:S05]  /*cc80*/  BRA `(.L_x_257) ;  /* 0xffffffd000387947 */ /* 0x000fea000383ffff */
.L_x_184:
[----:B-1----:R1:W2:Y:S02]  /*cc90*/  SYNCS.PHASECHK.TRANS64.TRYWAIT P0, [R6+URZ], R5 ;  /* 0x00000005060075a7 */ /* 0x0022a4000800017f */
[----:B--2---:R-:W-:Y:S05]  /*cca0*/  @!P0 NANOSLEEP.SYNCS 0x989680 ;  /* 0x009896800000895d */ /* 0x004fea0003900000 */
[----:B------:R-:W2:Y:S02]  /*ccb0*/  @!P0 SYNCS.PHASECHK.TRANS64 P0, [R6+URZ], R5 ;  /* 0x00000005060085a7 */ /* 0x000ea4000800007f */
[----:B--2---:R-:W-:Y:S05]  /*ccc0*/  @!P0 BRA `(.L_x_184) ;  /* 0xfffffffc00f08947 */ /* 0x004fea000383ffff */
[----:B------:R-:W-:Y:S05]  /*ccd0*/  BRA `(.L_x_258) ;  /* 0xffffffd000487947 */ /* 0x000fea000383ffff */
.L_x_185:
[----:B-1----:R1:W2:Y:S02]  /*cce0*/  SYNCS.PHASECHK.TRANS64.TRYWAIT P0, [R9+URZ], R4 ;  /* 0x00000004090075a7 */ /* 0x0022a4000800017f */
[----:B--2---:R-:W-:Y:S05]  /*ccf0*/  @!P0 NANOSLEEP.SYNCS 0x989680 ;  /* 0x009896800000895d */ /* 0x004fea0003900000 */
[----:B------:R-:W2:Y:S02]  /*cd00*/  @!P0 SYNCS.PHASECHK.TRANS64 P0, [R9+URZ], R4 ;  /* 0x00000004090085a7 */ /* 0x000ea4000800007f */
[----:B--2---:R-:W-:Y:S05]  /*cd10*/  @!P0 BRA `(.L_x_185) ;  /* 0xfffffffc00f08947 */ /* 0x004fea000383ffff */
[----:B------:R-:W-:Y:S05]  /*cd20*/  BRA `(.L_x_259) ;  /* 0xffffffd000587947 */ /* 0x000fea000383ffff */
.L_x_186:
[----:B--2---:R2:W3:Y:S02]  /*cd30*/  SYNCS.PHASECHK.TRANS64.TRYWAIT P0, [R6+URZ], R5 ;  /* 0x00000005060075a7 */ /* 0x0044e4000800017f */
[----:B---3--:R-:W-:Y:S05]  /*cd40*/  @!P0 NANOSLEEP.SYNCS 0x989680 ;  /* 0x009896800000895d */ /* 0x008fea0003900000 */
[----:B------:R-:W3:Y:S02]  /*cd50*/  @!P0 SYNCS.PHASECHK.TRANS64 P0, [R6+URZ], R5 ;  /* 0x00000005060085a7 */ /* 0x000ee4000800007f */
[----:B---3--:R-:W-:Y:S05]  /*cd60*/  @!P0 BRA `(.L_x_186) ;  /* 0xfffffffc00f08947 */ /* 0x008fea000383ffff */
[----:B------:R-:W-:Y:S05]  /*cd70*/  BRA `(.L_x_260) ;  /* 0xffffffd000607947 */ /* 0x000fea000383ffff */
.L_x_204:
[----:B-1----:R1:W3:Y:S02]  /*cd80*/  SYNCS.PHASECHK.TRANS64.TRYWAIT P2, [R17+URZ+0x38440], R2 ;  /* 0x03844002110075a7 */ /* 0x0022e4000804017f */
[----:B---3--:R-:W-:Y:S05]  /*cd90*/  @!P2 NANOSLEEP.SYNCS 0x989680 ;  /* 0x009896800000a95d */ /* 0x008fea0003900000 */
[----:B------:R-:W3:Y:S02]  /*cda0*/  @!P2 SYNCS.PHASECHK.TRANS64 P2, [R17+URZ+0x38440], R2 ;  /* 0x038440021100a5a7 */ /* 0x000ee4000804007f */
[----:B---3--:R-:W-:Y:S05]  /*cdb0*/  @!P2 BRA `(.L_x_204) ;  /* 0xfffffffc00f0a947 */ /* 0x008fea000383ffff */
[----:B------:R-:W-:Y:S05]  /*cdc0*/  BRA `(.L_x_261) ;  /* 0xffffffec007c7947 */ /* 0x000fea000383ffff */
.L_x_210:
[----:B-1----:R1:W2:Y:S02]  /*cdd0*/  SYNCS.PHASECHK.TRANS64.TRYWAIT P0, [R5+URZ+0x38440], R2 ;  /* 0x03844002050075a7 */ /* 0x0022a4000800017f */
[----:B--2---:R-:W-:Y:S05]  /*cde0*/  @!P0 NANOSLEEP.SYNCS 0x989680 ;  /* 0x009896800000895d */ /* 0x004fea0003900000 */
[----:B------:R-:W2:Y:S02]  /*cdf0*/  @!P0 SYNCS.PHASECHK.TRANS64 P0, [R5+URZ+0x38440], R2 ;  /* 0x03844002050085a7 */ /* 0x000ea4000800007f */
[----:B--2---:R-:W-:Y:S05]  /*ce00*/  @!P0 BRA `(.L_x_210) ;  /* 0xfffffffc00f08947 */ /* 0x004fea000383ffff */
[----:B------:R-:W-:Y:S05]  /*ce10*/  BRA `(.L_x_262) ;  /* 0xffffffec00e47947 */ /* 0x000fea000383ffff */
.L_x_212:
[----:B-1----:R1:W2:Y:S02]  /*ce20*/  SYNCS.PHASECHK.TRANS64.TRYWAIT P0, [R7+URZ+0x38440], R0 ;  /* 0x03844000070075a7 */ /* 0x0022a4000800017f */
[----:B--2---:R-:W-:Y:S05]  /*ce30*/  @!P0 NANOSLEEP.SYNCS 0x989680 ;  /* 0x009896800000895d */ /* 0x004fea0003900000 */
[----:B------:R-:W2:Y:S02]  /*ce40*/  @!P0 SYNCS.PHASECHK.TRANS64 P0, [R7+URZ+0x38440], R0 ;  /* 0x03844000070085a7 */ /* 0x000ea4000800007f */
[----:B--2---:R-:W-:Y:S05]  /*ce50*/  @!P0 BRA `(.L_x_212) ;  /* 0xfffffffc00f08947 */ /* 0x004fea000383ffff */
[----:B------:R-:W-:Y:S05]  /*ce60*/  BRA `(.L_x_263) ;  /* 0xffffffec00fc7947 */ /* 0x000fea000383ffff */
.L_x_214:
[----:B-1----:R1:W2:Y:S02]  /*ce70*/  SYNCS.PHASECHK.TRANS64.TRYWAIT P0, [R7+URZ+0x38440], R0 ;  /* 0x03844000070075a7 */ /* 0x0022a4000800017f */
[----:B--2---:R-:W-:Y:S05]  /*ce80*/  @!P0 NANOSLEEP.SYNCS 0x989680 ;  /* 0x009896800000895d */ /* 0x004fea0003900000 */
[----:B------:R-:W2:Y:S02]  /*ce90*/  @!P0 SYNCS.PHASECHK.TRANS64 P0, [R7+URZ+0x38440], R0 ;  /* 0x03844000070085a7 */ /* 0x000ea4000800007f */
[----:B--2---:R-:W-:Y:S05]  /*cea0*/  @!P0 BRA `(.L_x_214) ;  /* 0xfffffffc00f08947 */ /* 0x004fea000383ffff */
[----:B------:R-:W-:Y:S05]  /*ceb0*/  BRA `(.L_x_264) ;  /* 0xfffffff000147947 */ /* 0x000fea000383ffff */
.L_x_216:
[----:B-1----:R1:W2:Y:S02]  /*cec0*/  SYNCS.PHASECHK.TRANS64.TRYWAIT P0, [R7+URZ+0x38440], R0 ;  /* 0x03844000070075a7 */ /* 0x0022a4000800017f */
[----:B--2---:R-:W-:Y:S05]  /*ced0*/  @!P0 NANOSLEEP.SYNCS 0x989680 ;  /* 0x009896800000895d */ /* 0x004fea0003900000 */
[----:B------:R-:W2:Y:S02]  /*cee0*/  @!P0 SYNCS.PHASECHK.TRANS64 P0, [R7+URZ+0x38440], R0 ;  /* 0x03844000070085a7 */ /* 0x000ea4000800007f */
[----:B--2---:R-:W-:Y:S05]  /*cef0*/  @!P0 BRA `(.L_x_216) ;  /* 0xfffffffc00f08947 */ /* 0x004fea000383ffff */
[----:B------:R-:W-:Y:S05]  /*cf00*/  BRA `(.L_x_265) ;  /* 0xfffffff0002c7947 */ /* 0x000fea000383ffff */
.L_x_218:
[----:B-1----:R1:W2:Y:S02]  /*cf10*/  SYNCS.PHASECHK.TRANS64.TRYWAIT P0, [R7+URZ+0x38440], R0 ;  /* 0x03844000070075a7 */ /* 0x0022a4000800017f */
[----:B--2---:R-:W-:Y:S05]  /*cf20*/  @!P0 NANOSLEEP.SYNCS 0x989680 ;  /* 0x009896800000895d */ /* 0x004fea0003900000 */
[----:B------:R-:W2:Y:S02]  /*cf30*/  @!P0 SYNCS.PHASECHK.TRANS64 P0, [R7+URZ+0x38440], R0 ;  /* 0x03844000070085a7 */ /* 0x000ea4000800007f */
[----:B--2---:R-:W-:Y:S05]  /*cf40*/  @!P0 BRA `(.L_x_218) ;  /* 0xfffffffc00f08947 */ /* 0x004fea000383ffff */
[----:B------:R-:W-:Y:S05]  /*cf50*/  BRA `(.L_x_266) ;  /* 0xfffffff000447947 */ /* 0x000fea000383ffff */
.L_x_220:
[----:B-1----:R1:W2:Y:S02]  /*cf60*/  SYNCS.PHASECHK.TRANS64.TRYWAIT P0, [R7+URZ+0x38440], R0 ;  /* 0x03844000070075a7 */ /* 0x0022a4000800017f */
[----:B--2---:R-:W-:Y:S05]  /*cf70*/  @!P0 NANOSLEEP.SYNCS 0x989680 ;  /* 0x009896800000895d */ /* 0x004fea0003900000 */
[----:B------:R-:W2:Y:S02]  /*cf80*/  @!P0 SYNCS.PHASECHK.TRANS64 P0, [R7+URZ+0x38440], R0 ;  /* 0x03844000070085a7 */ /* 0x000ea4000800007f */
[----:B--2---:R-:W-:Y:S05]  /*cf90*/  @!P0 BRA `(.L_x_220) ;  /* 0xfffffffc00f08947 */ /* 0x004fea000383ffff */
[----:B------:R-:W-:Y:S05]  /*cfa0*/  BRA `(.L_x_267) ;  /* 0xfffffff0005c7947 */ /* 0x000fea000383ffff */
.L_x_222:
[----:B-1----:R1:W2:Y:S02]  /*cfb0*/  SYNCS.PHASECHK.TRANS64.TRYWAIT P0, [R7+URZ+0x38440], R0 ;  /* 0x03844000070075a7 */ /* 0x0022a4000800017f */
[----:B--2---:R-:W-:Y:S05]  /*cfc0*/  @!P0 NANOSLEEP.SYNCS 0x989680 ;  /* 0x009896800000895d */ /* 0x004fea0003900000 */
[----:B------:R-:W2:Y:S02]  /*cfd0*/  @!P0 SYNCS.PHASECHK.TRANS64 P0, [R7+URZ+0x38440], R0 ;  /* 0x03844000070085a7 */ /* 0x000ea4000800007f */
[----:B--2---:R-:W-:Y:S05]  /*cfe0*/  @!P0 BRA `(.L_x_222) ;  /* 0xfffffffc00f08947 */ /* 0x004fea000383ffff */
[----:B------:R-:W-:Y:S05]  /*cff0*/  BRA `(.L_x_268) ;  /* 0xfffffff000747947 */ /* 0x000fea000383ffff */
        .weak           $__internal_0_$__cuda_sm20_div_u64
        .type           $__internal_0_$__cuda_sm20_div_u64,@function
        .size           $__internal_0_$__cuda_sm20_div_u64,(.L_x_201 - $__internal_0_$__cuda_sm20_div_u64)
$__internal_0_$__cuda_sm20_div_u64:
[----:B------:R-:W-:-:S04]  /*d000*/  IMAD.MOV.U32 R17, RZ, RZ, R23 ;  /* 0x000000ffff117224 */ /* 0x000fc800078e0017 */
[----:B------:R-:W1:Y:S08]  /*d010*/  I2F.U64.RP R0, R16 ;  /* 0x0000001000007312 */ /* 0x000e700000309000 */
[----:B-1----:R-:W1:Y:S02]  /*d020*/  MUFU.RCP R0, R0 ;  /* 0x0000000000007308 */ /* 0x002e640000001000 */
[----:B-1----:R-:W-:-:S06]  /*d030*/  VIADD R2, R0, 0x1ffffffe ;  /* 0x1ffffffe00027836 */ /* 0x002fcc0000000000 */
[----:B------:R-:W1:Y:S02]  /*d040*/  F2I.U64.TRUNC R2, R2 ;  /* 0x0000000200027311 */ /* 0x000e64000020d800 */
[----:B-1----:R-:W-:-:S04]  /*d050*/  IMAD.WIDE.U32 R14, R2, R16, RZ ;  /* 0x00000010020e7225 */ /* 0x002fc800078e00ff */
[----:B------:R-:W-:Y:S01]  /*d060*/  IMAD R15, R2, R23, R15 ;  /* 0x00000017020f7224 */ /* 0x000fe200078e020f */
[----:B------:R-:W-:-:S03]  /*d070*/  IADD3 R19, P1, RZ, -R14, RZ ;  /* 0x8000000eff137210 */ /* 0x000fc60007f3e0ff */
[----:B------:R-:W-:Y:S02]  /*d080*/  IMAD R15, R3, R16, R15 ;  /* 0x00000010030f7224 */ /* 0x000fe400078e020f */
[----:B------:R-:W-:-:S04]  /*d090*/  IMAD.HI.U32 R14, R2, R19, RZ ;  /* 0x00000013020e7227 */ /* 0x000fc800078e00ff */
[----:B------:R-:W-:Y:S02]  /*d0a0*/  IMAD.X R21, RZ, RZ, ~R15, P1 ;  /* 0x000000ffff157224 */ /* 0x000fe400008e0e0f */
[----:B------:R-:W-:Y:S02]  /*d0b0*/  IMAD.MOV.U32 R15, RZ, RZ, R2 ;  /* 0x000000ffff0f7224 */ /* 0x000fe400078e0002 */
[-C--:B------:R-:W-:Y:S02]  /*d0c0*/  IMAD R17, R3, R21.reuse, RZ ;  /* 0x0000001503117224 */ /* 0x080fe400078e02ff */
[----:B------:R-:W-:-:S04]  /*d0d0*/  IMAD.WIDE.U32 R14, P1, R2, R21, R14 ;  /* 0x00000015020e7225 */ /* 0x000fc8000782000e */
[----:B------:R-:W-:-:S04]  /*d0e0*/  IMAD.HI.U32 R21, R3, R21, RZ ;  /* 0x0000001503157227 */ /* 0x000fc800078e00ff */
[----:B------:R-:W-:-:S04]  /*d0f0*/  IMAD.HI.U32 R14, P2, R3, R19, R14 ;  /* 0x00000013030e7227 */ /* 0x000fc8000784000e */
[----:B------:R-:W-:Y:S01]  /*d100*/  IMAD.X R0, R21, 0x1, R3, P1 ;  /* 0x0000000115007824 */ /* 0x000fe200008e0603 */
[----:B------:R-:W-:-:S04]  /*d110*/  IADD3 R15, P3, R17, R14, RZ ;  /* 0x0000000e110f7210 */ /* 0x000fc80007f7e0ff */
[----:B------:R-:W-:Y:S01]  /*d120*/  IADD3.X R17, RZ, RZ, R0, P3, P2 ;  /* 0x000000ffff117210 */ /* 0x000fe20001fe4400 */
[----:B------:R-:W-:-:S04]  /*d130*/  IMAD.WIDE.U32 R2, R15, R16, RZ ;  /* 0x000000100f027225 */ /* 0x000fc800078e00ff */
[----:B------:R-:W-:Y:S01]  /*d140*/  IMAD R0, R15, R23, R3 ;  /* 0x000000170f007224 */ /* 0x000fe200078e0203 */
[----:B------:R-:W-:-:S03]  /*d150*/  IADD3 R3, P1, RZ, -R2, RZ ;  /* 0x80000002ff037210 */ /* 0x000fc60007f3e0ff */
[----:B------:R-:W-:Y:S02]  /*d160*/  IMAD R0, R17, R16, R0 ;  /* 0x0000001011007224 */ /* 0x000fe400078e0200 */
[----:B------:R-:W-:-:S04]  /*d170*/  IMAD.HI.U32 R14, R15, R3, RZ ;  /* 0x000000030f0e7227 */ /* 0x000fc800078e00ff */
[----:B------:R-:W-:-:S04]  /*d180*/  IMAD.X R0, RZ, RZ, ~R0, P1 ;  /* 0x000000ffff007224 */ /* 0x000fc800008e0e00 */
[----:B------:R-:W-:-:S04]  /*d190*/  IMAD.WIDE.U32 R14, P1, R15, R0, R14 ;  /* 0x000000000f0e7225 */ /* 0x000fc8000782000e */
[C---:B------:R-:W-:Y:S02]  /*d1a0*/  IMAD R2, R17.reuse, R0, RZ ;  /* 0x0000000011027224 */ /* 0x040fe400078e02ff */
[----:B------:R-:W-:-:S04]  /*d1b0*/  IMAD.HI.U32 R15, P2, R17, R3, R14 ;  /* 0x00000003110f7227 */ /* 0x000fc8000784000e */
[----:B------:R-:W-:Y:S01]  /*d1c0*/  IMAD.HI.U32 R0, R17, R0, RZ ;  /* 0x0000000011007227 */ /* 0x000fe200078e00ff */
[----:B------:R-:W-:-:S03]  /*d1d0*/  IADD3 R15, P3, R2, R15, RZ ;  /* 0x0000000f020f7210 */ /* 0x000fc60007f7e0ff */
[----:B------:R-:W-:Y:S02]  /*d1e0*/  IMAD.X R17, R0, 0x1, R17, P1 ;  /* 0x0000000100117824 */ /* 0x000fe400008e0611 */
[----:B------:R-:W-:-:S03]  /*d1f0*/  IMAD.HI.U32 R2, R15, UR14, RZ ;  /* 0x0000000e0f027c27 */ /* 0x000fc6000f8e00ff */
[----:B------:R-:W-:Y:S01]  /*d200*/  IADD3.X R17, RZ, RZ, R17, P3, P2 ;  /* 0x000000ffff117210 */ /* 0x000fe20001fe4411 */
[----:B------:R-:W-:Y:S02]  /*d210*/  IMAD.MOV.U32 R3, RZ, RZ, RZ ;  /* 0x000000ffff037224 */ /* 0x000fe400078e00ff */
[----:B------:R-:W-:-:S04]  /*d220*/  IMAD.WIDE.U32 R2, R15, UR21, R2 ;  /* 0x000000150f027c25 */ /* 0x000fc8000f8e0002 */
[C---:B------:R-:W-:Y:S02]  /*d230*/  IMAD R15, R17.reuse, UR21, RZ ;  /* 0x00000015110f7c24 */ /* 0x040fe4000f8e02ff */
[----:B------:R-:W-:-:S04]  /*d240*/  IMAD.HI.U32 R2, P1, R17, UR14, R2 ;  /* 0x0000000e11027c27 */ /* 0x000fc8000f820002 */
[----:B------:R-:W-:Y:S01]  /*d250*/  IMAD.HI.U32 R0, R17, UR21, RZ ;  /* 0x0000001511007c27 */ /* 0x000fe2000f8e00ff */
[----:B------:R-:W-:-:S03]  /*d260*/  IADD3 R15, P2, R15, R2, RZ ;  /* 0x000000020f0f7210 */ /* 0x000fc60007f5e0ff */
[----:B------:R-:W-:Y:S02]  /*d270*/  IMAD.X R0, RZ, RZ, R0, P1 ;  /* 0x000000ffff007224 */ /* 0x000fe400008e0600 */
[----:B------:R-:W-:-:S04]  /*d280*/  IMAD.WIDE.U32 R2, R15, R16, RZ ;  /* 0x000000100f027225 */ /* 0x000fc800078e00ff */
[----:B------:R-:W-:Y:S01]  /*d290*/  IMAD.X R0, RZ, RZ, R0, P2 ;  /* 0x000000ffff007224 */ /* 0x000fe200010e0600 */
[----:B------:R-:W-:Y:S01]  /*d2a0*/  IADD3 R17, P2, -R2, UR14, RZ ;  /* 0x0000000e02117c10 */ /* 0x000fe2000ff5e1ff */
[----:B------:R-:W-:-:S03]  /*d2b0*/  IMAD R3, R15, R23, R3 ;  /* 0x000000170f037224 */ /* 0x000fc600078e0203 */
[-C--:B------:R-:W-:Y:S01]  /*d2c0*/  ISETP.GE.U32.AND P1, PT, R17, R16.reuse, PT ;  /* 0x000000101100720c */ /* 0x080fe20003f26070 */
[----:B------:R-:W-:-:S05]  /*d2d0*/  IMAD R0, R0, R16, R3 ;  /* 0x0000001000007224 */ /* 0x000fca00078e0203 */
[----:B------:R-:W-:Y:S01]  /*d2e0*/  IADD3.X R14, ~R0, UR21, RZ, P2, !PT ;  /* 0x00000015000e7c10 */ /* 0x000fe200097fe5ff */
[----:B------:R-:W-:Y:S01]  /*d2f0*/  VIADD R0, R15, 0x1 ;  /* 0x000000010f007836 */ /* 0x000fe20000000000 */
[----:B------:R-:W-:Y:S02]  /*d300*/  IADD3 R2, P2, -R16, R17, RZ ;  /* 0x0000001110027210 */ /* 0x000fe40007f5e1ff */
[----:B------:R-:W-:-:S03]  /*d310*/  ISETP.GE.U32.AND.EX P1, PT, R14, R23, PT, P1 ;  /* 0x000000170e00720c */ /* 0x000fc60003f26110 */
[----:B------:R-:W-:Y:S01]  /*d320*/  IMAD.X R3, R14, 0x1, ~R23, P2 ;  /* 0x000000010e037824 */ /* 0x000fe200010e0e17 */
[----:B------:R-:W-:Y:S02]  /*d330*/  SEL R2, R2, R17, P1 ;  /* 0x0000001102027207 */ /* 0x000fe40000800000 */
[----:B------:R-:W-:Y:S02]  /*d340*/  SEL R15, R0, R15, P1 ;  /* 0x0000000f000f7207 */ /* 0x000fe40000800000 */
[----:B------:R-:W-:Y:S02]  /*d350*/  SEL R3, R3, R14, P1 ;  /* 0x0000000e03037207 */ /* 0x000fe40000800000 */
[----:B------:R-:W-:Y:S01]  /*d360*/  ISETP.GE.U32.AND P1, PT, R2, R16, PT ;  /* 0x000000100200720c */ /* 0x000fe20003f26070 */
[----:B------:R-:W-:Y:S01]  /*d370*/  VIADD R0, R15, 0x1 ;  /* 0x000000010f007836 */ /* 0x000fe20000000000 */
[----:B------:R-:W-:Y:S01]  /*d380*/  ISETP.NE.U32.AND P2, PT, R16, RZ, PT ;  /* 0x000000ff1000720c */ /* 0x000fe20003f45070 */
[----:B------:R-:W-:Y:S01]  /*d390*/  IMAD.MOV.U32 R2, RZ, RZ, R12 ;  /* 0x000000ffff027224 */ /* 0x000fe200078e000c */
[----:B------:R-:W-:Y:S01]  /*d3a0*/  ISETP.GE.U32.AND.EX P1, PT, R3, R23, PT, P1 ;  /* 0x000000170300720c */ /* 0x000fe20003f26110 */
[----:B------:R-:W-:Y:S01]  /*d3b0*/  IMAD.MOV.U32 R3, RZ, RZ, 0x0 ;  /* 0x00000000ff037424 */ /* 0x000fe200078e00ff */
[----:B------:R-:W-:-:S02]  /*d3c0*/  ISETP.NE.AND.EX P2, PT, R23, RZ, PT, P2 ;  /* 0x000000ff1700720c */ /* 0x000fc40003f45320 */
[----:B------:R-:W-:-:S04]  /*d3d0*/  SEL R0, R0, R15, P1 ;  /* 0x0000000f00007207 */ /* 0x000fc80000800000 */
[----:B------:R-:W-:Y:S01]  /*d3e0*/  SEL R0, R0, 0xffffffff, P2 ;  /* 0xffffffff00007807 */ /* 0x000fe20001000000 */
[----:B------:R-:W-:Y:S06]  /*d3f0*/  RET.REL.NODEC R2 `(_ZN7cutlass13device_kernelINS_4gemm6kernel13GemmUniversalINS1_17GroupProblemShapeIN4cute5tupleIJiiiEEEEENS1_10collective13CollectiveMmaINS1_39MainloopSm90ArrayTmaGmmaWarpSpecializedILi6ENS6_IJNS5_1CILi1EEESD_SD_EEENS1_55KernelPtrArrayTmaWarpSpecializedCooperativeFP8FastAccumEEENS6_IJNSC_ILi128EEESH_SH_EEENS_12float_e4m3_tEPNS6_IJlSD_NSC_ILi0EEEEEESJ_SM_NS5_8TiledMMAINS5_8MMA_AtomIJNS5_4SM904GMMA31MMA_64x128x32_F32E4M3E4M3_SS_TNILNSQ_7ScaleInE1ELSS_1EEEEEENS5_6LayoutINS6_IJNSC_ILi2EEESD_SD_EEENS6_IJSD_SK_SK_EEEEENS6_IJNS5_10UnderscoreES10_S10_EEEEENS5_13SM90_TMA_LOADENS5_14ComposedLayoutINS5_7SwizzleILi3ELi4ELi3EEENS5_18smem_ptr_flag_bitsILi8EEENSV_INS6_IJNSC_ILi8EEESH_EEENS6_IJSH_SD_EEEEEEEvNS5_8identityES13_S1D_vS1E_EENS_8epilogue10collective18CollectiveEpilogueINS1G_30Sm90PtrArrayTmaWarpSpecializedILi4ELi2ELi16ELb1ELb0ELi2EEEJSI_NS6_IJSH_NSC_ILi32EEEEEENS_6half_tEPNS6_IJSD_lSK_EEES1N_S1P_NS1G_6fusion15FusionCallbacksIS1K_NS1Q_17LinearCombinationIS1N_fS1N_fLNS_15FloatRoundStyleE2EEESI_S1M_JEEES13_NS14_IS16_NS17_ILi16EEENSV_INS6_IJNSC_ILi64EEES19_EEENS6_IJSD_S1X_EEEEEEENS5_17SM75_U16x8_LDSM_TENS5_14SM90_TMA_STOREES21_NS5_17SM90_U16x8_STSM_TENS5_9Copy_AtomIJNS5_17SM90_U32x4_STSM_NES1N_EEEvEEEvvEEEEvNT_6ParamsE) ;  /* 0xffffff2c02007950 */ /* 0x000fec0003c3ffff */
.L_x_201:
[----:B------:R-:W-:Y:S01]  /*d400*/  UMOV UR24, UR32 ;  /* 0x0000002000187c82 */ /* 0x000fe20008000000 */
[----:B------:R-:W-:Y:S02]  /*d410*/  UMOV UR25, UR35 ;  /* 0x0000002300197c82 */ /* 0x000fe40008000000 */
[----:B------:R-:W1:Y:S08]  /*d420*/  I2F.U64.RP R13, UR24 ;  /* 0x00000018000d7d12 */ /* 0x000e700008309000 */
[----:B-1----:R-:W1:Y:S02]  /*d430*/  MUFU.RCP R13, R13 ;  /* 0x0000000d000d7308 */ /* 0x002e640000001000 */
[----:B-1----:R-:W-:-:S06]  /*d440*/  VIADD R2, R13, 0x1ffffffe ;  /* 0x1ffffffe0d027836 */ /* 0x002fcc0000000000 */
[----:B------:R-:W1:Y:S02]  /*d450*/  F2I.U64.TRUNC R2, R2 ;  /* 0x0000000200027311 */ /* 0x000e64000020d800 */
[----:B-1----:R-:W-:Y:S01]  /*d460*/  R2UR UR24, R2 ;  /* 0x00000000021872ca */ /* 0x002fe200000e0000 */
[----:B------:R-:W-:Y:S01]  /*d470*/  IMAD.MOV.U32 R2, RZ, RZ, R12 ;  /* 0x000000ffff027224 */ /* 0x000fe200078e000c */
[----:B------:R-:W-:Y:S01]  /*d480*/  R2UR UR25, R3 ;  /* 0x00000000031972ca */ /* 0x000fe200000e0000 */
[----:B------:R-:W-:-:S10]  /*d490*/  IMAD.MOV.U32 R3, RZ, RZ, 0x0 ;  /* 0x00000000ff037424 */ /* 0x000fd400078e00ff */
[----:B------:R-:W-:-:S04]  /*d4a0*/  UIMAD.WIDE.U32 UR26, UR24, UR32, URZ ;  /* 0x00000020181a72a5 */ /* 0x000fc8000f8e003f */
[----:B------:R-:W-:Y:S02]  /*d4b0*/  UIMAD UR27, UR24, UR35, UR27 ;  /* 0x00000023181b72a4 */ /* 0x000fe4000f8e021b */
[----:B------:R-:W-:Y:S02]  /*d4c0*/  UIADD3 UR36, UP1, URZ, -UR26, URZ ;  /* 0x8000001a3f247290 */ /* 0x000fe4000ff3e03f */
[----:B------:R-:W-:Y:S02]  /*d4d0*/  UIMAD UR28, UR25, UR32, UR27 ;  /* 0x00000020191c72a4 */ /* 0x000fe4000f8e021b */
[----:B------:R-:W-:Y:S02]  /*d4e0*/  UIMAD.WIDE.U32 UR26, UR24, UR36, URZ ;  /* 0x00000024181a72a5 */ /* 0x000fe4000f8e003f */
[----:B------:R-:W-:-:S05]  /*d4f0*/  UIADD3.X UR37, URZ, ~UR28, URZ, UP1, !UPT ;  /* 0x8000001c3f257290 */ /* 0x000fca0008ffe43f */
[----:B------:R-:W-:Y:S01]  /*d500*/  UMOV UR26, UR27 ;  /* 0x0000001b001a7c82 */ /* 0x000fe20008000000 */
[----:B------:R-:W-:Y:S02]  /*d510*/  UMOV UR27, UR24 ;  /* 0x00000018001b7c82 */ /* 0x000fe40008000000 */
[----:B------:R-:W-:Y:S02]  /*d520*/  UIMAD.WIDE.U32 UR28, UP1, UR24, UR37, UR26 ;  /* 0x00000025181c72a5 */ /* 0x000fe4000f82001a */
[----:B------:R-:W-:Y:S02]  /*d530*/  UIMAD.WIDE.U32 UR26, UR25, UR37, URZ ;  /* 0x00000025191a72a5 */ /* 0x000fe4000f8e003f */
[----:B------:R-:W-:Y:S02]  /*d540*/  UIMAD.WIDE.U32 UR28, UP2, UR25, UR36, UR28 ;  /* 0x00000024191c72a5 */ /* 0x000fe4000f84001c */
[----:B------:R-:W-:Y:S02]  /*d550*/  UIMAD UR37, UR25, UR37, URZ ;  /* 0x00000025192572a4 */ /* 0x000fe4000f8e023f */
[----:B------:R-:W-:-:S02]  /*d560*/  UIADD3.X UR26, UR27, UR25, URZ, UP1, !UPT ;  /* 0x000000191b1a7290 */ /* 0x000fc40008ffe43f */
[----:B------:R-:W-:-:S04]  /*d570*/  UIADD3 UR29, UP4, UR37, UR29, URZ ;  /* 0x0000001d251d7290 */ /* 0x000fc8000ff9e03f */
[----:B------:R-:W-:Y:S02]  /*d580*/  UIMAD.WIDE.U32 UR24, UR29, UR32, URZ ;  /* 0x000000201d1872a5 */ /* 0x000fe4000f8e003f */
[----:B------:R-:W-:Y:S02]  /*d590*/  UIADD3.X UR36, URZ, URZ, UR26, UP4, UP2 ;  /* 0x0000003f3f247290 */ /* 0x000fe4000a7e441a */
[----:B------:R-:W-:Y:S02]  /*d5a0*/  UIMAD UR25, UR29, UR35, UR25 ;  /* 0x000000231d1972a4 */ /* 0x000fe4000f8e0219 */
[----:B------:R-:W-:Y:S02]  /*d5b0*/  UIADD3 UR37, UP1, URZ, -UR24, URZ ;  /* 0x800000183f257290 */ /* 0x000fe4000ff3e03f */
[----:B------:R-:W-:Y:S02]  /*d5c0*/  UIMAD UR26, UR36, UR32, UR25 ;  /* 0x00000020241a72a4 */ /* 0x000fe4000f8e0219 */
[----:B------:R-:W-:-:S02]  /*d5d0*/  UIMAD.WIDE.U32 UR24, UR29, UR37, URZ ;  /* 0x000000251d1872a5 */ /* 0x000fc4000f8e003f */
[----:B------:R-:W-:-:S05]  /*d5e0*/  UIADD3.X UR38, URZ, ~UR26, URZ, UP1, !UPT ;  /* 0x8000001a3f267290 */ /* 0x000fca0008ffe43f */
[----:B------:R-:W-:Y:S01]  /*d5f0*/  UMOV UR28, UR25 ;  /* 0x00000019001c7c82 */ /* 0x000fe20008000000 */
[----:B------:R-:W-:Y:S02]  /*d600*/  UIMAD.WIDE.U32 UR24, UR36, UR38, URZ ;  /* 0x00000026241872a5 */ /* 0x000fe4000f8e003f */
[----:B------:R-:W-:Y:S02]  /*d610*/  UIMAD.WIDE.U32 UR26, UP1, UR29, UR38, UR28 ;  /* 0x000000261d1a72a5 */ /* 0x000fe4000f82001c */
[----:B------:R-:W-:Y:S02]  /*d620*/  UIMAD UR28, UR36, UR38, URZ ;  /* 0x00000026241c72a4 */ /* 0x000fe4000f8e023f */
[----:B------:R-:W-:Y:S02]  /*d630*/  UIMAD.WIDE.U32 UR26, UP2, UR36, UR37, UR26 ;  /* 0x00000025241a72a5 */ /* 0x000fe4000f84001a */
[----:B------:R-:W-:Y:S02]  /*d640*/  UIADD3.X UR36, UR25, UR36, URZ, UP1, !UPT ;  /* 0x0000002419247290 */ /* 0x000fe40008ffe43f */
[----:B------:R-:W-:Y:S01]  /*d650*/  UIADD3 UR28, UP4, UR28, UR27, URZ ;  /* 0x0000001b1c1c7290 */ /* 0x000fe2000ff9e03f */
[----:B------:R-:W-:-:S03]  /*d660*/  UMOV UR25, URZ ;  /* 0x0000003f00197c82 */ /* 0x000fc60008000000 */
[----:B------:R-:W-:Y:S02]  /*d670*/  UIMAD.WIDE.U32 UR26, UR28, UR33, URZ ;  /* 0x000000211c1a72a5 */ /* 0x000fe4000f8e003f */
[----:B------:R-:W-:-:S05]  /*d680*/  UIADD3.X UR36, URZ, URZ, UR36, UP4, UP2 ;  /* 0x0000003f3f247290 */ /* 0x000fca000a7e4424 */
[----:B------:R-:W-:Y:S01]  /*d690*/  UMOV UR24, UR27 ;  /* 0x0000001b00187c82 */ /* 0x000fe20008000000 */
[----:B------:R-:W-:Y:S02]  /*d6a0*/  UIMAD.WIDE.U32 UR26, UR36, UR34, URZ ;  /* 0x00000022241a72a5 */ /* 0x000fe4000f8e003f */
[----:B------:R-:W-:Y:S02]  /*d6b0*/  UIMAD.WIDE.U32 UR24, UR28, UR34, UR24 ;  /* 0x000000221c1872a5 */ /* 0x000fe4000f8e0018 */
[----:B------:R-:W-:Y:S02]  /*d6c0*/  UIMAD UR28, UR36, UR34, URZ ;  /* 0x00000022241c72a4 */ /* 0x000fe4000f8e023f */
[----:B------:R-:W-:-:S04]  /*d6d0*/  UIMAD.WIDE.U32 UR24, UP1, UR36, UR33, UR24 ;  /* 0x00000021241872a5 */ /* 0x000fc8000f820018 */
[----:B------:R-:W-:Y:S02]  /*d6e0*/  UIADD3 UR28, UP2, UR28, UR25, URZ ;  /* 0x000000191c1c7290 */ /* 0x000fe4000ff5e03f */
[----:B------:R-:W-:Y:S02]  /*d6f0*/  UIADD3.X UR26, UR27, URZ, URZ, UP1, !UPT ;  /* 0x0000003f1b1a7290 */ /* 0x000fe40008ffe43f */
[----:B------:R-:W-:Y:S02]  /*d700*/  UIMAD.WIDE.U32 UR24, UR28, UR32, URZ ;  /* 0x000000201c1872a5 */ /* 0x000fe4000f8e003f */
[----:B------:R-:W-:Y:S02]  /*d710*/  UIADD3.X UR26, URZ, UR26, URZ, UP2, !UPT ;  /* 0x0000001a3f1a7290 */ /* 0x000fe400097fe43f */
[----:B------:R-:W-:Y:S02]  /*d720*/  UIMAD UR25, UR28, UR35, UR25 ;  /* 0x000000231c1972a4 */ /* 0x000fe4000f8e0219 */
[----:B------:R-:W-:-:S02]  /*d730*/  UIADD3 UR27, UP2, -UR24, UR33, URZ ;  /* 0x00000021181b7290 */ /* 0x000fc4000ff5e13f */
[----:B------:R-:W-:Y:S02]  /*d740*/  UIMAD UR25, UR26, UR32, UR25 ;  /* 0x000000201a1972a4 */ /* 0x000fe4000f8e0219 */
[----:B------:R-:W-:Y:S02]  /*d750*/  UISETP.GE.U32.AND UP1, UPT, UR27, UR32, UPT ;  /* 0x000000201b00728c */ /* 0x000fe4000bf26070 */
[----:B------:R-:W-:Y:S02]  /*d760*/  UIADD3.X UR34, ~UR25, UR34, URZ, UP2, !UPT ;  /* 0x0000002219227290 */ /* 0x000fe400097fe53f */
[----:B------:R-:W-:Y:S02]  /*d770*/  UIADD3 UR25, UP2, -UR32, UR27, URZ ;  /* 0x0000001b20197290 */ /* 0x000fe4000ff5e13f */
[----:B------:R-:W-:Y:S02]  /*d780*/  UISETP.GE.U32.AND.EX UP1, UPT, UR34, UR35, UPT, UP1 ;  /* 0x000000232200728c */ /* 0x000fe4000bf26110 */
[----:B------:R-:W-:-:S02]  /*d790*/  UIADD3 UR24, UR28, 0x1, URZ ;  /* 0x000000011c187890 */ /* 0x000fc4000fffe03f */
[----:B------:R-:W-:Y:S02]  /*d7a0*/  UIADD3.X UR26, ~UR35, UR34, URZ, UP2, !UPT ;  /* 0x00000022231a7290 */ /* 0x000fe400097fe53f */
[----:B------:R-:W-:Y:S02]  /*d7b0*/  USEL UR25, UR25, UR27, UP1 ;  /* 0x0000001b19197287 */ /* 0x000fe40008800000 */
[----:B------:R-:W-:Y:S02]  /*d7c0*/  USEL UR26, UR26, UR34, UP1 ;  /* 0x000000221a1a7287 */ /* 0x000fe40008800000 */
[----:B------:R-:W-:Y:S02]  /*d7d0*/  USEL UR28, UR24, UR28, UP1 ;  /* 0x0000001c181c7287 */ /* 0x000fe40008800000 */
[----:B------:R-:W-:Y:S02]  /*d7e0*/  UISETP.GE.U32.AND UP1, UPT, UR25, UR32, UPT ;  /* 0x000000201900728c */ /* 0x000fe4000bf26070 */
[----:B------:R-:W-:-:S02]  /*d7f0*/  UISETP.NE.U32.AND UP2, UPT, UR32, URZ, UPT ;  /* 0x0000003f2000728c */ /* 0x000fc4000bf45070 */
[----:B------:R-:W-:Y:S02]  /*d800*/  UIADD3 UR24, UR28, 0x1, URZ ;  /* 0x000000011c187890 */ /* 0x000fe4000fffe03f */
[----:B------:R-:W-:Y:S02]  /*d810*/  UISETP.GE.U32.AND.EX UP1, UPT, UR26, UR35, UPT, UP1 ;  /* 0x000000231a00728c */ /* 0x000fe4000bf26110 */
[----:B------:R-:W-:Y:S02]  /*d820*/  UISETP.NE.AND.EX UP2, UPT, UR35, URZ, UPT, UP2 ;  /* 0x0000003f2300728c */ /* 0x000fe4000bf45320 */
[----:B------:R-:W-:-:S04]  /*d830*/  USEL UR24, UR24, UR28, UP1 ;  /* 0x0000001c18187287 */ /* 0x000fc80008800000 */
[----:B------:R-:W-:Y:S01]  /*d840*/  USEL UR25, UR24, 0xffffffff, UP2 ;  /* 0xffffffff18197887 */ /* 0x000fe20009000000 */
[----:B------:R-:W-:Y:S11]  /*d850*/  RET.REL.NODEC R2 `(_ZN7cutlass13device_kernelINS_4gemm6kernel13GemmUniversalINS1_17GroupProblemShapeIN4cute5tupleIJiiiEEEEENS1_10collective13CollectiveMmaINS1_39MainloopSm90ArrayTmaGmmaWarpSpecializedILi6ENS6_IJNS5_1CILi1EEESD_SD_EEENS1_55KernelPtrArrayTmaWarpSpecializedCooperativeFP8FastAccumEEENS6_IJNSC_ILi128EEESH_SH_EEENS_12float_e4m3_tEPNS6_IJlSD_NSC_ILi0EEEEEESJ_SM_NS5_8TiledMMAINS5_8MMA_AtomIJNS5_4SM904GMMA31MMA_64x128x32_F32E4M3E4M3_SS_TNILNSQ_7ScaleInE1ELSS_1EEEEEENS5_6LayoutINS6_IJNSC_ILi2EEESD_SD_EEENS6_IJSD_SK_SK_EEEEENS6_IJNS5_10UnderscoreES10_S10_EEEEENS5_13SM90_TMA_LOADENS5_14ComposedLayoutINS5_7SwizzleILi3ELi4ELi3EEENS5_18smem_ptr_flag_bitsILi8EEENSV_INS6_IJNSC_ILi8EEESH_EEENS6_IJSH_SD_EEEEEEEvNS5_8identityES13_S1D_vS1E_EENS_8epilogue10collective18CollectiveEpilogueINS1G_30Sm90PtrArrayTmaWarpSpecializedILi4ELi2ELi16ELb1ELb0ELi2EEEJSI_NS6_IJSH_NSC_ILi32EEEEEENS_6half_tEPNS6_IJSD_lSK_EEES1N_S1P_NS1G_6fusion15FusionCallbacksIS1K_NS1Q_17LinearCombinationIS1N_fS1N_fLNS_15FloatRoundStyleE2EEESI_S1M_JEEES13_NS14_IS16_NS17_ILi16EEENSV_INS6_IJNSC_ILi64EEES19_EEENS6_IJSD_S1X_EEEEEEENS5_17SM75_U16x8_LDSM_TENS5_14SM90_TMA_STOREES21_NS5_17SM90_U16x8_STSM_TENS5_9Copy_AtomIJNS5_17SM90_U32x4_STSM_NES1N_EEEvEEEvvEEEEvNT_6ParamsE) ;  /* 0xffffff2402e87950 */ /* 0x000ff60003c3ffff */
.L_x_269:
[----:B------:R-:W-:-:S00]  /*d860*/  BRA `(.L_x_269) ;  /* 0xfffffffc00fc7947 */ /* 0x000fc0000383ffff */
[----:B------:R-:W-:-:S00]  /*d870*/  NOP ;  /* 0x0000000000007918 */ /* 0x000fc00000000000 */
        /* <DEDUP_REMOVED lines=8> */
.L_x_270:


//--------------------- .nv.global.init           --------------------------
	.section	.nv.global.init,"aw",@progbits
.nv.global.init:
	.type		$str$24,@object
	.size		$str$24,($str$25 - $str$24)
$str$24:
        /*0000*/ 	.byte	0x28, 0x61, 0x64, 0x64, 0x72, 0x65, 0x73, 0x73, 0x20, 0x26, 0x20, 0x6d, 0x61, 0x73, 0x6b, 0x29
        /*0010*/ 	.byte	0x20, 0x3d, 0x3d, 0x20, 0x30, 0x00
	.type		$str$25,@object
	.size		$str$25,(__unnamed_1 - $str$25)
$str$25:
        /*0016*/ 	.byte	0x2f, 0x74, 0x6d, 0x70, 0x2f, 0x63, 0x75, 0x74, 0x6c, 0x61, 0x73, 0x73, 0x5f, 0x73, 0x77, 0x65
        /*0026*/ 	.byte	0x65, 0x70, 0x5f, 0x73, 0x72, 0x63, 0x2f, 0x69, 0x6e, 0x63, 0x6c, 0x75, 0x64, 0x65, 0x2f, 0x63
        /*0036*/ 	.byte	0x75, 0x74, 0x65, 0x2f, 0x70, 0x6f, 0x69, 0x6e, 0x74, 0x65, 0x72, 0x5f, 0x66, 0x6c, 0x61, 0x67
        /*0046*/ 	.byte	0x67, 0x65, 0x64, 0x2e, 0x68, 0x70, 0x70, 0x00
	.type		__unnamed_1,@object
	.size		__unnamed_1,(.L_0 - __unnamed_1)
__unnamed_1:
        /*004e*/ 	.byte	0x61, 0x75, 0x74, 0x6f, 0x20, 0x63, 0x75, 0x74, 0x65, 0x3a, 0x3a, 0x61, 0x73, 0x5f, 0x70, 0x6f
        /* <DEDUP_REMOVED lines=27> */
        /*020e*/ 	.byte	0x30, 0x39, 0x36, 0x3e, 0x3e, 0x3e, 0x3e, 0x3e, 0x5d, 0x00
.L_0:


//--------------------- .nv.shared._ZN7cutlass13device_kernelINS_4gemm6kernel13GemmUniversalINS1_17GroupProblemShapeIN4cute5tupleIJiiiEEEEENS1_10collective13CollectiveMmaINS1_39MainloopSm90ArrayTmaGmmaWarpSpecializedILi6ENS6_IJNS5_1CILi1EEESD_SD_EEENS1_55KernelPtrArrayTmaWarpSpecializedCooperativeFP8FastAccumEEENS6_IJNSC_ILi128EEESH_SH_EEENS_12float_e4m3_tEPNS6_IJlSD_NSC_ILi0EEEEEESJ_SM_NS5_8TiledMMAINS5_8MMA_AtomIJNS5_4SM904GMMA31MMA_64x128x32_F32E4M3E4M3_SS_TNILNSQ_7ScaleInE1ELSS_1EEEEEENS5_6LayoutINS6_IJNSC_ILi2EEESD_SD_EEENS6_IJSD_SK_SK_EEEEENS6_IJNS5_10UnderscoreES10_S10_EEEEENS5_13SM90_TMA_LOADENS5_14ComposedLayoutINS5_7SwizzleILi3ELi4ELi3EEENS5_18smem_ptr_flag_bitsILi8EEENSV_INS6_IJNSC_ILi8EEESH_EEENS6_IJSH_SD_EEEEEEEvNS5_8identityES13_S1D_vS1E_EENS_8epilogue10collective18CollectiveEpilogueINS1G_30Sm90PtrArrayTmaWarpSpecializedILi4ELi2ELi16ELb1ELb0ELi2EEEJSI_NS6_IJSH_NSC_ILi32EEEEEENS_6half_tEPNS6_IJSD_lSK_EEES1N_S1P_NS1G_6fusion15FusionCallbacksIS1K_NS1Q_17LinearCombinationIS1N_fS1N_fLNS_15FloatRoundStyleE2EEESI_S1M_JEEES13_NS14_IS16_NS17_ILi16EEENSV_INS6_IJNSC_ILi64EEES19_EEENS6_IJSD_S1X_EEEEEEENS5_17SM75_U16x8_LDSM_TENS5_14SM90_TMA_STOREES21_NS5_17SM90_U16x8_STSM_TENS5_9Copy_AtomIJNS5_17SM90_U32x4_STSM_NES1N_EEEvEEEvvEEEEvNT_6ParamsE --------------------------
	.section	.nv.shared._ZN7cutlass13device_kernelINS_4gemm6kernel13GemmUniversalINS1_17GroupProblemShapeIN4cute5tupleIJiiiEEEEENS1_10collective13CollectiveMmaINS1_39MainloopSm90ArrayTmaGmmaWarpSpecializedILi6ENS6_IJNS5_1CILi1EEESD_SD_EEENS1_55KernelPtrArrayTmaWarpSpecializedCooperativeFP8FastAccumEEENS6_IJNSC_ILi128EEESH_SH_EEENS_12float_e4m3_tEPNS6_IJlSD_NSC_ILi0EEEEEESJ_SM_NS5_8TiledMMAINS5_8MMA_AtomIJNS5_4SM904GMMA31MMA_64x128x32_F32E4M3E4M3_SS_TNILNSQ_7ScaleInE1ELSS_1EEEEEENS5_6LayoutINS6_IJNSC_ILi2EEESD_SD_EEENS6_IJSD_SK_SK_EEEEENS6_IJNS5_10UnderscoreES10_S10_EEEEENS5_13SM90_TMA_LOADENS5_14ComposedLayoutINS5_7SwizzleILi3ELi4ELi3EEENS5_18smem_ptr_flag_bitsILi8EEENSV_INS6_IJNSC_ILi8EEESH_EEENS6_IJSH_SD_EEEEEEEvNS5_8identityES13_S1D_vS1E_EENS_8epilogue10collective18CollectiveEpilogueINS1G_30Sm90PtrArrayTmaWarpSpecializedILi4ELi2ELi16ELb1ELb0ELi2EEEJSI_NS6_IJSH_NSC_ILi32EEEEEENS_6half_tEPNS6_IJSD_lSK_EEES1N_S1P_NS1G_6fusion15FusionCallbacksIS1K_NS1Q_17LinearCombinationIS1N_fS1N_fLNS_15FloatRoundStyleE2EEESI_S1M_JEEES13_NS14_IS16_NS17_ILi16EEENSV_INS6_IJNSC_ILi64EEES19_EEENS6_IJSD_S1X_EEEEEEENS5_17SM75_U16x8_LDSM_TENS5_14SM90_TMA_STOREES21_NS5_17SM90_U16x8_STSM_TENS5_9Copy_AtomIJNS5_17SM90_U32x4_STSM_NES1N_EEEvEEEvvEEEEvNT_6ParamsE,"aw",@nobits
	.sectionflags	@""
	.align	16
	.zero		1024


//--------------------- .nv.shared.reserved.0     --------------------------
	.section	.nv.shared.reserved.0,"aw",@nobits
	.weak		__nv_reservedSMEM_offset_0_alias
	.size		__nv_reservedSMEM_offset_0_alias, 0, 0
	.other		__nv_reservedSMEM_offset_0_alias,@"STO_CUDA_RESERVED_SHARED STV_DEFAULT"
__nv_reservedSMEM_offset_0_alias:
	.zero		0


//--------------------- .nv.global                --------------------------
	.section	.nv.global,"aw",@nobits
.nv.global:
	.type		_ZN39_INTERNAL_5151c8e3_4_k_cu_86ac3bb1_31194cute1_E,@object
	.size		_ZN39_INTERNAL_5151c8e3_4_k_cu_86ac3bb1_31194cute1_E,(_ZN39_INTERNAL_5151c8e3_4_k_cu_86ac3bb1_31194cuda3std3__45__cpo6cbeginE - _ZN39_INTERNAL_5151c8e3_4_k_cu_86ac3bb1_31194cute1_E)
_ZN39_INTERNAL_5151c8e3_4_k_cu_86ac3bb1_31194cute1_E:
	.zero		1
	.type		_ZN39_INTERNAL_5151c8e3_4_k_cu_86ac3bb1_31194cuda3std3__45__cpo6cbeginE,@object
	.size		_ZN39_INTERNAL_5151c8e3_4_k_cu_86ac3bb1_31194cuda3std3__45__cpo6cbeginE,(_ZN39_INTERNAL_5151c8e3_4_k_cu_86ac3bb1_31194cuda3std3__48in_placeE - _ZN39_INTERNAL_5151c8e3_4_k_cu_86ac3bb1_31194cuda3std3__45__cpo6cbeginE)
_ZN39_INTERNAL_5151c8e3_4_k_cu_86ac3bb1_31194cuda3std3__45__cpo6cbeginE:
	.zero		1
	.type		_ZN39_INTERNAL_5151c8e3_4_k_cu_86ac3bb1_31194cuda3std3__48in_placeE,@object
	.size		_ZN39_INTERNAL_5151c8e3_4_k_cu_86ac3bb1_31194cuda3std3__48in_placeE,(_ZN39_INTERNAL_5151c8e3_4_k_cu_86ac3bb1_31194cuda3std6ranges3__45__cpo9iter_moveE - _ZN39_INTERNAL_5151c8e3_4_k_cu_86ac3bb1_31194cuda3std3__48in_placeE)
_ZN39_INTERNAL_5151c8e3_4_k_cu_86ac3bb1_31194cuda3std3__48in_placeE:
	.zero		1
	.type		_ZN39_INTERNAL_5151c8e3_4_k_cu_86ac3bb1_31194cuda3std6ranges3__45__cpo9iter_moveE,@object
	.size		_ZN39_INTERNAL_5151c8e3_4_k_cu_86ac3bb1_31194cuda3std6ranges3__45__cpo9iter_moveE,(_ZN39_INTERNAL_5151c8e3_4_k_cu_86ac3bb1_31194cuda3std3__45__cpo5beginE - _ZN39_INTERNAL_5151c8e3_4_k_cu_86ac3bb1_31194cuda3std6ranges3__45__cpo9iter_moveE)
_ZN39_INTERNAL_5151c8e3_4_k_cu_86ac3bb1_31194cuda3std6ranges3__45__cpo9iter_moveE:
	.zero		1
	.type		_ZN39_INTERNAL_5151c8e3_4_k_cu_86ac3bb1_31194cuda3std3__45__cpo5beginE,@object
	.size		_ZN39_INTERNAL_5151c8e3_4_k_cu_86ac3bb1_31194cuda3std3__45__cpo5beginE,(_ZN39_INTERNAL_5151c8e3_4_k_cu_86ac3bb1_31194cuda3std3__441_GLOBAL__N__5151c8e3_4_k_cu_86ac3bb1_31196ignoreE - _ZN39_INTERNAL_5151c8e3_4_k_cu_86ac3bb1_31194cuda3std3__45__cpo5beginE)
_ZN39_INTERNAL_5151c8e3_4_k_cu_86ac3bb1_31194cuda3std3__45__cpo5beginE:
	.zero		1
	.type		_ZN39_INTERNAL_5151c8e3_4_k_cu_86ac3bb1_31194cuda3std3__441_GLOBAL__N__5151c8e3_4_k_cu_86ac3bb1_31196ignoreE,@object
	.size		_ZN39_INTERNAL_5151c8e3_4_k_cu_86ac3bb1_31194cuda3std3__441_GLOBAL__N__5151c8e3_4_k_cu_86ac3bb1_31196ignoreE,(_ZN39_INTERNAL_5151c8e3_4_k_cu_86ac3bb1_31194cute7productE - _ZN39_INTERNAL_5151c8e3_4_k_cu_86ac3bb1_31194cuda3std3__441_GLOBAL__N__5151c8e3_4_k_cu_86ac3bb1_31196ignoreE)
_ZN39_INTERNAL_5151c8e3_4_k_cu_86ac3bb1_31194cuda3std3__441_GLOBAL__N__5151c8e3_4_k_cu_86ac3bb1_31196ignoreE:
	.zero		1
	.type		_ZN39_INTERNAL_5151c8e3_4_k_cu_86ac3bb1_31194cute7productE,@object
	.size		_ZN39_INTERNAL_5151c8e3_4_k_cu_86ac3bb1_31194cute7productE,(_ZN39_INTERNAL_5151c8e3_4_k_cu_86ac3bb1_31194cuda3std3__45__cpo3endE - _ZN39_INTERNAL_5151c8e3_4_k_cu_86ac3bb1_31194cute7productE)
_ZN39_INTERNAL_5151c8e3_4_k_cu_86ac3bb1_31194cute7productE:
	.zero		1
	.type		_ZN39_INTERNAL_5151c8e3_4_k_cu_86ac3bb1_31194cuda3std3__45__cpo3endE,@object
	.size		_ZN39_INTERNAL_5151c8e3_4_k_cu_86ac3bb1_31194cuda3std3__45__cpo3endE,(_ZN39_INTERNAL_5151c8e3_4_k_cu_86ac3bb1_31194cuda3std3__419piecewise_constructE - _ZN39_INTERNAL_5151c8e3_4_k_cu_86ac3bb1_31194cuda3std3__45__cpo3endE)
_ZN39_INTERNAL_5151c8e3_4_k_cu_86ac3bb1_31194cuda3std3__45__cpo3endE:
	.zero		1
	.type		_ZN39_INTERNAL_5151c8e3_4_k_cu_86ac3bb1_31194cuda3std3__419piecewise_constructE,@object
	.size		_ZN39_INTERNAL_5151c8e3_4_k_cu_86ac3bb1_31194cuda3std3__419piecewise_constructE,(_ZN39_INTERNAL_5151c8e3_4_k_cu_86ac3bb1_31194cuda3std3__45__cpo4cendE - _ZN39_INTERNAL_5151c8e3_4_k_cu_86ac3bb1_31194cuda3std3__419piecewise_constructE)
_ZN39_INTERNAL_5151c8e3_4_k_cu_86ac3bb1_31194cuda3std3__419piecewise_constructE:
	.zero		1
	.type		_ZN39_INTERNAL_5151c8e3_4_k_cu_86ac3bb1_31194cuda3std3__45__cpo4cendE,@object
	.size		_ZN39_INTERNAL_5151c8e3_4_k_cu_86ac3bb1_31194cuda3std3__45__cpo4cendE,(_ZN39_INTERNAL_5151c8e3_4_k_cu_86ac3bb1_31194cuda3std6ranges3__45__cpo4swapE - _ZN39_INTERNAL_5151c8e3_4_k_cu_86ac3bb1_31194cuda3std3__45__cpo4cendE)
_ZN39_INTERNAL_5151c8e3_4_k_cu_86ac3bb1_31194cuda3std3__45__cpo4cendE:
	.zero		1
	.type		_ZN39_INTERNAL_5151c8e3_4_k_cu_86ac3bb1_31194cuda3std6ranges3__45__cpo4swapE,@object
	.size		_ZN39_INTERNAL_5151c8e3_4_k_cu_86ac3bb1_31194cuda3std6ranges3__45__cpo4swapE,(.L_8 - _ZN39_INTERNAL_5151c8e3_4_k_cu_86ac3bb1_31194cuda3std6ranges3__45__cpo4swapE)
_ZN39_INTERNAL_5151c8e3_4_k_cu_86ac3bb1_31194cuda3std6ranges3__45__cpo4swapE:
	.zero		1
.L_8:


//--------------------- .nv.constant0._ZN7cutlass13device_kernelINS_4gemm6kernel13GemmUniversalINS1_17GroupProblemShapeIN4cute5tupleIJiiiEEEEENS1_10collective13CollectiveMmaINS1_39MainloopSm90ArrayTmaGmmaWarpSpecializedILi6ENS6_IJNS5_1CILi1EEESD_SD_EEENS1_55KernelPtrArrayTmaWarpSpecializedCooperativeFP8FastAccumEEENS6_IJNSC_ILi128EEESH_SH_EEENS_12float_e4m3_tEPNS6_IJlSD_NSC_ILi0EEEEEESJ_SM_NS5_8TiledMMAINS5_8MMA_AtomIJNS5_4SM904GMMA31MMA_64x128x32_F32E4M3E4M3_SS_TNILNSQ_7ScaleInE1ELSS_1EEEEEENS5_6LayoutINS6_IJNSC_ILi2EEESD_SD_EEENS6_IJSD_SK_SK_EEEEENS6_IJNS5_10UnderscoreES10_S10_EEEEENS5_13SM90_TMA_LOADENS5_14ComposedLayoutINS5_7SwizzleILi3ELi4ELi3EEENS5_18smem_ptr_flag_bitsILi8EEENSV_INS6_IJNSC_ILi8EEESH_EEENS6_IJSH_SD_EEEEEEEvNS5_8identityES13_S1D_vS1E_EENS_8epilogue10collective18CollectiveEpilogueINS1G_30Sm90PtrArrayTmaWarpSpecializedILi4ELi2ELi16ELb1ELb0ELi2EEEJSI_NS6_IJSH_NSC_ILi32EEEEEENS_6half_tEPNS6_IJSD_lSK_EEES1N_S1P_NS1G_6fusion15FusionCallbacksIS1K_NS1Q_17LinearCombinationIS1N_fS1N_fLNS_15FloatRoundStyleE2EEESI_S1M_JEEES13_NS14_IS16_NS17_ILi16EEENSV_INS6_IJNSC_ILi64EEES19_EEENS6_IJSD_S1X_EEEEEEENS5_17SM75_U16x8_LDSM_TENS5_14SM90_TMA_STOREES21_NS5_17SM90_U16x8_STSM_TENS5_9Copy_AtomIJNS5_17SM90_U32x4_STSM_NES1N_EEEvEEEvvEEEEvNT_6ParamsE --------------------------
	.section	.nv.constant0._ZN7cutlass13device_kernelINS_4gemm6kernel13GemmUniversalINS1_17GroupProblemShapeIN4cute5tupleIJiiiEEEEENS1_10collective13CollectiveMmaINS1_39MainloopSm90ArrayTmaGmmaWarpSpecializedILi6ENS6_IJNS5_1CILi1EEESD_SD_EEENS1_55KernelPtrArrayTmaWarpSpecializedCooperativeFP8FastAccumEEENS6_IJNSC_ILi128EEESH_SH_EEENS_12float_e4m3_tEPNS6_IJlSD_NSC_ILi0EEEEEESJ_SM_NS5_8TiledMMAINS5_8MMA_AtomIJNS5_4SM904GMMA31MMA_64x128x32_F32E4M3E4M3_SS_TNILNSQ_7ScaleInE1ELSS_1EEEEEENS5_6LayoutINS6_IJNSC_ILi2EEESD_SD_EEENS6_IJSD_SK_SK_EEEEENS6_IJNS5_10UnderscoreES10_S10_EEEEENS5_13SM90_TMA_LOADENS5_14ComposedLayoutINS5_7SwizzleILi3ELi4ELi3EEENS5_18smem_ptr_flag_bitsILi8EEENSV_INS6_IJNSC_ILi8EEESH_EEENS6_IJSH_SD_EEEEEEEvNS5_8identityES13_S1D_vS1E_EENS_8epilogue10collective18CollectiveEpilogueINS1G_30Sm90PtrArrayTmaWarpSpecializedILi4ELi2ELi16ELb1ELb0ELi2EEEJSI_NS6_IJSH_NSC_ILi32EEEEEENS_6half_tEPNS6_IJSD_lSK_EEES1N_S1P_NS1G_6fusion15FusionCallbacksIS1K_NS1Q_17LinearCombinationIS1N_fS1N_fLNS_15FloatRoundStyleE2EEESI_S1M_JEEES13_NS14_IS16_NS17_ILi16EEENSV_INS6_IJNSC_ILi64EEES19_EEENS6_IJSD_S1X_EEEEEEENS5_17SM75_U16x8_LDSM_TENS5_14SM90_TMA_STOREES21_NS5_17SM90_U16x8_STSM_TENS5_9Copy_AtomIJNS5_17SM90_U32x4_STSM_NES1N_EEEvEEEvvEEEEvNT_6ParamsE,"a",@progbits
	.sectionflags	@""
	.align	4
.nv.constant0._ZN7cutlass13device_kernelINS_4gemm6kernel13GemmUniversalINS1_17GroupProblemShapeIN4cute5tupleIJiiiEEEEENS1_10collective13CollectiveMmaINS1_39MainloopSm90ArrayTmaGmmaWarpSpecializedILi6ENS6_IJNS5_1CILi1EEESD_SD_EEENS1_55KernelPtrArrayTmaWarpSpecializedCooperativeFP8FastAccumEEENS6_IJNSC_ILi128EEESH_SH_EEENS_12float_e4m3_tEPNS6_IJlSD_NSC_ILi0EEEEEESJ_SM_NS5_8TiledMMAINS5_8MMA_AtomIJNS5_4SM904GMMA31MMA_64x128x32_F32E4M3E4M3_SS_TNILNSQ_7ScaleInE1ELSS_1EEEEEENS5_6LayoutINS6_IJNSC_ILi2EEESD_SD_EEENS6_IJSD_SK_SK_EEEEENS6_IJNS5_10UnderscoreES10_S10_EEEEENS5_13SM90_TMA_LOADENS5_14ComposedLayoutINS5_7SwizzleILi3ELi4ELi3EEENS5_18smem_ptr_flag_bitsILi8EEENSV_INS6_IJNSC_ILi8EEESH_EEENS6_IJSH_SD_EEEEEEEvNS5_8identityES13_S1D_vS1E_EENS_8epilogue10collective18CollectiveEpilogueINS1G_30Sm90PtrArrayTmaWarpSpecializedILi4ELi2ELi16ELb1ELb0ELi2EEEJSI_NS6_IJSH_NSC_ILi32EEEEEENS_6half_tEPNS6_IJSD_lSK_EEES1N_S1P_NS1G_6fusion15FusionCallbacksIS1K_NS1Q_17LinearCombinationIS1N_fS1N_fLNS_15FloatRoundStyleE2EEESI_S1M_JEEES13_NS14_IS16_NS17_ILi16EEENSV_INS6_IJNSC_ILi64EEES19_EEENS6_IJSD_S1X_EEEEEEENS5_17SM75_U16x8_LDSM_TENS5_14SM90_TMA_STOREES21_NS5_17SM90_U16x8_STSM_TENS5_9Copy_AtomIJNS5_17SM90_U32x4_STSM_NES1N_EEEvEEEvvEEEEvNT_6ParamsE:
	.zero		2432


//--------------------- SYMBOLS --------------------------

	.type		.nv.reservedSmem.offset0,@object
	.size		.nv.reservedSmem.offset0,0x4
	.type		__assertfail,@function
